//
// Generated by NVIDIA NVVM Compiler
//
// Compiler Build ID: CL-36424714
// Cuda compilation tools, release 13.0, V13.0.88
// Based on NVVM 20.0.0
//

.version 9.0
.target sm_100
.address_size 64

	// .globl	_Z11jacobi_stepiiPKdPdS1_
// _ZZN3cub18CUB_300001_SM_10006detail6reduce28DeviceReduceSingleTileKernelINS2_10policy_hubIdjN4cuda3__47maximumIdEEE10Policy1000EN6thrust24THRUST_300001_SM_1000_NS10device_ptrIdEEPdjS8_ddNS5_3std3__410__identityEEEvT0_T1_T2_T3_T4_T6_E12temp_storage has been demoted
// _ZZN3cub18CUB_300001_SM_10006detail6reduce18DeviceReduceKernelINS2_10policy_hubIdjN4cuda3__47maximumIdEEE10Policy1000EN6thrust24THRUST_300001_SM_1000_NS10device_ptrIdEEjS8_dNS5_3std3__410__identityEEEvT0_PT3_T1_NS0_13GridEvenShareISL_EET2_T4_E12temp_storage has been demoted
// _ZZN3cub18CUB_300001_SM_10006detail6reduce28DeviceReduceSingleTileKernelINS2_10policy_hubIdjN4cuda3__47maximumIdEEE10Policy1000EPdSB_iS8_ddNS5_3std3__410__identityEEEvT0_T1_T2_T3_T4_T6_E12temp_storage has been demoted
// _ZZN3cub18CUB_300001_SM_10006detail6reduce28DeviceReduceSingleTileKernelINS2_10policy_hubIdyN4cuda3__47maximumIdEEE10Policy1000EN6thrust24THRUST_300001_SM_1000_NS10device_ptrIdEEPdyS8_ddNS5_3std3__410__identityEEEvT0_T1_T2_T3_T4_T6_E12temp_storage has been demoted
// _ZZN3cub18CUB_300001_SM_10006detail6reduce18DeviceReduceKernelINS2_10policy_hubIdyN4cuda3__47maximumIdEEE10Policy1000EN6thrust24THRUST_300001_SM_1000_NS10device_ptrIdEEyS8_dNS5_3std3__410__identityEEEvT0_PT3_T1_NS0_13GridEvenShareISL_EET2_T4_E12temp_storage has been demoted
// _ZZN3cub18CUB_300001_SM_10006detail6reduce28DeviceReduceSingleTileKernelINS2_10policy_hubIdyN4cuda3__47maximumIdEEE10Policy1000EPdSB_iS8_ddNS5_3std3__410__identityEEEvT0_T1_T2_T3_T4_T6_E12temp_storage has been demoted
.global .align 1 .b8 _ZN34_INTERNAL_45b64057_4_k_cu_9ca2f61d4cuda3std3__45__cpo5beginE[1];
.global .align 1 .b8 _ZN34_INTERNAL_45b64057_4_k_cu_9ca2f61d4cuda3std3__45__cpo3endE[1];
.global .align 1 .b8 _ZN34_INTERNAL_45b64057_4_k_cu_9ca2f61d4cuda3std3__45__cpo6cbeginE[1];
.global .align 1 .b8 _ZN34_INTERNAL_45b64057_4_k_cu_9ca2f61d4cuda3std3__45__cpo4cendE[1];
.global .align 1 .b8 _ZN34_INTERNAL_45b64057_4_k_cu_9ca2f61d4cuda3std3__45__cpo6rbeginE[1];
.global .align 1 .b8 _ZN34_INTERNAL_45b64057_4_k_cu_9ca2f61d4cuda3std3__45__cpo4rendE[1];
.global .align 1 .b8 _ZN34_INTERNAL_45b64057_4_k_cu_9ca2f61d4cuda3std3__45__cpo7crbeginE[1];
.global .align 1 .b8 _ZN34_INTERNAL_45b64057_4_k_cu_9ca2f61d4cuda3std3__45__cpo5crendE[1];
.global .align 1 .b8 _ZN34_INTERNAL_45b64057_4_k_cu_9ca2f61d4cuda3std3__436_GLOBAL__N__45b64057_4_k_cu_9ca2f61d6ignoreE[1];
.global .align 1 .b8 _ZN34_INTERNAL_45b64057_4_k_cu_9ca2f61d4cuda3std3__419piecewise_constructE[1];
.global .align 1 .b8 _ZN34_INTERNAL_45b64057_4_k_cu_9ca2f61d4cuda3std3__48in_placeE[1];
.global .align 1 .b8 _ZN34_INTERNAL_45b64057_4_k_cu_9ca2f61d4cuda3std3__420unreachable_sentinelE[1];
.global .align 1 .b8 _ZN34_INTERNAL_45b64057_4_k_cu_9ca2f61d4cuda3std3__47nulloptE[1];
.global .align 1 .b8 _ZN34_INTERNAL_45b64057_4_k_cu_9ca2f61d4cuda3std3__48unexpectE[1];
.global .align 1 .b8 _ZN34_INTERNAL_45b64057_4_k_cu_9ca2f61d4cuda3std6ranges3__45__cpo4swapE[1];
.global .align 1 .b8 _ZN34_INTERNAL_45b64057_4_k_cu_9ca2f61d4cuda3std6ranges3__45__cpo9iter_moveE[1];
.global .align 1 .b8 _ZN34_INTERNAL_45b64057_4_k_cu_9ca2f61d4cuda3std6ranges3__45__cpo5beginE[1];
.global .align 1 .b8 _ZN34_INTERNAL_45b64057_4_k_cu_9ca2f61d4cuda3std6ranges3__45__cpo3endE[1];
.global .align 1 .b8 _ZN34_INTERNAL_45b64057_4_k_cu_9ca2f61d4cuda3std6ranges3__45__cpo6cbeginE[1];
.global .align 1 .b8 _ZN34_INTERNAL_45b64057_4_k_cu_9ca2f61d4cuda3std6ranges3__45__cpo4cendE[1];
.global .align 1 .b8 _ZN34_INTERNAL_45b64057_4_k_cu_9ca2f61d4cuda3std6ranges3__45__cpo7advanceE[1];
.global .align 1 .b8 _ZN34_INTERNAL_45b64057_4_k_cu_9ca2f61d4cuda3std6ranges3__45__cpo9iter_swapE[1];
.global .align 1 .b8 _ZN34_INTERNAL_45b64057_4_k_cu_9ca2f61d4cuda3std6ranges3__45__cpo4nextE[1];
.global .align 1 .b8 _ZN34_INTERNAL_45b64057_4_k_cu_9ca2f61d4cuda3std6ranges3__45__cpo4prevE[1];
.global .align 1 .b8 _ZN34_INTERNAL_45b64057_4_k_cu_9ca2f61d4cuda3std6ranges3__45__cpo4dataE[1];
.global .align 1 .b8 _ZN34_INTERNAL_45b64057_4_k_cu_9ca2f61d4cuda3std6ranges3__45__cpo5cdataE[1];
.global .align 1 .b8 _ZN34_INTERNAL_45b64057_4_k_cu_9ca2f61d4cuda3std6ranges3__45__cpo4sizeE[1];
.global .align 1 .b8 _ZN34_INTERNAL_45b64057_4_k_cu_9ca2f61d4cuda3std6ranges3__45__cpo5ssizeE[1];
.global .align 1 .b8 _ZN34_INTERNAL_45b64057_4_k_cu_9ca2f61d4cuda3std6ranges3__45__cpo8distanceE[1];
.global .align 1 .b8 _ZN34_INTERNAL_45b64057_4_k_cu_9ca2f61d6thrust24THRUST_300001_SM_1000_NS8cuda_cub3parE[1];
.global .align 1 .b8 _ZN34_INTERNAL_45b64057_4_k_cu_9ca2f61d6thrust24THRUST_300001_SM_1000_NS8cuda_cub10par_nosyncE[1];
.global .align 1 .b8 _ZN34_INTERNAL_45b64057_4_k_cu_9ca2f61d6thrust24THRUST_300001_SM_1000_NS6system6detail10sequential3seqE[1];
.global .align 1 .b8 _ZN34_INTERNAL_45b64057_4_k_cu_9ca2f61d6thrust24THRUST_300001_SM_1000_NS12placeholders2_1E[1];
.global .align 1 .b8 _ZN34_INTERNAL_45b64057_4_k_cu_9ca2f61d6thrust24THRUST_300001_SM_1000_NS12placeholders2_2E[1];
.global .align 1 .b8 _ZN34_INTERNAL_45b64057_4_k_cu_9ca2f61d6thrust24THRUST_300001_SM_1000_NS12placeholders2_3E[1];
.global .align 1 .b8 _ZN34_INTERNAL_45b64057_4_k_cu_9ca2f61d6thrust24THRUST_300001_SM_1000_NS12placeholders2_4E[1];
.global .align 1 .b8 _ZN34_INTERNAL_45b64057_4_k_cu_9ca2f61d6thrust24THRUST_300001_SM_1000_NS12placeholders2_5E[1];
.global .align 1 .b8 _ZN34_INTERNAL_45b64057_4_k_cu_9ca2f61d6thrust24THRUST_300001_SM_1000_NS12placeholders2_6E[1];
.global .align 1 .b8 _ZN34_INTERNAL_45b64057_4_k_cu_9ca2f61d6thrust24THRUST_300001_SM_1000_NS12placeholders2_7E[1];
.global .align 1 .b8 _ZN34_INTERNAL_45b64057_4_k_cu_9ca2f61d6thrust24THRUST_300001_SM_1000_NS12placeholders2_8E[1];
.global .align 1 .b8 _ZN34_INTERNAL_45b64057_4_k_cu_9ca2f61d6thrust24THRUST_300001_SM_1000_NS12placeholders2_9E[1];
.global .align 1 .b8 _ZN34_INTERNAL_45b64057_4_k_cu_9ca2f61d6thrust24THRUST_300001_SM_1000_NS12placeholders3_10E[1];
.global .align 1 .b8 _ZN34_INTERNAL_45b64057_4_k_cu_9ca2f61d6thrust24THRUST_300001_SM_1000_NS3seqE[1];

.visible .entry _Z11jacobi_stepiiPKdPdS1_(
	.param .u32 _Z11jacobi_stepiiPKdPdS1__param_0,
	.param .u32 _Z11jacobi_stepiiPKdPdS1__param_1,
	.param .u64 .ptr .align 1 _Z11jacobi_stepiiPKdPdS1__param_2,
	.param .u64 .ptr .align 1 _Z11jacobi_stepiiPKdPdS1__param_3,
	.param .u64 .ptr .align 1 _Z11jacobi_stepiiPKdPdS1__param_4
)
{
	.reg .pred 	%p<4>;
	.reg .b32 	%r<17>;
	.reg .b64 	%rd<21>;
	.reg .b64 	%fd<12>;

	ld.param.u32 	%r3, [_Z11jacobi_stepiiPKdPdS1__param_0];
	ld.param.u32 	%r4, [_Z11jacobi_stepiiPKdPdS1__param_1];
	ld.param.u64 	%rd1, [_Z11jacobi_stepiiPKdPdS1__param_2];
	ld.param.u64 	%rd2, [_Z11jacobi_stepiiPKdPdS1__param_3];
	ld.param.u64 	%rd3, [_Z11jacobi_stepiiPKdPdS1__param_4];
	mov.u32 	%r6, %ctaid.x;
	mov.u32 	%r7, %ntid.x;
	mov.u32 	%r8, %tid.x;
	mad.lo.s32 	%r9, %r6, %r7, %r8;
	add.s32 	%r1, %r9, 1;
	mov.u32 	%r10, %ctaid.y;
	mov.u32 	%r11, %ntid.y;
	mov.u32 	%r12, %tid.y;
	mad.lo.s32 	%r13, %r10, %r11, %r12;
	setp.gt.s32 	%p1, %r1, %r3;
	setp.ge.s32 	%p2, %r13, %r4;
	or.pred  	%p3, %p1, %p2;
	@%p3 bra 	$L__BB0_2;
	cvta.to.global.u64 	%rd9, %rd2;
	cvta.to.global.u64 	%rd10, %rd3;
	add.s32 	%r14, %r3, 2;
	mad.lo.s32 	%r15, %r14, %r13, %r14;
	add.s32 	%r16, %r15, %r1;
	cvt.s64.s32 	%rd11, %r16;
	mul.wide.s32 	%rd12, %r16, 8;
	add.s64 	%rd4, %rd1, %rd12;
	// begin inline asm
	ld.global.nc.f64 %fd1, [%rd4];
	// end inline asm
	add.s64 	%rd5, %rd4, 8;
	// begin inline asm
	ld.global.nc.f64 %fd2, [%rd5];
	// end inline asm
	add.s64 	%rd6, %rd4, -8;
	// begin inline asm
	ld.global.nc.f64 %fd3, [%rd6];
	// end inline asm
	add.f64 	%fd6, %fd2, %fd3;
	cvt.s64.s32 	%rd13, %r3;
	sub.s64 	%rd14, %rd11, %rd13;
	shl.b64 	%rd15, %rd14, 3;
	add.s64 	%rd16, %rd1, %rd15;
	add.s64 	%rd7, %rd16, -16;
	// begin inline asm
	ld.global.nc.f64 %fd4, [%rd7];
	// end inline asm
	add.f64 	%fd7, %fd6, %fd4;
	mul.wide.s32 	%rd17, %r3, 8;
	add.s64 	%rd18, %rd4, %rd17;
	add.s64 	%rd8, %rd18, 16;
	// begin inline asm
	ld.global.nc.f64 %fd5, [%rd8];
	// end inline asm
	add.f64 	%fd8, %fd7, %fd5;
	mul.f64 	%fd9, %fd8, 0d3FD0000000000000;
	add.s64 	%rd19, %rd9, %rd12;
	st.global.f64 	[%rd19], %fd9;
	sub.f64 	%fd10, %fd9, %fd1;
	abs.f64 	%fd11, %fd10;
	add.s64 	%rd20, %rd10, %rd12;
	st.global.f64 	[%rd20], %fd11;
$L__BB0_2:
	ret;

}
	// .globl	_ZN3cub18CUB_300001_SM_10006detail11EmptyKernelIvEEvv
.visible .entry _ZN3cub18CUB_300001_SM_10006detail11EmptyKernelIvEEvv()
{


	ret;

}
	// .globl	_ZN3cub18CUB_300001_SM_10006detail6reduce28DeviceReduceSingleTileKernelINS2_10policy_hubIdjN4cuda3__47maximumIdEEE10Policy1000EN6thrust24THRUST_300001_SM_1000_NS10device_ptrIdEEPdjS8_ddNS5_3std3__410__identityEEEvT0_T1_T2_T3_T4_T6_
.visible .entry _ZN3cub18CUB_300001_SM_10006detail6reduce28DeviceReduceSingleTileKernelINS2_10policy_hubIdjN4cuda3__47maximumIdEEE10Policy1000EN6thrust24THRUST_300001_SM_1000_NS10device_ptrIdEEPdjS8_ddNS5_3std3__410__identityEEEvT0_T1_T2_T3_T4_T6_(
	.param .align 8 .b8 _ZN3cub18CUB_300001_SM_10006detail6reduce28DeviceReduceSingleTileKernelINS2_10policy_hubIdjN4cuda3__47maximumIdEEE10Policy1000EN6thrust24THRUST_300001_SM_1000_NS10device_ptrIdEEPdjS8_ddNS5_3std3__410__identityEEEvT0_T1_T2_T3_T4_T6__param_0[8],
	.param .u64 .ptr .align 1 _ZN3cub18CUB_300001_SM_10006detail6reduce28DeviceReduceSingleTileKernelINS2_10policy_hubIdjN4cuda3__47maximumIdEEE10Policy1000EN6thrust24THRUST_300001_SM_1000_NS10device_ptrIdEEPdjS8_ddNS5_3std3__410__identityEEEvT0_T1_T2_T3_T4_T6__param_1,
	.param .u32 _ZN3cub18CUB_300001_SM_10006detail6reduce28DeviceReduceSingleTileKernelINS2_10policy_hubIdjN4cuda3__47maximumIdEEE10Policy1000EN6thrust24THRUST_300001_SM_1000_NS10device_ptrIdEEPdjS8_ddNS5_3std3__410__identityEEEvT0_T1_T2_T3_T4_T6__param_2,
	.param .align 1 .b8 _ZN3cub18CUB_300001_SM_10006detail6reduce28DeviceReduceSingleTileKernelINS2_10policy_hubIdjN4cuda3__47maximumIdEEE10Policy1000EN6thrust24THRUST_300001_SM_1000_NS10device_ptrIdEEPdjS8_ddNS5_3std3__410__identityEEEvT0_T1_T2_T3_T4_T6__param_3[1],
	.param .f64 _ZN3cub18CUB_300001_SM_10006detail6reduce28DeviceReduceSingleTileKernelINS2_10policy_hubIdjN4cuda3__47maximumIdEEE10Policy1000EN6thrust24THRUST_300001_SM_1000_NS10device_ptrIdEEPdjS8_ddNS5_3std3__410__identityEEEvT0_T1_T2_T3_T4_T6__param_4,
	.param .align 1 .b8 _ZN3cub18CUB_300001_SM_10006detail6reduce28DeviceReduceSingleTileKernelINS2_10policy_hubIdjN4cuda3__47maximumIdEEE10Policy1000EN6thrust24THRUST_300001_SM_1000_NS10device_ptrIdEEPdjS8_ddNS5_3std3__410__identityEEEvT0_T1_T2_T3_T4_T6__param_5[1]
)
.maxntid 256
.minnctapersm 1
{
	.reg .pred 	%p<169>;
	.reg .b32 	%r<286>;
	.reg .b64 	%rd<114>;
	.reg .b64 	%fd<309>;
	// demoted variable
	.shared .align 8 .b8 _ZZN3cub18CUB_300001_SM_10006detail6reduce28DeviceReduceSingleTileKernelINS2_10policy_hubIdjN4cuda3__47maximumIdEEE10Policy1000EN6thrust24THRUST_300001_SM_1000_NS10device_ptrIdEEPdjS8_ddNS5_3std3__410__identityEEEvT0_T1_T2_T3_T4_T6_E12temp_storage[80];
	ld.param.u64 	%rd9, [_ZN3cub18CUB_300001_SM_10006detail6reduce28DeviceReduceSingleTileKernelINS2_10policy_hubIdjN4cuda3__47maximumIdEEE10Policy1000EN6thrust24THRUST_300001_SM_1000_NS10device_ptrIdEEPdjS8_ddNS5_3std3__410__identityEEEvT0_T1_T2_T3_T4_T6__param_0];
	ld.param.u64 	%rd10, [_ZN3cub18CUB_300001_SM_10006detail6reduce28DeviceReduceSingleTileKernelINS2_10policy_hubIdjN4cuda3__47maximumIdEEE10Policy1000EN6thrust24THRUST_300001_SM_1000_NS10device_ptrIdEEPdjS8_ddNS5_3std3__410__identityEEEvT0_T1_T2_T3_T4_T6__param_1];
	ld.param.u32 	%r51, [_ZN3cub18CUB_300001_SM_10006detail6reduce28DeviceReduceSingleTileKernelINS2_10policy_hubIdjN4cuda3__47maximumIdEEE10Policy1000EN6thrust24THRUST_300001_SM_1000_NS10device_ptrIdEEPdjS8_ddNS5_3std3__410__identityEEEvT0_T1_T2_T3_T4_T6__param_2];
	ld.param.f64 	%fd42, [_ZN3cub18CUB_300001_SM_10006detail6reduce28DeviceReduceSingleTileKernelINS2_10policy_hubIdjN4cuda3__47maximumIdEEE10Policy1000EN6thrust24THRUST_300001_SM_1000_NS10device_ptrIdEEPdjS8_ddNS5_3std3__410__identityEEEvT0_T1_T2_T3_T4_T6__param_4];
	cvta.to.global.u64 	%rd1, %rd10;
	setp.ne.s32 	%p1, %r51, 0;
	@%p1 bra 	$L__BB2_3;
	mov.u32 	%r268, %tid.x;
	setp.ne.s32 	%p168, %r268, 0;
	@%p168 bra 	$L__BB2_52;
	st.global.f64 	[%rd1], %fd42;
	bra.uni 	$L__BB2_52;
$L__BB2_3:
	cvta.to.global.u64 	%rd2, %rd9;
	setp.gt.u32 	%p2, %r51, 2047;
	@%p2 bra 	$L__BB2_28;
	mov.u32 	%r1, %tid.x;
	setp.ge.u32 	%p80, %r1, %r51;
	mov.f64 	%fd296, 0d0000000000000000;
	mov.u32 	%r272, %r1;
	@%p80 bra 	$L__BB2_6;
	mul.wide.u32 	%rd83, %r1, 8;
	add.s64 	%rd84, %rd2, %rd83;
	ld.global.f64 	%fd296, [%rd84];
	add.s32 	%r272, %r1, 256;
$L__BB2_6:
	setp.ge.u32 	%p81, %r272, %r51;
	@%p81 bra 	$L__BB2_19;
	not.b32 	%r145, %r272;
	add.s32 	%r146, %r51, %r145;
	shr.u32 	%r147, %r146, 8;
	add.s32 	%r4, %r147, 1;
	and.b32  	%r5, %r4, 15;
	setp.lt.u32 	%p82, %r146, 3840;
	@%p82 bra 	$L__BB2_10;
	and.b32  	%r148, %r4, 33554416;
	neg.s32 	%r270, %r148;
	mul.wide.u32 	%rd85, %r272, 8;
	add.s64 	%rd86, %rd85, %rd2;
	add.s64 	%rd112, %rd86, 16384;
$L__BB2_9:
	.pragma "nounroll";
	ld.global.f64 	%fd157, [%rd112+-16384];
	setp.lt.f64 	%p83, %fd296, %fd157;
	selp.f64 	%fd158, %fd157, %fd296, %p83;
	ld.global.f64 	%fd159, [%rd112+-14336];
	setp.lt.f64 	%p84, %fd158, %fd159;
	selp.f64 	%fd160, %fd159, %fd158, %p84;
	ld.global.f64 	%fd161, [%rd112+-12288];
	setp.lt.f64 	%p85, %fd160, %fd161;
	selp.f64 	%fd162, %fd161, %fd160, %p85;
	ld.global.f64 	%fd163, [%rd112+-10240];
	setp.lt.f64 	%p86, %fd162, %fd163;
	selp.f64 	%fd164, %fd163, %fd162, %p86;
	ld.global.f64 	%fd165, [%rd112+-8192];
	setp.lt.f64 	%p87, %fd164, %fd165;
	selp.f64 	%fd166, %fd165, %fd164, %p87;
	ld.global.f64 	%fd167, [%rd112+-6144];
	setp.lt.f64 	%p88, %fd166, %fd167;
	selp.f64 	%fd168, %fd167, %fd166, %p88;
	ld.global.f64 	%fd169, [%rd112+-4096];
	setp.lt.f64 	%p89, %fd168, %fd169;
	selp.f64 	%fd170, %fd169, %fd168, %p89;
	ld.global.f64 	%fd171, [%rd112+-2048];
	setp.lt.f64 	%p90, %fd170, %fd171;
	selp.f64 	%fd172, %fd171, %fd170, %p90;
	ld.global.f64 	%fd173, [%rd112];
	setp.lt.f64 	%p91, %fd172, %fd173;
	selp.f64 	%fd174, %fd173, %fd172, %p91;
	ld.global.f64 	%fd175, [%rd112+2048];
	setp.lt.f64 	%p92, %fd174, %fd175;
	selp.f64 	%fd176, %fd175, %fd174, %p92;
	ld.global.f64 	%fd177, [%rd112+4096];
	setp.lt.f64 	%p93, %fd176, %fd177;
	selp.f64 	%fd178, %fd177, %fd176, %p93;
	ld.global.f64 	%fd179, [%rd112+6144];
	setp.lt.f64 	%p94, %fd178, %fd179;
	selp.f64 	%fd180, %fd179, %fd178, %p94;
	ld.global.f64 	%fd181, [%rd112+8192];
	setp.lt.f64 	%p95, %fd180, %fd181;
	selp.f64 	%fd182, %fd181, %fd180, %p95;
	ld.global.f64 	%fd183, [%rd112+10240];
	setp.lt.f64 	%p96, %fd182, %fd183;
	selp.f64 	%fd184, %fd183, %fd182, %p96;
	ld.global.f64 	%fd185, [%rd112+12288];
	setp.lt.f64 	%p97, %fd184, %fd185;
	selp.f64 	%fd186, %fd185, %fd184, %p97;
	ld.global.f64 	%fd187, [%rd112+14336];
	setp.lt.f64 	%p98, %fd186, %fd187;
	selp.f64 	%fd296, %fd187, %fd186, %p98;
	add.s32 	%r272, %r272, 4096;
	add.s32 	%r270, %r270, 16;
	add.s64 	%rd112, %rd112, 32768;
	setp.ne.s32 	%p99, %r270, 0;
	@%p99 bra 	$L__BB2_9;
$L__BB2_10:
	setp.eq.s32 	%p100, %r5, 0;
	@%p100 bra 	$L__BB2_19;
	and.b32  	%r12, %r4, 7;
	setp.lt.u32 	%p101, %r5, 8;
	@%p101 bra 	$L__BB2_13;
	mul.wide.u32 	%rd87, %r272, 8;
	add.s64 	%rd88, %rd2, %rd87;
	ld.global.f64 	%fd189, [%rd88];
	setp.lt.f64 	%p102, %fd296, %fd189;
	selp.f64 	%fd190, %fd189, %fd296, %p102;
	ld.global.f64 	%fd191, [%rd88+2048];
	setp.lt.f64 	%p103, %fd190, %fd191;
	selp.f64 	%fd192, %fd191, %fd190, %p103;
	ld.global.f64 	%fd193, [%rd88+4096];
	setp.lt.f64 	%p104, %fd192, %fd193;
	selp.f64 	%fd194, %fd193, %fd192, %p104;
	ld.global.f64 	%fd195, [%rd88+6144];
	setp.lt.f64 	%p105, %fd194, %fd195;
	selp.f64 	%fd196, %fd195, %fd194, %p105;
	ld.global.f64 	%fd197, [%rd88+8192];
	setp.lt.f64 	%p106, %fd196, %fd197;
	selp.f64 	%fd198, %fd197, %fd196, %p106;
	ld.global.f64 	%fd199, [%rd88+10240];
	setp.lt.f64 	%p107, %fd198, %fd199;
	selp.f64 	%fd200, %fd199, %fd198, %p107;
	ld.global.f64 	%fd201, [%rd88+12288];
	setp.lt.f64 	%p108, %fd200, %fd201;
	selp.f64 	%fd202, %fd201, %fd200, %p108;
	ld.global.f64 	%fd203, [%rd88+14336];
	setp.lt.f64 	%p109, %fd202, %fd203;
	selp.f64 	%fd296, %fd203, %fd202, %p109;
	add.s32 	%r272, %r272, 2048;
$L__BB2_13:
	setp.eq.s32 	%p110, %r12, 0;
	@%p110 bra 	$L__BB2_19;
	and.b32  	%r15, %r4, 3;
	setp.lt.u32 	%p111, %r12, 4;
	@%p111 bra 	$L__BB2_16;
	mul.wide.u32 	%rd89, %r272, 8;
	add.s64 	%rd90, %rd2, %rd89;
	ld.global.f64 	%fd205, [%rd90];
	setp.lt.f64 	%p112, %fd296, %fd205;
	selp.f64 	%fd206, %fd205, %fd296, %p112;
	ld.global.f64 	%fd207, [%rd90+2048];
	setp.lt.f64 	%p113, %fd206, %fd207;
	selp.f64 	%fd208, %fd207, %fd206, %p113;
	ld.global.f64 	%fd209, [%rd90+4096];
	setp.lt.f64 	%p114, %fd208, %fd209;
	selp.f64 	%fd210, %fd209, %fd208, %p114;
	ld.global.f64 	%fd211, [%rd90+6144];
	setp.lt.f64 	%p115, %fd210, %fd211;
	selp.f64 	%fd296, %fd211, %fd210, %p115;
	add.s32 	%r272, %r272, 1024;
$L__BB2_16:
	setp.eq.s32 	%p116, %r15, 0;
	@%p116 bra 	$L__BB2_19;
	mul.wide.u32 	%rd91, %r272, 8;
	add.s64 	%rd113, %rd2, %rd91;
	neg.s32 	%r275, %r15;
$L__BB2_18:
	.pragma "nounroll";
	ld.global.f64 	%fd212, [%rd113];
	setp.lt.f64 	%p117, %fd296, %fd212;
	selp.f64 	%fd296, %fd212, %fd296, %p117;
	add.s64 	%rd113, %rd113, 2048;
	add.s32 	%r275, %r275, 1;
	setp.ne.s32 	%p118, %r275, 0;
	@%p118 bra 	$L__BB2_18;
$L__BB2_19:
	setp.lt.u32 	%p119, %r51, 256;
	@%p119 bra 	$L__BB2_24;
	// begin inline asm
	mov.u32 %r212, %laneid;
	// end inline asm
	mov.b64 	%rd102, %fd296;
	mov.b64 	{%r214, %r219}, %rd102;
	mov.b32 	%r220, 1;
	mov.b32 	%r261, 31;
	mov.b32 	%r262, -1;
	// begin inline asm
	shfl.sync.down.b32 %r213, %r214, %r220, %r261, %r262;
	// end inline asm
	// begin inline asm
	shfl.sync.down.b32 %r218, %r219, %r220, %r261, %r262;
	// end inline asm
	mov.b64 	%rd103, {%r213, %r218};
	mov.b64 	%fd260, %rd103;
	setp.gt.s32 	%p147, %r212, 30;
	setp.lt.f64 	%p148, %fd296, %fd260;
	selp.f64 	%fd261, %fd260, %fd296, %p148;
	selp.f64 	%fd262, %fd296, %fd261, %p147;
	mov.b64 	%rd104, %fd262;
	mov.b64 	{%r224, %r229}, %rd104;
	mov.b32 	%r230, 2;
	// begin inline asm
	shfl.sync.down.b32 %r223, %r224, %r230, %r261, %r262;
	// end inline asm
	// begin inline asm
	shfl.sync.down.b32 %r228, %r229, %r230, %r261, %r262;
	// end inline asm
	mov.b64 	%rd105, {%r223, %r228};
	mov.b64 	%fd263, %rd105;
	setp.gt.s32 	%p149, %r212, 29;
	setp.lt.f64 	%p150, %fd262, %fd263;
	selp.f64 	%fd264, %fd263, %fd262, %p150;
	selp.f64 	%fd265, %fd262, %fd264, %p149;
	mov.b64 	%rd106, %fd265;
	mov.b64 	{%r234, %r239}, %rd106;
	mov.b32 	%r240, 4;
	// begin inline asm
	shfl.sync.down.b32 %r233, %r234, %r240, %r261, %r262;
	// end inline asm
	// begin inline asm
	shfl.sync.down.b32 %r238, %r239, %r240, %r261, %r262;
	// end inline asm
	mov.b64 	%rd107, {%r233, %r238};
	mov.b64 	%fd266, %rd107;
	setp.gt.s32 	%p151, %r212, 27;
	setp.lt.f64 	%p152, %fd265, %fd266;
	selp.f64 	%fd267, %fd266, %fd265, %p152;
	selp.f64 	%fd268, %fd265, %fd267, %p151;
	mov.b64 	%rd108, %fd268;
	mov.b64 	{%r244, %r249}, %rd108;
	mov.b32 	%r250, 8;
	// begin inline asm
	shfl.sync.down.b32 %r243, %r244, %r250, %r261, %r262;
	// end inline asm
	// begin inline asm
	shfl.sync.down.b32 %r248, %r249, %r250, %r261, %r262;
	// end inline asm
	mov.b64 	%rd109, {%r243, %r248};
	mov.b64 	%fd269, %rd109;
	setp.gt.s32 	%p153, %r212, 23;
	setp.lt.f64 	%p154, %fd268, %fd269;
	selp.f64 	%fd270, %fd269, %fd268, %p154;
	selp.f64 	%fd271, %fd268, %fd270, %p153;
	mov.b64 	%rd110, %fd271;
	mov.b64 	{%r254, %r259}, %rd110;
	mov.b32 	%r260, 16;
	// begin inline asm
	shfl.sync.down.b32 %r253, %r254, %r260, %r261, %r262;
	// end inline asm
	// begin inline asm
	shfl.sync.down.b32 %r258, %r259, %r260, %r261, %r262;
	// end inline asm
	mov.b64 	%rd111, {%r253, %r258};
	mov.b64 	%fd272, %rd111;
	setp.gt.s32 	%p155, %r212, 15;
	setp.lt.f64 	%p156, %fd271, %fd272;
	selp.f64 	%fd16, %fd272, %fd271, %p156;
	selp.f64 	%fd308, %fd271, %fd16, %p155;
	setp.ne.s32 	%p157, %r212, 0;
	@%p157 bra 	$L__BB2_22;
	shr.u32 	%r263, %r1, 2;
	and.b32  	%r264, %r263, 248;
	mov.u32 	%r265, _ZZN3cub18CUB_300001_SM_10006detail6reduce28DeviceReduceSingleTileKernelINS2_10policy_hubIdjN4cuda3__47maximumIdEEE10Policy1000EN6thrust24THRUST_300001_SM_1000_NS10device_ptrIdEEPdjS8_ddNS5_3std3__410__identityEEEvT0_T1_T2_T3_T4_T6_E12temp_storage;
	add.s32 	%r266, %r265, %r264;
	st.shared.f64 	[%r266+8], %fd16;
$L__BB2_22:
	bar.sync 	0;
	setp.ne.s32 	%p158, %r1, 0;
	@%p158 bra 	$L__BB2_50;
	ld.shared.f64 	%fd273, [_ZZN3cub18CUB_300001_SM_10006detail6reduce28DeviceReduceSingleTileKernelINS2_10policy_hubIdjN4cuda3__47maximumIdEEE10Policy1000EN6thrust24THRUST_300001_SM_1000_NS10device_ptrIdEEPdjS8_ddNS5_3std3__410__identityEEEvT0_T1_T2_T3_T4_T6_E12temp_storage+16];
	setp.lt.f64 	%p159, %fd308, %fd273;
	selp.f64 	%fd274, %fd273, %fd308, %p159;
	ld.shared.f64 	%fd275, [_ZZN3cub18CUB_300001_SM_10006detail6reduce28DeviceReduceSingleTileKernelINS2_10policy_hubIdjN4cuda3__47maximumIdEEE10Policy1000EN6thrust24THRUST_300001_SM_1000_NS10device_ptrIdEEPdjS8_ddNS5_3std3__410__identityEEEvT0_T1_T2_T3_T4_T6_E12temp_storage+24];
	setp.lt.f64 	%p160, %fd274, %fd275;
	selp.f64 	%fd276, %fd275, %fd274, %p160;
	ld.shared.f64 	%fd277, [_ZZN3cub18CUB_300001_SM_10006detail6reduce28DeviceReduceSingleTileKernelINS2_10policy_hubIdjN4cuda3__47maximumIdEEE10Policy1000EN6thrust24THRUST_300001_SM_1000_NS10device_ptrIdEEPdjS8_ddNS5_3std3__410__identityEEEvT0_T1_T2_T3_T4_T6_E12temp_storage+32];
	setp.lt.f64 	%p161, %fd276, %fd277;
	selp.f64 	%fd278, %fd277, %fd276, %p161;
	ld.shared.f64 	%fd279, [_ZZN3cub18CUB_300001_SM_10006detail6reduce28DeviceReduceSingleTileKernelINS2_10policy_hubIdjN4cuda3__47maximumIdEEE10Policy1000EN6thrust24THRUST_300001_SM_1000_NS10device_ptrIdEEPdjS8_ddNS5_3std3__410__identityEEEvT0_T1_T2_T3_T4_T6_E12temp_storage+40];
	setp.lt.f64 	%p162, %fd278, %fd279;
	selp.f64 	%fd280, %fd279, %fd278, %p162;
	ld.shared.f64 	%fd281, [_ZZN3cub18CUB_300001_SM_10006detail6reduce28DeviceReduceSingleTileKernelINS2_10policy_hubIdjN4cuda3__47maximumIdEEE10Policy1000EN6thrust24THRUST_300001_SM_1000_NS10device_ptrIdEEPdjS8_ddNS5_3std3__410__identityEEEvT0_T1_T2_T3_T4_T6_E12temp_storage+48];
	setp.lt.f64 	%p163, %fd280, %fd281;
	selp.f64 	%fd282, %fd281, %fd280, %p163;
	ld.shared.f64 	%fd283, [_ZZN3cub18CUB_300001_SM_10006detail6reduce28DeviceReduceSingleTileKernelINS2_10policy_hubIdjN4cuda3__47maximumIdEEE10Policy1000EN6thrust24THRUST_300001_SM_1000_NS10device_ptrIdEEPdjS8_ddNS5_3std3__410__identityEEEvT0_T1_T2_T3_T4_T6_E12temp_storage+56];
	setp.lt.f64 	%p164, %fd282, %fd283;
	selp.f64 	%fd284, %fd283, %fd282, %p164;
	ld.shared.f64 	%fd285, [_ZZN3cub18CUB_300001_SM_10006detail6reduce28DeviceReduceSingleTileKernelINS2_10policy_hubIdjN4cuda3__47maximumIdEEE10Policy1000EN6thrust24THRUST_300001_SM_1000_NS10device_ptrIdEEPdjS8_ddNS5_3std3__410__identityEEEvT0_T1_T2_T3_T4_T6_E12temp_storage+64];
	setp.lt.f64 	%p165, %fd284, %fd285;
	selp.f64 	%fd308, %fd285, %fd284, %p165;
	bra.uni 	$L__BB2_50;
$L__BB2_24:
	// begin inline asm
	mov.u32 %r149, %laneid;
	// end inline asm
	and.b32  	%r200, %r1, 992;
	add.s32 	%r201, %r200, 32;
	setp.gt.u32 	%p120, %r201, %r51;
	not.b32 	%r202, %r200;
	add.s32 	%r203, %r51, %r202;
	selp.b32 	%r198, %r203, 31, %p120;
	mov.b64 	%rd92, %fd296;
	mov.b64 	{%r151, %r156}, %rd92;
	mov.b32 	%r157, 1;
	mov.b32 	%r199, -1;
	// begin inline asm
	shfl.sync.down.b32 %r150, %r151, %r157, %r198, %r199;
	// end inline asm
	// begin inline asm
	shfl.sync.down.b32 %r155, %r156, %r157, %r198, %r199;
	// end inline asm
	mov.b64 	%rd93, {%r150, %r155};
	mov.b64 	%fd213, %rd93;
	setp.lt.s32 	%p121, %r149, %r198;
	setp.lt.f64 	%p122, %fd296, %fd213;
	selp.f64 	%fd214, %fd213, %fd296, %p122;
	selp.f64 	%fd215, %fd214, %fd296, %p121;
	mov.b64 	%rd94, %fd215;
	mov.b64 	{%r161, %r166}, %rd94;
	mov.b32 	%r167, 2;
	// begin inline asm
	shfl.sync.down.b32 %r160, %r161, %r167, %r198, %r199;
	// end inline asm
	// begin inline asm
	shfl.sync.down.b32 %r165, %r166, %r167, %r198, %r199;
	// end inline asm
	mov.b64 	%rd95, {%r160, %r165};
	mov.b64 	%fd216, %rd95;
	add.s32 	%r204, %r149, 2;
	setp.gt.s32 	%p123, %r204, %r198;
	setp.lt.f64 	%p124, %fd215, %fd216;
	selp.f64 	%fd217, %fd216, %fd215, %p124;
	selp.f64 	%fd218, %fd215, %fd217, %p123;
	mov.b64 	%rd96, %fd218;
	mov.b64 	{%r171, %r176}, %rd96;
	mov.b32 	%r177, 4;
	// begin inline asm
	shfl.sync.down.b32 %r170, %r171, %r177, %r198, %r199;
	// end inline asm
	// begin inline asm
	shfl.sync.down.b32 %r175, %r176, %r177, %r198, %r199;
	// end inline asm
	mov.b64 	%rd97, {%r170, %r175};
	mov.b64 	%fd219, %rd97;
	add.s32 	%r205, %r149, 4;
	setp.gt.s32 	%p125, %r205, %r198;
	setp.lt.f64 	%p126, %fd218, %fd219;
	selp.f64 	%fd220, %fd219, %fd218, %p126;
	selp.f64 	%fd221, %fd218, %fd220, %p125;
	mov.b64 	%rd98, %fd221;
	mov.b64 	{%r181, %r186}, %rd98;
	mov.b32 	%r187, 8;
	// begin inline asm
	shfl.sync.down.b32 %r180, %r181, %r187, %r198, %r199;
	// end inline asm
	// begin inline asm
	shfl.sync.down.b32 %r185, %r186, %r187, %r198, %r199;
	// end inline asm
	mov.b64 	%rd99, {%r180, %r185};
	mov.b64 	%fd222, %rd99;
	add.s32 	%r206, %r149, 8;
	setp.gt.s32 	%p127, %r206, %r198;
	setp.lt.f64 	%p128, %fd221, %fd222;
	selp.f64 	%fd223, %fd222, %fd221, %p128;
	selp.f64 	%fd224, %fd221, %fd223, %p127;
	mov.b64 	%rd100, %fd224;
	mov.b64 	{%r191, %r196}, %rd100;
	mov.b32 	%r197, 16;
	// begin inline asm
	shfl.sync.down.b32 %r190, %r191, %r197, %r198, %r199;
	// end inline asm
	// begin inline asm
	shfl.sync.down.b32 %r195, %r196, %r197, %r198, %r199;
	// end inline asm
	mov.b64 	%rd101, {%r190, %r195};
	mov.b64 	%fd225, %rd101;
	add.s32 	%r207, %r149, 16;
	setp.gt.s32 	%p129, %r207, %r198;
	setp.lt.f64 	%p130, %fd224, %fd225;
	selp.f64 	%fd226, %fd225, %fd224, %p130;
	selp.f64 	%fd308, %fd224, %fd226, %p129;
	setp.ne.s32 	%p131, %r149, 0;
	@%p131 bra 	$L__BB2_26;
	shr.u32 	%r208, %r1, 2;
	and.b32  	%r209, %r208, 248;
	mov.u32 	%r210, _ZZN3cub18CUB_300001_SM_10006detail6reduce28DeviceReduceSingleTileKernelINS2_10policy_hubIdjN4cuda3__47maximumIdEEE10Policy1000EN6thrust24THRUST_300001_SM_1000_NS10device_ptrIdEEPdjS8_ddNS5_3std3__410__identityEEEvT0_T1_T2_T3_T4_T6_E12temp_storage;
	add.s32 	%r211, %r210, %r209;
	st.shared.f64 	[%r211+8], %fd308;
$L__BB2_26:
	bar.sync 	0;
	setp.ne.s32 	%p132, %r1, 0;
	@%p132 bra 	$L__BB2_50;
	setp.gt.u32 	%p133, %r51, 32;
	ld.shared.f64 	%fd227, [_ZZN3cub18CUB_300001_SM_10006detail6reduce28DeviceReduceSingleTileKernelINS2_10policy_hubIdjN4cuda3__47maximumIdEEE10Policy1000EN6thrust24THRUST_300001_SM_1000_NS10device_ptrIdEEPdjS8_ddNS5_3std3__410__identityEEEvT0_T1_T2_T3_T4_T6_E12temp_storage+16];
	setp.lt.f64 	%p134, %fd308, %fd227;
	selp.f64 	%fd229, %fd227, %fd308, %p134;
	selp.f64 	%fd230, %fd229, %fd308, %p133;
	setp.gt.u32 	%p135, %r51, 64;
	ld.shared.f64 	%fd232, [_ZZN3cub18CUB_300001_SM_10006detail6reduce28DeviceReduceSingleTileKernelINS2_10policy_hubIdjN4cuda3__47maximumIdEEE10Policy1000EN6thrust24THRUST_300001_SM_1000_NS10device_ptrIdEEPdjS8_ddNS5_3std3__410__identityEEEvT0_T1_T2_T3_T4_T6_E12temp_storage+24];
	setp.lt.f64 	%p136, %fd230, %fd232;
	selp.f64 	%fd234, %fd232, %fd230, %p136;
	selp.f64 	%fd235, %fd234, %fd230, %p135;
	setp.gt.u32 	%p137, %r51, 96;
	ld.shared.f64 	%fd237, [_ZZN3cub18CUB_300001_SM_10006detail6reduce28DeviceReduceSingleTileKernelINS2_10policy_hubIdjN4cuda3__47maximumIdEEE10Policy1000EN6thrust24THRUST_300001_SM_1000_NS10device_ptrIdEEPdjS8_ddNS5_3std3__410__identityEEEvT0_T1_T2_T3_T4_T6_E12temp_storage+32];
	setp.lt.f64 	%p138, %fd235, %fd237;
	selp.f64 	%fd239, %fd237, %fd235, %p138;
	selp.f64 	%fd240, %fd239, %fd235, %p137;
	setp.gt.u32 	%p139, %r51, 128;
	ld.shared.f64 	%fd242, [_ZZN3cub18CUB_300001_SM_10006detail6reduce28DeviceReduceSingleTileKernelINS2_10policy_hubIdjN4cuda3__47maximumIdEEE10Policy1000EN6thrust24THRUST_300001_SM_1000_NS10device_ptrIdEEPdjS8_ddNS5_3std3__410__identityEEEvT0_T1_T2_T3_T4_T6_E12temp_storage+40];
	setp.lt.f64 	%p140, %fd240, %fd242;
	selp.f64 	%fd244, %fd242, %fd240, %p140;
	selp.f64 	%fd245, %fd244, %fd240, %p139;
	setp.gt.u32 	%p141, %r51, 160;
	ld.shared.f64 	%fd247, [_ZZN3cub18CUB_300001_SM_10006detail6reduce28DeviceReduceSingleTileKernelINS2_10policy_hubIdjN4cuda3__47maximumIdEEE10Policy1000EN6thrust24THRUST_300001_SM_1000_NS10device_ptrIdEEPdjS8_ddNS5_3std3__410__identityEEEvT0_T1_T2_T3_T4_T6_E12temp_storage+48];
	setp.lt.f64 	%p142, %fd245, %fd247;
	selp.f64 	%fd249, %fd247, %fd245, %p142;
	selp.f64 	%fd250, %fd249, %fd245, %p141;
	setp.gt.u32 	%p143, %r51, 192;
	ld.shared.f64 	%fd252, [_ZZN3cub18CUB_300001_SM_10006detail6reduce28DeviceReduceSingleTileKernelINS2_10policy_hubIdjN4cuda3__47maximumIdEEE10Policy1000EN6thrust24THRUST_300001_SM_1000_NS10device_ptrIdEEPdjS8_ddNS5_3std3__410__identityEEEvT0_T1_T2_T3_T4_T6_E12temp_storage+56];
	setp.lt.f64 	%p144, %fd250, %fd252;
	selp.f64 	%fd254, %fd252, %fd250, %p144;
	selp.f64 	%fd255, %fd254, %fd250, %p143;
	setp.gt.u32 	%p145, %r51, 224;
	ld.shared.f64 	%fd257, [_ZZN3cub18CUB_300001_SM_10006detail6reduce28DeviceReduceSingleTileKernelINS2_10policy_hubIdjN4cuda3__47maximumIdEEE10Policy1000EN6thrust24THRUST_300001_SM_1000_NS10device_ptrIdEEPdjS8_ddNS5_3std3__410__identityEEEvT0_T1_T2_T3_T4_T6_E12temp_storage+64];
	setp.lt.f64 	%p146, %fd255, %fd257;
	selp.f64 	%fd259, %fd257, %fd255, %p146;
	selp.f64 	%fd308, %fd259, %fd255, %p145;
	bra.uni 	$L__BB2_50;
$L__BB2_28:
	mov.u32 	%r21, %tid.x;
	mul.wide.u32 	%rd11, %r21, 8;
	add.s64 	%rd12, %rd2, %rd11;
	ld.global.f64 	%fd43, [%rd12];
	ld.global.f64 	%fd44, [%rd12+2048];
	ld.global.f64 	%fd45, [%rd12+4096];
	ld.global.f64 	%fd46, [%rd12+6144];
	ld.global.f64 	%fd47, [%rd12+8192];
	ld.global.f64 	%fd48, [%rd12+10240];
	ld.global.f64 	%fd49, [%rd12+12288];
	ld.global.f64 	%fd50, [%rd12+14336];
	setp.lt.f64 	%p3, %fd43, %fd44;
	selp.f64 	%fd51, %fd44, %fd43, %p3;
	setp.lt.f64 	%p4, %fd51, %fd45;
	selp.f64 	%fd52, %fd45, %fd51, %p4;
	setp.lt.f64 	%p5, %fd52, %fd46;
	selp.f64 	%fd53, %fd46, %fd52, %p5;
	setp.lt.f64 	%p6, %fd53, %fd47;
	selp.f64 	%fd54, %fd47, %fd53, %p6;
	setp.lt.f64 	%p7, %fd54, %fd48;
	selp.f64 	%fd55, %fd48, %fd54, %p7;
	setp.lt.f64 	%p8, %fd55, %fd49;
	selp.f64 	%fd56, %fd49, %fd55, %p8;
	setp.lt.f64 	%p9, %fd56, %fd50;
	selp.f64 	%fd307, %fd50, %fd56, %p9;
	add.s32 	%r22, %r51, -2048;
	setp.lt.u32 	%p10, %r22, 2048;
	mov.b32 	%r277, 2048;
	@%p10 bra 	$L__BB2_32;
	mov.b32 	%r277, 2048;
$L__BB2_30:
	add.s32 	%r54, %r21, %r277;
	mul.wide.u32 	%rd13, %r54, 8;
	add.s64 	%rd14, %rd2, %rd13;
	ld.global.f64 	%fd57, [%rd14];
	ld.global.f64 	%fd58, [%rd14+2048];
	ld.global.f64 	%fd59, [%rd14+4096];
	ld.global.f64 	%fd60, [%rd14+6144];
	ld.global.f64 	%fd61, [%rd14+8192];
	ld.global.f64 	%fd62, [%rd14+10240];
	ld.global.f64 	%fd63, [%rd14+12288];
	ld.global.f64 	%fd64, [%rd14+14336];
	setp.lt.f64 	%p11, %fd307, %fd57;
	selp.f64 	%fd65, %fd57, %fd307, %p11;
	setp.lt.f64 	%p12, %fd65, %fd58;
	selp.f64 	%fd66, %fd58, %fd65, %p12;
	setp.lt.f64 	%p13, %fd66, %fd59;
	selp.f64 	%fd67, %fd59, %fd66, %p13;
	setp.lt.f64 	%p14, %fd67, %fd60;
	selp.f64 	%fd68, %fd60, %fd67, %p14;
	setp.lt.f64 	%p15, %fd68, %fd61;
	selp.f64 	%fd69, %fd61, %fd68, %p15;
	setp.lt.f64 	%p16, %fd69, %fd62;
	selp.f64 	%fd70, %fd62, %fd69, %p16;
	setp.lt.f64 	%p17, %fd70, %fd63;
	selp.f64 	%fd71, %fd63, %fd70, %p17;
	setp.lt.f64 	%p18, %fd71, %fd64;
	selp.f64 	%fd307, %fd64, %fd71, %p18;
	sub.s32 	%r55, %r51, %r277;
	setp.lt.u32 	%p19, %r55, 2048;
	@%p19 bra 	$L__BB2_46;
	add.s32 	%r277, %r277, 2048;
	setp.le.u32 	%p20, %r277, %r22;
	@%p20 bra 	$L__BB2_30;
$L__BB2_32:
	setp.le.u32 	%p21, %r51, %r277;
	sub.s32 	%r56, %r51, %r277;
	setp.ge.s32 	%p22, %r21, %r56;
	or.pred  	%p23, %p21, %p22;
	@%p23 bra 	$L__BB2_46;
	not.b32 	%r58, %r21;
	add.s32 	%r59, %r51, %r58;
	sub.s32 	%r60, %r59, %r277;
	shr.u32 	%r61, %r60, 8;
	add.s32 	%r26, %r61, 1;
	and.b32  	%r27, %r26, 15;
	setp.lt.u32 	%p24, %r60, 3840;
	mov.u32 	%r282, %r21;
	@%p24 bra 	$L__BB2_37;
	or.b32  	%r280, %r21, 2048;
	add.s32 	%r279, %r21, %r277;
	and.b32  	%r62, %r26, 33554416;
	neg.s32 	%r278, %r62;
$L__BB2_35:
	.pragma "nounroll";
	mul.wide.u32 	%rd15, %r279, 8;
	add.s64 	%rd16, %rd2, %rd15;
	ld.global.f64 	%fd73, [%rd16];
	setp.lt.f64 	%p25, %fd307, %fd73;
	selp.f64 	%fd74, %fd73, %fd307, %p25;
	add.s32 	%r63, %r279, 256;
	mul.wide.u32 	%rd17, %r63, 8;
	add.s64 	%rd18, %rd2, %rd17;
	ld.global.f64 	%fd75, [%rd18];
	setp.lt.f64 	%p26, %fd74, %fd75;
	selp.f64 	%fd76, %fd75, %fd74, %p26;
	add.s32 	%r64, %r279, 512;
	mul.wide.u32 	%rd19, %r64, 8;
	add.s64 	%rd20, %rd2, %rd19;
	ld.global.f64 	%fd77, [%rd20];
	setp.lt.f64 	%p27, %fd76, %fd77;
	selp.f64 	%fd78, %fd77, %fd76, %p27;
	add.s32 	%r65, %r279, 768;
	mul.wide.u32 	%rd21, %r65, 8;
	add.s64 	%rd22, %rd2, %rd21;
	ld.global.f64 	%fd79, [%rd22];
	setp.lt.f64 	%p28, %fd78, %fd79;
	selp.f64 	%fd80, %fd79, %fd78, %p28;
	add.s32 	%r66, %r279, 1024;
	mul.wide.u32 	%rd23, %r66, 8;
	add.s64 	%rd24, %rd2, %rd23;
	ld.global.f64 	%fd81, [%rd24];
	setp.lt.f64 	%p29, %fd80, %fd81;
	selp.f64 	%fd82, %fd81, %fd80, %p29;
	add.s32 	%r67, %r279, 1280;
	mul.wide.u32 	%rd25, %r67, 8;
	add.s64 	%rd26, %rd2, %rd25;
	ld.global.f64 	%fd83, [%rd26];
	setp.lt.f64 	%p30, %fd82, %fd83;
	selp.f64 	%fd84, %fd83, %fd82, %p30;
	add.s32 	%r68, %r279, 1536;
	mul.wide.u32 	%rd27, %r68, 8;
	add.s64 	%rd28, %rd2, %rd27;
	ld.global.f64 	%fd85, [%rd28];
	setp.lt.f64 	%p31, %fd84, %fd85;
	selp.f64 	%fd86, %fd85, %fd84, %p31;
	add.s32 	%r69, %r279, 1792;
	mul.wide.u32 	%rd29, %r69, 8;
	add.s64 	%rd30, %rd2, %rd29;
	ld.global.f64 	%fd87, [%rd30];
	setp.lt.f64 	%p32, %fd86, %fd87;
	selp.f64 	%fd88, %fd87, %fd86, %p32;
	add.s32 	%r70, %r279, 2048;
	mul.wide.u32 	%rd31, %r70, 8;
	add.s64 	%rd32, %rd2, %rd31;
	ld.global.f64 	%fd89, [%rd32];
	setp.lt.f64 	%p33, %fd88, %fd89;
	selp.f64 	%fd90, %fd89, %fd88, %p33;
	add.s32 	%r71, %r279, 2304;
	mul.wide.u32 	%rd33, %r71, 8;
	add.s64 	%rd34, %rd2, %rd33;
	ld.global.f64 	%fd91, [%rd34];
	setp.lt.f64 	%p34, %fd90, %fd91;
	selp.f64 	%fd92, %fd91, %fd90, %p34;
	add.s32 	%r72, %r279, 2560;
	mul.wide.u32 	%rd35, %r72, 8;
	add.s64 	%rd36, %rd2, %rd35;
	ld.global.f64 	%fd93, [%rd36];
	setp.lt.f64 	%p35, %fd92, %fd93;
	selp.f64 	%fd94, %fd93, %fd92, %p35;
	add.s32 	%r73, %r279, 2816;
	mul.wide.u32 	%rd37, %r73, 8;
	add.s64 	%rd38, %rd2, %rd37;
	ld.global.f64 	%fd95, [%rd38];
	setp.lt.f64 	%p36, %fd94, %fd95;
	selp.f64 	%fd96, %fd95, %fd94, %p36;
	add.s32 	%r74, %r279, 3072;
	mul.wide.u32 	%rd39, %r74, 8;
	add.s64 	%rd40, %rd2, %rd39;
	ld.global.f64 	%fd97, [%rd40];
	setp.lt.f64 	%p37, %fd96, %fd97;
	selp.f64 	%fd98, %fd97, %fd96, %p37;
	add.s32 	%r75, %r279, 3328;
	mul.wide.u32 	%rd41, %r75, 8;
	add.s64 	%rd42, %rd2, %rd41;
	ld.global.f64 	%fd99, [%rd42];
	setp.lt.f64 	%p38, %fd98, %fd99;
	selp.f64 	%fd100, %fd99, %fd98, %p38;
	add.s32 	%r76, %r279, 3584;
	mul.wide.u32 	%rd43, %r76, 8;
	add.s64 	%rd44, %rd2, %rd43;
	ld.global.f64 	%fd101, [%rd44];
	setp.lt.f64 	%p39, %fd100, %fd101;
	selp.f64 	%fd102, %fd101, %fd100, %p39;
	add.s32 	%r77, %r279, 3840;
	mul.wide.u32 	%rd45, %r77, 8;
	add.s64 	%rd46, %rd2, %rd45;
	ld.global.f64 	%fd103, [%rd46];
	setp.lt.f64 	%p40, %fd102, %fd103;
	selp.f64 	%fd307, %fd103, %fd102, %p40;
	add.s32 	%r280, %r280, 4096;
	add.s32 	%r279, %r279, 4096;
	add.s32 	%r278, %r278, 16;
	setp.ne.s32 	%p41, %r278, 0;
	@%p41 bra 	$L__BB2_35;
	add.s32 	%r282, %r280, -2048;
$L__BB2_37:
	setp.eq.s32 	%p42, %r27, 0;
	@%p42 bra 	$L__BB2_46;
	and.b32  	%r39, %r26, 7;
	setp.lt.u32 	%p43, %r27, 8;
	@%p43 bra 	$L__BB2_40;
	add.s32 	%r78, %r282, %r277;
	mul.wide.u32 	%rd47, %r78, 8;
	add.s64 	%rd48, %rd2, %rd47;
	ld.global.f64 	%fd105, [%rd48];
	setp.lt.f64 	%p44, %fd307, %fd105;
	selp.f64 	%fd106, %fd105, %fd307, %p44;
	add.s32 	%r79, %r78, 256;
	mul.wide.u32 	%rd49, %r79, 8;
	add.s64 	%rd50, %rd2, %rd49;
	ld.global.f64 	%fd107, [%rd50];
	setp.lt.f64 	%p45, %fd106, %fd107;
	selp.f64 	%fd108, %fd107, %fd106, %p45;
	add.s32 	%r80, %r78, 512;
	mul.wide.u32 	%rd51, %r80, 8;
	add.s64 	%rd52, %rd2, %rd51;
	ld.global.f64 	%fd109, [%rd52];
	setp.lt.f64 	%p46, %fd108, %fd109;
	selp.f64 	%fd110, %fd109, %fd108, %p46;
	add.s32 	%r81, %r78, 768;
	mul.wide.u32 	%rd53, %r81, 8;
	add.s64 	%rd54, %rd2, %rd53;
	ld.global.f64 	%fd111, [%rd54];
	setp.lt.f64 	%p47, %fd110, %fd111;
	selp.f64 	%fd112, %fd111, %fd110, %p47;
	add.s32 	%r82, %r78, 1024;
	mul.wide.u32 	%rd55, %r82, 8;
	add.s64 	%rd56, %rd2, %rd55;
	ld.global.f64 	%fd113, [%rd56];
	setp.lt.f64 	%p48, %fd112, %fd113;
	selp.f64 	%fd114, %fd113, %fd112, %p48;
	add.s32 	%r83, %r78, 1280;
	mul.wide.u32 	%rd57, %r83, 8;
	add.s64 	%rd58, %rd2, %rd57;
	ld.global.f64 	%fd115, [%rd58];
	setp.lt.f64 	%p49, %fd114, %fd115;
	selp.f64 	%fd116, %fd115, %fd114, %p49;
	add.s32 	%r84, %r78, 1536;
	mul.wide.u32 	%rd59, %r84, 8;
	add.s64 	%rd60, %rd2, %rd59;
	ld.global.f64 	%fd117, [%rd60];
	setp.lt.f64 	%p50, %fd116, %fd117;
	selp.f64 	%fd118, %fd117, %fd116, %p50;
	add.s32 	%r85, %r78, 1792;
	mul.wide.u32 	%rd61, %r85, 8;
	add.s64 	%rd62, %rd2, %rd61;
	ld.global.f64 	%fd119, [%rd62];
	setp.lt.f64 	%p51, %fd118, %fd119;
	selp.f64 	%fd307, %fd119, %fd118, %p51;
	add.s32 	%r282, %r282, 2048;
$L__BB2_40:
	setp.eq.s32 	%p52, %r39, 0;
	@%p52 bra 	$L__BB2_46;
	and.b32  	%r42, %r26, 3;
	setp.lt.u32 	%p53, %r39, 4;
	@%p53 bra 	$L__BB2_43;
	add.s32 	%r86, %r282, %r277;
	mul.wide.u32 	%rd63, %r86, 8;
	add.s64 	%rd64, %rd2, %rd63;
	ld.global.f64 	%fd121, [%rd64];
	setp.lt.f64 	%p54, %fd307, %fd121;
	selp.f64 	%fd122, %fd121, %fd307, %p54;
	add.s32 	%r87, %r86, 256;
	mul.wide.u32 	%rd65, %r87, 8;
	add.s64 	%rd66, %rd2, %rd65;
	ld.global.f64 	%fd123, [%rd66];
	setp.lt.f64 	%p55, %fd122, %fd123;
	selp.f64 	%fd124, %fd123, %fd122, %p55;
	add.s32 	%r88, %r86, 512;
	mul.wide.u32 	%rd67, %r88, 8;
	add.s64 	%rd68, %rd2, %rd67;
	ld.global.f64 	%fd125, [%rd68];
	setp.lt.f64 	%p56, %fd124, %fd125;
	selp.f64 	%fd126, %fd125, %fd124, %p56;
	add.s32 	%r89, %r86, 768;
	mul.wide.u32 	%rd69, %r89, 8;
	add.s64 	%rd70, %rd2, %rd69;
	ld.global.f64 	%fd127, [%rd70];
	setp.lt.f64 	%p57, %fd126, %fd127;
	selp.f64 	%fd307, %fd127, %fd126, %p57;
	add.s32 	%r282, %r282, 1024;
$L__BB2_43:
	setp.eq.s32 	%p58, %r42, 0;
	@%p58 bra 	$L__BB2_46;
	add.s32 	%r285, %r282, %r277;
	neg.s32 	%r284, %r42;
$L__BB2_45:
	.pragma "nounroll";
	mul.wide.u32 	%rd71, %r285, 8;
	add.s64 	%rd72, %rd2, %rd71;
	ld.global.f64 	%fd128, [%rd72];
	setp.lt.f64 	%p59, %fd307, %fd128;
	selp.f64 	%fd307, %fd128, %fd307, %p59;
	add.s32 	%r285, %r285, 256;
	add.s32 	%r284, %r284, 1;
	setp.ne.s32 	%p60, %r284, 0;
	@%p60 bra 	$L__BB2_45;
$L__BB2_46:
	// begin inline asm
	mov.u32 %r90, %laneid;
	// end inline asm
	mov.b64 	%rd73, %fd307;
	mov.b64 	{%r92, %r97}, %rd73;
	mov.b32 	%r98, 1;
	mov.b32 	%r139, 31;
	mov.b32 	%r140, -1;
	// begin inline asm
	shfl.sync.down.b32 %r91, %r92, %r98, %r139, %r140;
	// end inline asm
	// begin inline asm
	shfl.sync.down.b32 %r96, %r97, %r98, %r139, %r140;
	// end inline asm
	mov.b64 	%rd74, {%r91, %r96};
	mov.b64 	%fd129, %rd74;
	setp.gt.s32 	%p61, %r90, 30;
	setp.lt.f64 	%p62, %fd307, %fd129;
	selp.f64 	%fd130, %fd129, %fd307, %p62;
	selp.f64 	%fd131, %fd307, %fd130, %p61;
	mov.b64 	%rd75, %fd131;
	mov.b64 	{%r102, %r107}, %rd75;
	mov.b32 	%r108, 2;
	// begin inline asm
	shfl.sync.down.b32 %r101, %r102, %r108, %r139, %r140;
	// end inline asm
	// begin inline asm
	shfl.sync.down.b32 %r106, %r107, %r108, %r139, %r140;
	// end inline asm
	mov.b64 	%rd76, {%r101, %r106};
	mov.b64 	%fd132, %rd76;
	setp.gt.s32 	%p63, %r90, 29;
	setp.lt.f64 	%p64, %fd131, %fd132;
	selp.f64 	%fd133, %fd132, %fd131, %p64;
	selp.f64 	%fd134, %fd131, %fd133, %p63;
	mov.b64 	%rd77, %fd134;
	mov.b64 	{%r112, %r117}, %rd77;
	mov.b32 	%r118, 4;
	// begin inline asm
	shfl.sync.down.b32 %r111, %r112, %r118, %r139, %r140;
	// end inline asm
	// begin inline asm
	shfl.sync.down.b32 %r116, %r117, %r118, %r139, %r140;
	// end inline asm
	mov.b64 	%rd78, {%r111, %r116};
	mov.b64 	%fd135, %rd78;
	setp.gt.s32 	%p65, %r90, 27;
	setp.lt.f64 	%p66, %fd134, %fd135;
	selp.f64 	%fd136, %fd135, %fd134, %p66;
	selp.f64 	%fd137, %fd134, %fd136, %p65;
	mov.b64 	%rd79, %fd137;
	mov.b64 	{%r122, %r127}, %rd79;
	mov.b32 	%r128, 8;
	// begin inline asm
	shfl.sync.down.b32 %r121, %r122, %r128, %r139, %r140;
	// end inline asm
	// begin inline asm
	shfl.sync.down.b32 %r126, %r127, %r128, %r139, %r140;
	// end inline asm
	mov.b64 	%rd80, {%r121, %r126};
	mov.b64 	%fd138, %rd80;
	setp.gt.s32 	%p67, %r90, 23;
	setp.lt.f64 	%p68, %fd137, %fd138;
	selp.f64 	%fd139, %fd138, %fd137, %p68;
	selp.f64 	%fd140, %fd137, %fd139, %p67;
	mov.b64 	%rd81, %fd140;
	mov.b64 	{%r132, %r137}, %rd81;
	mov.b32 	%r138, 16;
	// begin inline asm
	shfl.sync.down.b32 %r131, %r132, %r138, %r139, %r140;
	// end inline asm
	// begin inline asm
	shfl.sync.down.b32 %r136, %r137, %r138, %r139, %r140;
	// end inline asm
	mov.b64 	%rd82, {%r131, %r136};
	mov.b64 	%fd141, %rd82;
	setp.gt.s32 	%p69, %r90, 15;
	setp.lt.f64 	%p70, %fd140, %fd141;
	selp.f64 	%fd38, %fd141, %fd140, %p70;
	selp.f64 	%fd308, %fd140, %fd38, %p69;
	setp.ne.s32 	%p71, %r90, 0;
	@%p71 bra 	$L__BB2_48;
	shr.u32 	%r141, %r21, 2;
	and.b32  	%r142, %r141, 248;
	mov.u32 	%r143, _ZZN3cub18CUB_300001_SM_10006detail6reduce28DeviceReduceSingleTileKernelINS2_10policy_hubIdjN4cuda3__47maximumIdEEE10Policy1000EN6thrust24THRUST_300001_SM_1000_NS10device_ptrIdEEPdjS8_ddNS5_3std3__410__identityEEEvT0_T1_T2_T3_T4_T6_E12temp_storage;
	add.s32 	%r144, %r143, %r142;
	st.shared.f64 	[%r144+8], %fd38;
$L__BB2_48:
	bar.sync 	0;
	setp.ne.s32 	%p72, %r21, 0;
	@%p72 bra 	$L__BB2_50;
	ld.shared.f64 	%fd142, [_ZZN3cub18CUB_300001_SM_10006detail6reduce28DeviceReduceSingleTileKernelINS2_10policy_hubIdjN4cuda3__47maximumIdEEE10Policy1000EN6thrust24THRUST_300001_SM_1000_NS10device_ptrIdEEPdjS8_ddNS5_3std3__410__identityEEEvT0_T1_T2_T3_T4_T6_E12temp_storage+16];
	setp.lt.f64 	%p73, %fd308, %fd142;
	selp.f64 	%fd143, %fd142, %fd308, %p73;
	ld.shared.f64 	%fd144, [_ZZN3cub18CUB_300001_SM_10006detail6reduce28DeviceReduceSingleTileKernelINS2_10policy_hubIdjN4cuda3__47maximumIdEEE10Policy1000EN6thrust24THRUST_300001_SM_1000_NS10device_ptrIdEEPdjS8_ddNS5_3std3__410__identityEEEvT0_T1_T2_T3_T4_T6_E12temp_storage+24];
	setp.lt.f64 	%p74, %fd143, %fd144;
	selp.f64 	%fd145, %fd144, %fd143, %p74;
	ld.shared.f64 	%fd146, [_ZZN3cub18CUB_300001_SM_10006detail6reduce28DeviceReduceSingleTileKernelINS2_10policy_hubIdjN4cuda3__47maximumIdEEE10Policy1000EN6thrust24THRUST_300001_SM_1000_NS10device_ptrIdEEPdjS8_ddNS5_3std3__410__identityEEEvT0_T1_T2_T3_T4_T6_E12temp_storage+32];
	setp.lt.f64 	%p75, %fd145, %fd146;
	selp.f64 	%fd147, %fd146, %fd145, %p75;
	ld.shared.f64 	%fd148, [_ZZN3cub18CUB_300001_SM_10006detail6reduce28DeviceReduceSingleTileKernelINS2_10policy_hubIdjN4cuda3__47maximumIdEEE10Policy1000EN6thrust24THRUST_300001_SM_1000_NS10device_ptrIdEEPdjS8_ddNS5_3std3__410__identityEEEvT0_T1_T2_T3_T4_T6_E12temp_storage+40];
	setp.lt.f64 	%p76, %fd147, %fd148;
	selp.f64 	%fd149, %fd148, %fd147, %p76;
	ld.shared.f64 	%fd150, [_ZZN3cub18CUB_300001_SM_10006detail6reduce28DeviceReduceSingleTileKernelINS2_10policy_hubIdjN4cuda3__47maximumIdEEE10Policy1000EN6thrust24THRUST_300001_SM_1000_NS10device_ptrIdEEPdjS8_ddNS5_3std3__410__identityEEEvT0_T1_T2_T3_T4_T6_E12temp_storage+48];
	setp.lt.f64 	%p77, %fd149, %fd150;
	selp.f64 	%fd151, %fd150, %fd149, %p77;
	ld.shared.f64 	%fd152, [_ZZN3cub18CUB_300001_SM_10006detail6reduce28DeviceReduceSingleTileKernelINS2_10policy_hubIdjN4cuda3__47maximumIdEEE10Policy1000EN6thrust24THRUST_300001_SM_1000_NS10device_ptrIdEEPdjS8_ddNS5_3std3__410__identityEEEvT0_T1_T2_T3_T4_T6_E12temp_storage+56];
	setp.lt.f64 	%p78, %fd151, %fd152;
	selp.f64 	%fd153, %fd152, %fd151, %p78;
	ld.shared.f64 	%fd154, [_ZZN3cub18CUB_300001_SM_10006detail6reduce28DeviceReduceSingleTileKernelINS2_10policy_hubIdjN4cuda3__47maximumIdEEE10Policy1000EN6thrust24THRUST_300001_SM_1000_NS10device_ptrIdEEPdjS8_ddNS5_3std3__410__identityEEEvT0_T1_T2_T3_T4_T6_E12temp_storage+64];
	setp.lt.f64 	%p79, %fd153, %fd154;
	selp.f64 	%fd308, %fd154, %fd153, %p79;
$L__BB2_50:
	mov.u32 	%r267, %tid.x;
	setp.ne.s32 	%p166, %r267, 0;
	@%p166 bra 	$L__BB2_52;
	setp.lt.f64 	%p167, %fd42, %fd308;
	selp.f64 	%fd286, %fd308, %fd42, %p167;
	st.global.f64 	[%rd1], %fd286;
$L__BB2_52:
	ret;

}
	// .globl	_ZN3cub18CUB_300001_SM_10006detail6reduce18DeviceReduceKernelINS2_10policy_hubIdjN4cuda3__47maximumIdEEE10Policy1000EN6thrust24THRUST_300001_SM_1000_NS10device_ptrIdEEjS8_dNS5_3std3__410__identityEEEvT0_PT3_T1_NS0_13GridEvenShareISL_EET2_T4_
.visible .entry _ZN3cub18CUB_300001_SM_10006detail6reduce18DeviceReduceKernelINS2_10policy_hubIdjN4cuda3__47maximumIdEEE10Policy1000EN6thrust24THRUST_300001_SM_1000_NS10device_ptrIdEEjS8_dNS5_3std3__410__identityEEEvT0_PT3_T1_NS0_13GridEvenShareISL_EET2_T4_(
	.param .align 8 .b8 _ZN3cub18CUB_300001_SM_10006detail6reduce18DeviceReduceKernelINS2_10policy_hubIdjN4cuda3__47maximumIdEEE10Policy1000EN6thrust24THRUST_300001_SM_1000_NS10device_ptrIdEEjS8_dNS5_3std3__410__identityEEEvT0_PT3_T1_NS0_13GridEvenShareISL_EET2_T4__param_0[8],
	.param .u64 .ptr .align 1 _ZN3cub18CUB_300001_SM_10006detail6reduce18DeviceReduceKernelINS2_10policy_hubIdjN4cuda3__47maximumIdEEE10Policy1000EN6thrust24THRUST_300001_SM_1000_NS10device_ptrIdEEjS8_dNS5_3std3__410__identityEEEvT0_PT3_T1_NS0_13GridEvenShareISL_EET2_T4__param_1,
	.param .u32 _ZN3cub18CUB_300001_SM_10006detail6reduce18DeviceReduceKernelINS2_10policy_hubIdjN4cuda3__47maximumIdEEE10Policy1000EN6thrust24THRUST_300001_SM_1000_NS10device_ptrIdEEjS8_dNS5_3std3__410__identityEEEvT0_PT3_T1_NS0_13GridEvenShareISL_EET2_T4__param_2,
	.param .align 4 .b8 _ZN3cub18CUB_300001_SM_10006detail6reduce18DeviceReduceKernelINS2_10policy_hubIdjN4cuda3__47maximumIdEEE10Policy1000EN6thrust24THRUST_300001_SM_1000_NS10device_ptrIdEEjS8_dNS5_3std3__410__identityEEEvT0_PT3_T1_NS0_13GridEvenShareISL_EET2_T4__param_3[40],
	.param .align 1 .b8 _ZN3cub18CUB_300001_SM_10006detail6reduce18DeviceReduceKernelINS2_10policy_hubIdjN4cuda3__47maximumIdEEE10Policy1000EN6thrust24THRUST_300001_SM_1000_NS10device_ptrIdEEjS8_dNS5_3std3__410__identityEEEvT0_PT3_T1_NS0_13GridEvenShareISL_EET2_T4__param_4[1],
	.param .align 1 .b8 _ZN3cub18CUB_300001_SM_10006detail6reduce18DeviceReduceKernelINS2_10policy_hubIdjN4cuda3__47maximumIdEEE10Policy1000EN6thrust24THRUST_300001_SM_1000_NS10device_ptrIdEEjS8_dNS5_3std3__410__identityEEEvT0_PT3_T1_NS0_13GridEvenShareISL_EET2_T4__param_5[1]
)
.maxntid 256
{
	.reg .pred 	%p<166>;
	.reg .b16 	%rs<4>;
	.reg .b32 	%r<354>;
	.reg .b64 	%rd<160>;
	.reg .b64 	%fd<305>;
	// demoted variable
	.shared .align 8 .b8 _ZZN3cub18CUB_300001_SM_10006detail6reduce18DeviceReduceKernelINS2_10policy_hubIdjN4cuda3__47maximumIdEEE10Policy1000EN6thrust24THRUST_300001_SM_1000_NS10device_ptrIdEEjS8_dNS5_3std3__410__identityEEEvT0_PT3_T1_NS0_13GridEvenShareISL_EET2_T4_E12temp_storage[80];
	ld.param.u32 	%r1, [_ZN3cub18CUB_300001_SM_10006detail6reduce18DeviceReduceKernelINS2_10policy_hubIdjN4cuda3__47maximumIdEEE10Policy1000EN6thrust24THRUST_300001_SM_1000_NS10device_ptrIdEEjS8_dNS5_3std3__410__identityEEEvT0_PT3_T1_NS0_13GridEvenShareISL_EET2_T4__param_3+20];
	ld.param.u32 	%r2, [_ZN3cub18CUB_300001_SM_10006detail6reduce18DeviceReduceKernelINS2_10policy_hubIdjN4cuda3__47maximumIdEEE10Policy1000EN6thrust24THRUST_300001_SM_1000_NS10device_ptrIdEEjS8_dNS5_3std3__410__identityEEEvT0_PT3_T1_NS0_13GridEvenShareISL_EET2_T4__param_3+24];
	ld.param.u64 	%rd3, [_ZN3cub18CUB_300001_SM_10006detail6reduce18DeviceReduceKernelINS2_10policy_hubIdjN4cuda3__47maximumIdEEE10Policy1000EN6thrust24THRUST_300001_SM_1000_NS10device_ptrIdEEjS8_dNS5_3std3__410__identityEEEvT0_PT3_T1_NS0_13GridEvenShareISL_EET2_T4__param_0];
	cvta.to.global.u64 	%rd1, %rd3;
	mov.u32 	%r3, %ctaid.x;
	shl.b32 	%r4, %r2, 11;
	shl.b32 	%r345, %r3, 11;
	sub.s32 	%r6, %r1, %r345;
	setp.gt.u32 	%p1, %r6, 2047;
	@%p1 bra 	$L__BB3_26;
	mov.u32 	%r7, %tid.x;
	setp.ge.u32 	%p79, %r7, %r6;
	mov.f64 	%fd293, 0d0000000000000000;
	mov.u32 	%r336, %r7;
	@%p79 bra 	$L__BB3_3;
	add.s32 	%r180, %r345, %r7;
	mul.wide.u32 	%rd76, %r180, 8;
	add.s64 	%rd77, %rd1, %rd76;
	ld.global.f64 	%fd293, [%rd77];
	add.s32 	%r336, %r7, 256;
$L__BB3_3:
	setp.ge.u32 	%p80, %r336, %r6;
	@%p80 bra 	$L__BB3_17;
	not.b32 	%r181, %r336;
	add.s32 	%r182, %r1, %r181;
	sub.s32 	%r183, %r182, %r345;
	shr.u32 	%r184, %r183, 8;
	add.s32 	%r10, %r184, 1;
	and.b32  	%r11, %r10, 15;
	setp.lt.u32 	%p81, %r183, 3840;
	@%p81 bra 	$L__BB3_8;
	or.b32  	%r335, %r336, 2048;
	add.s32 	%r334, %r336, %r345;
	and.b32  	%r185, %r10, 33554416;
	neg.s32 	%r333, %r185;
$L__BB3_6:
	.pragma "nounroll";
	mul.wide.u32 	%rd78, %r334, 8;
	add.s64 	%rd79, %rd1, %rd78;
	ld.global.f64 	%fd155, [%rd79];
	setp.lt.f64 	%p82, %fd293, %fd155;
	selp.f64 	%fd156, %fd155, %fd293, %p82;
	add.s32 	%r186, %r334, 256;
	mul.wide.u32 	%rd80, %r186, 8;
	add.s64 	%rd81, %rd1, %rd80;
	ld.global.f64 	%fd157, [%rd81];
	setp.lt.f64 	%p83, %fd156, %fd157;
	selp.f64 	%fd158, %fd157, %fd156, %p83;
	add.s32 	%r187, %r334, 512;
	mul.wide.u32 	%rd82, %r187, 8;
	add.s64 	%rd83, %rd1, %rd82;
	ld.global.f64 	%fd159, [%rd83];
	setp.lt.f64 	%p84, %fd158, %fd159;
	selp.f64 	%fd160, %fd159, %fd158, %p84;
	add.s32 	%r188, %r334, 768;
	mul.wide.u32 	%rd84, %r188, 8;
	add.s64 	%rd85, %rd1, %rd84;
	ld.global.f64 	%fd161, [%rd85];
	setp.lt.f64 	%p85, %fd160, %fd161;
	selp.f64 	%fd162, %fd161, %fd160, %p85;
	add.s32 	%r189, %r334, 1024;
	mul.wide.u32 	%rd86, %r189, 8;
	add.s64 	%rd87, %rd1, %rd86;
	ld.global.f64 	%fd163, [%rd87];
	setp.lt.f64 	%p86, %fd162, %fd163;
	selp.f64 	%fd164, %fd163, %fd162, %p86;
	add.s32 	%r190, %r334, 1280;
	mul.wide.u32 	%rd88, %r190, 8;
	add.s64 	%rd89, %rd1, %rd88;
	ld.global.f64 	%fd165, [%rd89];
	setp.lt.f64 	%p87, %fd164, %fd165;
	selp.f64 	%fd166, %fd165, %fd164, %p87;
	add.s32 	%r191, %r334, 1536;
	mul.wide.u32 	%rd90, %r191, 8;
	add.s64 	%rd91, %rd1, %rd90;
	ld.global.f64 	%fd167, [%rd91];
	setp.lt.f64 	%p88, %fd166, %fd167;
	selp.f64 	%fd168, %fd167, %fd166, %p88;
	add.s32 	%r192, %r334, 1792;
	mul.wide.u32 	%rd92, %r192, 8;
	add.s64 	%rd93, %rd1, %rd92;
	ld.global.f64 	%fd169, [%rd93];
	setp.lt.f64 	%p89, %fd168, %fd169;
	selp.f64 	%fd170, %fd169, %fd168, %p89;
	add.s32 	%r193, %r334, 2048;
	mul.wide.u32 	%rd94, %r193, 8;
	add.s64 	%rd95, %rd1, %rd94;
	ld.global.f64 	%fd171, [%rd95];
	setp.lt.f64 	%p90, %fd170, %fd171;
	selp.f64 	%fd172, %fd171, %fd170, %p90;
	add.s32 	%r194, %r334, 2304;
	mul.wide.u32 	%rd96, %r194, 8;
	add.s64 	%rd97, %rd1, %rd96;
	ld.global.f64 	%fd173, [%rd97];
	setp.lt.f64 	%p91, %fd172, %fd173;
	selp.f64 	%fd174, %fd173, %fd172, %p91;
	add.s32 	%r195, %r334, 2560;
	mul.wide.u32 	%rd98, %r195, 8;
	add.s64 	%rd99, %rd1, %rd98;
	ld.global.f64 	%fd175, [%rd99];
	setp.lt.f64 	%p92, %fd174, %fd175;
	selp.f64 	%fd176, %fd175, %fd174, %p92;
	add.s32 	%r196, %r334, 2816;
	mul.wide.u32 	%rd100, %r196, 8;
	add.s64 	%rd101, %rd1, %rd100;
	ld.global.f64 	%fd177, [%rd101];
	setp.lt.f64 	%p93, %fd176, %fd177;
	selp.f64 	%fd178, %fd177, %fd176, %p93;
	add.s32 	%r197, %r334, 3072;
	mul.wide.u32 	%rd102, %r197, 8;
	add.s64 	%rd103, %rd1, %rd102;
	ld.global.f64 	%fd179, [%rd103];
	setp.lt.f64 	%p94, %fd178, %fd179;
	selp.f64 	%fd180, %fd179, %fd178, %p94;
	add.s32 	%r198, %r334, 3328;
	mul.wide.u32 	%rd104, %r198, 8;
	add.s64 	%rd105, %rd1, %rd104;
	ld.global.f64 	%fd181, [%rd105];
	setp.lt.f64 	%p95, %fd180, %fd181;
	selp.f64 	%fd182, %fd181, %fd180, %p95;
	add.s32 	%r199, %r334, 3584;
	mul.wide.u32 	%rd106, %r199, 8;
	add.s64 	%rd107, %rd1, %rd106;
	ld.global.f64 	%fd183, [%rd107];
	setp.lt.f64 	%p96, %fd182, %fd183;
	selp.f64 	%fd184, %fd183, %fd182, %p96;
	add.s32 	%r200, %r334, 3840;
	mul.wide.u32 	%rd108, %r200, 8;
	add.s64 	%rd109, %rd1, %rd108;
	ld.global.f64 	%fd185, [%rd109];
	setp.lt.f64 	%p97, %fd184, %fd185;
	selp.f64 	%fd293, %fd185, %fd184, %p97;
	add.s32 	%r335, %r335, 4096;
	add.s32 	%r334, %r334, 4096;
	add.s32 	%r333, %r333, 16;
	setp.ne.s32 	%p98, %r333, 0;
	@%p98 bra 	$L__BB3_6;
	add.s32 	%r336, %r335, -2048;
$L__BB3_8:
	setp.eq.s32 	%p99, %r11, 0;
	@%p99 bra 	$L__BB3_17;
	and.b32  	%r23, %r10, 7;
	setp.lt.u32 	%p100, %r11, 8;
	@%p100 bra 	$L__BB3_11;
	add.s32 	%r201, %r345, %r336;
	mul.wide.u32 	%rd110, %r201, 8;
	add.s64 	%rd111, %rd1, %rd110;
	ld.global.f64 	%fd187, [%rd111];
	setp.lt.f64 	%p101, %fd293, %fd187;
	selp.f64 	%fd188, %fd187, %fd293, %p101;
	add.s32 	%r202, %r201, 256;
	mul.wide.u32 	%rd112, %r202, 8;
	add.s64 	%rd113, %rd1, %rd112;
	ld.global.f64 	%fd189, [%rd113];
	setp.lt.f64 	%p102, %fd188, %fd189;
	selp.f64 	%fd190, %fd189, %fd188, %p102;
	add.s32 	%r203, %r201, 512;
	mul.wide.u32 	%rd114, %r203, 8;
	add.s64 	%rd115, %rd1, %rd114;
	ld.global.f64 	%fd191, [%rd115];
	setp.lt.f64 	%p103, %fd190, %fd191;
	selp.f64 	%fd192, %fd191, %fd190, %p103;
	add.s32 	%r204, %r201, 768;
	mul.wide.u32 	%rd116, %r204, 8;
	add.s64 	%rd117, %rd1, %rd116;
	ld.global.f64 	%fd193, [%rd117];
	setp.lt.f64 	%p104, %fd192, %fd193;
	selp.f64 	%fd194, %fd193, %fd192, %p104;
	add.s32 	%r205, %r201, 1024;
	mul.wide.u32 	%rd118, %r205, 8;
	add.s64 	%rd119, %rd1, %rd118;
	ld.global.f64 	%fd195, [%rd119];
	setp.lt.f64 	%p105, %fd194, %fd195;
	selp.f64 	%fd196, %fd195, %fd194, %p105;
	add.s32 	%r206, %r201, 1280;
	mul.wide.u32 	%rd120, %r206, 8;
	add.s64 	%rd121, %rd1, %rd120;
	ld.global.f64 	%fd197, [%rd121];
	setp.lt.f64 	%p106, %fd196, %fd197;
	selp.f64 	%fd198, %fd197, %fd196, %p106;
	add.s32 	%r207, %r201, 1536;
	mul.wide.u32 	%rd122, %r207, 8;
	add.s64 	%rd123, %rd1, %rd122;
	ld.global.f64 	%fd199, [%rd123];
	setp.lt.f64 	%p107, %fd198, %fd199;
	selp.f64 	%fd200, %fd199, %fd198, %p107;
	add.s32 	%r208, %r201, 1792;
	mul.wide.u32 	%rd124, %r208, 8;
	add.s64 	%rd125, %rd1, %rd124;
	ld.global.f64 	%fd201, [%rd125];
	setp.lt.f64 	%p108, %fd200, %fd201;
	selp.f64 	%fd293, %fd201, %fd200, %p108;
	add.s32 	%r336, %r336, 2048;
$L__BB3_11:
	setp.eq.s32 	%p109, %r23, 0;
	@%p109 bra 	$L__BB3_17;
	and.b32  	%r26, %r10, 3;
	setp.lt.u32 	%p110, %r23, 4;
	@%p110 bra 	$L__BB3_14;
	add.s32 	%r209, %r345, %r336;
	mul.wide.u32 	%rd126, %r209, 8;
	add.s64 	%rd127, %rd1, %rd126;
	ld.global.f64 	%fd203, [%rd127];
	setp.lt.f64 	%p111, %fd293, %fd203;
	selp.f64 	%fd204, %fd203, %fd293, %p111;
	add.s32 	%r210, %r209, 256;
	mul.wide.u32 	%rd128, %r210, 8;
	add.s64 	%rd129, %rd1, %rd128;
	ld.global.f64 	%fd205, [%rd129];
	setp.lt.f64 	%p112, %fd204, %fd205;
	selp.f64 	%fd206, %fd205, %fd204, %p112;
	add.s32 	%r211, %r209, 512;
	mul.wide.u32 	%rd130, %r211, 8;
	add.s64 	%rd131, %rd1, %rd130;
	ld.global.f64 	%fd207, [%rd131];
	setp.lt.f64 	%p113, %fd206, %fd207;
	selp.f64 	%fd208, %fd207, %fd206, %p113;
	add.s32 	%r212, %r209, 768;
	mul.wide.u32 	%rd132, %r212, 8;
	add.s64 	%rd133, %rd1, %rd132;
	ld.global.f64 	%fd209, [%rd133];
	setp.lt.f64 	%p114, %fd208, %fd209;
	selp.f64 	%fd293, %fd209, %fd208, %p114;
	add.s32 	%r336, %r336, 1024;
$L__BB3_14:
	setp.eq.s32 	%p115, %r26, 0;
	@%p115 bra 	$L__BB3_17;
	add.s32 	%r340, %r336, %r345;
	neg.s32 	%r339, %r26;
$L__BB3_16:
	.pragma "nounroll";
	mul.wide.u32 	%rd134, %r340, 8;
	add.s64 	%rd135, %rd1, %rd134;
	ld.global.f64 	%fd210, [%rd135];
	setp.lt.f64 	%p116, %fd293, %fd210;
	selp.f64 	%fd293, %fd210, %fd293, %p116;
	add.s32 	%r340, %r340, 256;
	add.s32 	%r339, %r339, 1;
	setp.ne.s32 	%p117, %r339, 0;
	@%p117 bra 	$L__BB3_16;
$L__BB3_17:
	setp.lt.u32 	%p118, %r6, 256;
	@%p118 bra 	$L__BB3_22;
	// begin inline asm
	mov.u32 %r276, %laneid;
	// end inline asm
	mov.b64 	%rd146, %fd293;
	mov.b64 	{%r278, %r283}, %rd146;
	mov.b32 	%r284, 1;
	mov.b32 	%r325, 31;
	mov.b32 	%r326, -1;
	// begin inline asm
	shfl.sync.down.b32 %r277, %r278, %r284, %r325, %r326;
	// end inline asm
	// begin inline asm
	shfl.sync.down.b32 %r282, %r283, %r284, %r325, %r326;
	// end inline asm
	mov.b64 	%rd147, {%r277, %r282};
	mov.b64 	%fd258, %rd147;
	setp.gt.s32 	%p146, %r276, 30;
	setp.lt.f64 	%p147, %fd293, %fd258;
	selp.f64 	%fd259, %fd258, %fd293, %p147;
	selp.f64 	%fd260, %fd293, %fd259, %p146;
	mov.b64 	%rd148, %fd260;
	mov.b64 	{%r288, %r293}, %rd148;
	mov.b32 	%r294, 2;
	// begin inline asm
	shfl.sync.down.b32 %r287, %r288, %r294, %r325, %r326;
	// end inline asm
	// begin inline asm
	shfl.sync.down.b32 %r292, %r293, %r294, %r325, %r326;
	// end inline asm
	mov.b64 	%rd149, {%r287, %r292};
	mov.b64 	%fd261, %rd149;
	setp.gt.s32 	%p148, %r276, 29;
	setp.lt.f64 	%p149, %fd260, %fd261;
	selp.f64 	%fd262, %fd261, %fd260, %p149;
	selp.f64 	%fd263, %fd260, %fd262, %p148;
	mov.b64 	%rd150, %fd263;
	mov.b64 	{%r298, %r303}, %rd150;
	mov.b32 	%r304, 4;
	// begin inline asm
	shfl.sync.down.b32 %r297, %r298, %r304, %r325, %r326;
	// end inline asm
	// begin inline asm
	shfl.sync.down.b32 %r302, %r303, %r304, %r325, %r326;
	// end inline asm
	mov.b64 	%rd151, {%r297, %r302};
	mov.b64 	%fd264, %rd151;
	setp.gt.s32 	%p150, %r276, 27;
	setp.lt.f64 	%p151, %fd263, %fd264;
	selp.f64 	%fd265, %fd264, %fd263, %p151;
	selp.f64 	%fd266, %fd263, %fd265, %p150;
	mov.b64 	%rd152, %fd266;
	mov.b64 	{%r308, %r313}, %rd152;
	mov.b32 	%r314, 8;
	// begin inline asm
	shfl.sync.down.b32 %r307, %r308, %r314, %r325, %r326;
	// end inline asm
	// begin inline asm
	shfl.sync.down.b32 %r312, %r313, %r314, %r325, %r326;
	// end inline asm
	mov.b64 	%rd153, {%r307, %r312};
	mov.b64 	%fd267, %rd153;
	setp.gt.s32 	%p152, %r276, 23;
	setp.lt.f64 	%p153, %fd266, %fd267;
	selp.f64 	%fd268, %fd267, %fd266, %p153;
	selp.f64 	%fd269, %fd266, %fd268, %p152;
	mov.b64 	%rd154, %fd269;
	mov.b64 	{%r318, %r323}, %rd154;
	mov.b32 	%r324, 16;
	// begin inline asm
	shfl.sync.down.b32 %r317, %r318, %r324, %r325, %r326;
	// end inline asm
	// begin inline asm
	shfl.sync.down.b32 %r322, %r323, %r324, %r325, %r326;
	// end inline asm
	mov.b64 	%rd155, {%r317, %r322};
	mov.b64 	%fd270, %rd155;
	setp.gt.s32 	%p154, %r276, 15;
	setp.lt.f64 	%p155, %fd269, %fd270;
	selp.f64 	%fd16, %fd270, %fd269, %p155;
	selp.f64 	%fd304, %fd269, %fd16, %p154;
	setp.ne.s32 	%p156, %r276, 0;
	@%p156 bra 	$L__BB3_20;
	shr.u32 	%r327, %r7, 2;
	and.b32  	%r328, %r327, 248;
	mov.u32 	%r329, _ZZN3cub18CUB_300001_SM_10006detail6reduce18DeviceReduceKernelINS2_10policy_hubIdjN4cuda3__47maximumIdEEE10Policy1000EN6thrust24THRUST_300001_SM_1000_NS10device_ptrIdEEjS8_dNS5_3std3__410__identityEEEvT0_PT3_T1_NS0_13GridEvenShareISL_EET2_T4_E12temp_storage;
	add.s32 	%r330, %r329, %r328;
	st.shared.f64 	[%r330+8], %fd16;
$L__BB3_20:
	bar.sync 	0;
	setp.ne.s32 	%p157, %r7, 0;
	@%p157 bra 	$L__BB3_48;
	ld.shared.f64 	%fd271, [_ZZN3cub18CUB_300001_SM_10006detail6reduce18DeviceReduceKernelINS2_10policy_hubIdjN4cuda3__47maximumIdEEE10Policy1000EN6thrust24THRUST_300001_SM_1000_NS10device_ptrIdEEjS8_dNS5_3std3__410__identityEEEvT0_PT3_T1_NS0_13GridEvenShareISL_EET2_T4_E12temp_storage+16];
	setp.lt.f64 	%p158, %fd304, %fd271;
	selp.f64 	%fd272, %fd271, %fd304, %p158;
	ld.shared.f64 	%fd273, [_ZZN3cub18CUB_300001_SM_10006detail6reduce18DeviceReduceKernelINS2_10policy_hubIdjN4cuda3__47maximumIdEEE10Policy1000EN6thrust24THRUST_300001_SM_1000_NS10device_ptrIdEEjS8_dNS5_3std3__410__identityEEEvT0_PT3_T1_NS0_13GridEvenShareISL_EET2_T4_E12temp_storage+24];
	setp.lt.f64 	%p159, %fd272, %fd273;
	selp.f64 	%fd274, %fd273, %fd272, %p159;
	ld.shared.f64 	%fd275, [_ZZN3cub18CUB_300001_SM_10006detail6reduce18DeviceReduceKernelINS2_10policy_hubIdjN4cuda3__47maximumIdEEE10Policy1000EN6thrust24THRUST_300001_SM_1000_NS10device_ptrIdEEjS8_dNS5_3std3__410__identityEEEvT0_PT3_T1_NS0_13GridEvenShareISL_EET2_T4_E12temp_storage+32];
	setp.lt.f64 	%p160, %fd274, %fd275;
	selp.f64 	%fd276, %fd275, %fd274, %p160;
	ld.shared.f64 	%fd277, [_ZZN3cub18CUB_300001_SM_10006detail6reduce18DeviceReduceKernelINS2_10policy_hubIdjN4cuda3__47maximumIdEEE10Policy1000EN6thrust24THRUST_300001_SM_1000_NS10device_ptrIdEEjS8_dNS5_3std3__410__identityEEEvT0_PT3_T1_NS0_13GridEvenShareISL_EET2_T4_E12temp_storage+40];
	setp.lt.f64 	%p161, %fd276, %fd277;
	selp.f64 	%fd278, %fd277, %fd276, %p161;
	ld.shared.f64 	%fd279, [_ZZN3cub18CUB_300001_SM_10006detail6reduce18DeviceReduceKernelINS2_10policy_hubIdjN4cuda3__47maximumIdEEE10Policy1000EN6thrust24THRUST_300001_SM_1000_NS10device_ptrIdEEjS8_dNS5_3std3__410__identityEEEvT0_PT3_T1_NS0_13GridEvenShareISL_EET2_T4_E12temp_storage+48];
	setp.lt.f64 	%p162, %fd278, %fd279;
	selp.f64 	%fd280, %fd279, %fd278, %p162;
	ld.shared.f64 	%fd281, [_ZZN3cub18CUB_300001_SM_10006detail6reduce18DeviceReduceKernelINS2_10policy_hubIdjN4cuda3__47maximumIdEEE10Policy1000EN6thrust24THRUST_300001_SM_1000_NS10device_ptrIdEEjS8_dNS5_3std3__410__identityEEEvT0_PT3_T1_NS0_13GridEvenShareISL_EET2_T4_E12temp_storage+56];
	setp.lt.f64 	%p163, %fd280, %fd281;
	selp.f64 	%fd282, %fd281, %fd280, %p163;
	ld.shared.f64 	%fd283, [_ZZN3cub18CUB_300001_SM_10006detail6reduce18DeviceReduceKernelINS2_10policy_hubIdjN4cuda3__47maximumIdEEE10Policy1000EN6thrust24THRUST_300001_SM_1000_NS10device_ptrIdEEjS8_dNS5_3std3__410__identityEEEvT0_PT3_T1_NS0_13GridEvenShareISL_EET2_T4_E12temp_storage+64];
	setp.lt.f64 	%p164, %fd282, %fd283;
	selp.f64 	%fd304, %fd283, %fd282, %p164;
	bra.uni 	$L__BB3_48;
$L__BB3_22:
	// begin inline asm
	mov.u32 %r213, %laneid;
	// end inline asm
	and.b32  	%r264, %r7, 992;
	add.s32 	%r265, %r264, 32;
	setp.gt.u32 	%p119, %r265, %r6;
	not.b32 	%r266, %r264;
	add.s32 	%r267, %r6, %r266;
	selp.b32 	%r262, %r267, 31, %p119;
	mov.b64 	%rd136, %fd293;
	mov.b64 	{%r215, %r220}, %rd136;
	mov.b32 	%r221, 1;
	mov.b32 	%r263, -1;
	// begin inline asm
	shfl.sync.down.b32 %r214, %r215, %r221, %r262, %r263;
	// end inline asm
	// begin inline asm
	shfl.sync.down.b32 %r219, %r220, %r221, %r262, %r263;
	// end inline asm
	mov.b64 	%rd137, {%r214, %r219};
	mov.b64 	%fd211, %rd137;
	setp.lt.s32 	%p120, %r213, %r262;
	setp.lt.f64 	%p121, %fd293, %fd211;
	selp.f64 	%fd212, %fd211, %fd293, %p121;
	selp.f64 	%fd213, %fd212, %fd293, %p120;
	mov.b64 	%rd138, %fd213;
	mov.b64 	{%r225, %r230}, %rd138;
	mov.b32 	%r231, 2;
	// begin inline asm
	shfl.sync.down.b32 %r224, %r225, %r231, %r262, %r263;
	// end inline asm
	// begin inline asm
	shfl.sync.down.b32 %r229, %r230, %r231, %r262, %r263;
	// end inline asm
	mov.b64 	%rd139, {%r224, %r229};
	mov.b64 	%fd214, %rd139;
	add.s32 	%r268, %r213, 2;
	setp.gt.s32 	%p122, %r268, %r262;
	setp.lt.f64 	%p123, %fd213, %fd214;
	selp.f64 	%fd215, %fd214, %fd213, %p123;
	selp.f64 	%fd216, %fd213, %fd215, %p122;
	mov.b64 	%rd140, %fd216;
	mov.b64 	{%r235, %r240}, %rd140;
	mov.b32 	%r241, 4;
	// begin inline asm
	shfl.sync.down.b32 %r234, %r235, %r241, %r262, %r263;
	// end inline asm
	// begin inline asm
	shfl.sync.down.b32 %r239, %r240, %r241, %r262, %r263;
	// end inline asm
	mov.b64 	%rd141, {%r234, %r239};
	mov.b64 	%fd217, %rd141;
	add.s32 	%r269, %r213, 4;
	setp.gt.s32 	%p124, %r269, %r262;
	setp.lt.f64 	%p125, %fd216, %fd217;
	selp.f64 	%fd218, %fd217, %fd216, %p125;
	selp.f64 	%fd219, %fd216, %fd218, %p124;
	mov.b64 	%rd142, %fd219;
	mov.b64 	{%r245, %r250}, %rd142;
	mov.b32 	%r251, 8;
	// begin inline asm
	shfl.sync.down.b32 %r244, %r245, %r251, %r262, %r263;
	// end inline asm
	// begin inline asm
	shfl.sync.down.b32 %r249, %r250, %r251, %r262, %r263;
	// end inline asm
	mov.b64 	%rd143, {%r244, %r249};
	mov.b64 	%fd220, %rd143;
	add.s32 	%r270, %r213, 8;
	setp.gt.s32 	%p126, %r270, %r262;
	setp.lt.f64 	%p127, %fd219, %fd220;
	selp.f64 	%fd221, %fd220, %fd219, %p127;
	selp.f64 	%fd222, %fd219, %fd221, %p126;
	mov.b64 	%rd144, %fd222;
	mov.b64 	{%r255, %r260}, %rd144;
	mov.b32 	%r261, 16;
	// begin inline asm
	shfl.sync.down.b32 %r254, %r255, %r261, %r262, %r263;
	// end inline asm
	// begin inline asm
	shfl.sync.down.b32 %r259, %r260, %r261, %r262, %r263;
	// end inline asm
	mov.b64 	%rd145, {%r254, %r259};
	mov.b64 	%fd223, %rd145;
	add.s32 	%r271, %r213, 16;
	setp.gt.s32 	%p128, %r271, %r262;
	setp.lt.f64 	%p129, %fd222, %fd223;
	selp.f64 	%fd224, %fd223, %fd222, %p129;
	selp.f64 	%fd304, %fd222, %fd224, %p128;
	setp.ne.s32 	%p130, %r213, 0;
	@%p130 bra 	$L__BB3_24;
	shr.u32 	%r272, %r7, 2;
	and.b32  	%r273, %r272, 248;
	mov.u32 	%r274, _ZZN3cub18CUB_300001_SM_10006detail6reduce18DeviceReduceKernelINS2_10policy_hubIdjN4cuda3__47maximumIdEEE10Policy1000EN6thrust24THRUST_300001_SM_1000_NS10device_ptrIdEEjS8_dNS5_3std3__410__identityEEEvT0_PT3_T1_NS0_13GridEvenShareISL_EET2_T4_E12temp_storage;
	add.s32 	%r275, %r274, %r273;
	st.shared.f64 	[%r275+8], %fd304;
$L__BB3_24:
	bar.sync 	0;
	setp.ne.s32 	%p131, %r7, 0;
	@%p131 bra 	$L__BB3_48;
	setp.gt.u32 	%p132, %r6, 32;
	ld.shared.f64 	%fd225, [_ZZN3cub18CUB_300001_SM_10006detail6reduce18DeviceReduceKernelINS2_10policy_hubIdjN4cuda3__47maximumIdEEE10Policy1000EN6thrust24THRUST_300001_SM_1000_NS10device_ptrIdEEjS8_dNS5_3std3__410__identityEEEvT0_PT3_T1_NS0_13GridEvenShareISL_EET2_T4_E12temp_storage+16];
	setp.lt.f64 	%p133, %fd304, %fd225;
	selp.f64 	%fd227, %fd225, %fd304, %p133;
	selp.f64 	%fd228, %fd227, %fd304, %p132;
	setp.gt.u32 	%p134, %r6, 64;
	ld.shared.f64 	%fd230, [_ZZN3cub18CUB_300001_SM_10006detail6reduce18DeviceReduceKernelINS2_10policy_hubIdjN4cuda3__47maximumIdEEE10Policy1000EN6thrust24THRUST_300001_SM_1000_NS10device_ptrIdEEjS8_dNS5_3std3__410__identityEEEvT0_PT3_T1_NS0_13GridEvenShareISL_EET2_T4_E12temp_storage+24];
	setp.lt.f64 	%p135, %fd228, %fd230;
	selp.f64 	%fd232, %fd230, %fd228, %p135;
	selp.f64 	%fd233, %fd232, %fd228, %p134;
	setp.gt.u32 	%p136, %r6, 96;
	ld.shared.f64 	%fd235, [_ZZN3cub18CUB_300001_SM_10006detail6reduce18DeviceReduceKernelINS2_10policy_hubIdjN4cuda3__47maximumIdEEE10Policy1000EN6thrust24THRUST_300001_SM_1000_NS10device_ptrIdEEjS8_dNS5_3std3__410__identityEEEvT0_PT3_T1_NS0_13GridEvenShareISL_EET2_T4_E12temp_storage+32];
	setp.lt.f64 	%p137, %fd233, %fd235;
	selp.f64 	%fd237, %fd235, %fd233, %p137;
	selp.f64 	%fd238, %fd237, %fd233, %p136;
	setp.gt.u32 	%p138, %r6, 128;
	ld.shared.f64 	%fd240, [_ZZN3cub18CUB_300001_SM_10006detail6reduce18DeviceReduceKernelINS2_10policy_hubIdjN4cuda3__47maximumIdEEE10Policy1000EN6thrust24THRUST_300001_SM_1000_NS10device_ptrIdEEjS8_dNS5_3std3__410__identityEEEvT0_PT3_T1_NS0_13GridEvenShareISL_EET2_T4_E12temp_storage+40];
	setp.lt.f64 	%p139, %fd238, %fd240;
	selp.f64 	%fd242, %fd240, %fd238, %p139;
	selp.f64 	%fd243, %fd242, %fd238, %p138;
	setp.gt.u32 	%p140, %r6, 160;
	ld.shared.f64 	%fd245, [_ZZN3cub18CUB_300001_SM_10006detail6reduce18DeviceReduceKernelINS2_10policy_hubIdjN4cuda3__47maximumIdEEE10Policy1000EN6thrust24THRUST_300001_SM_1000_NS10device_ptrIdEEjS8_dNS5_3std3__410__identityEEEvT0_PT3_T1_NS0_13GridEvenShareISL_EET2_T4_E12temp_storage+48];
	setp.lt.f64 	%p141, %fd243, %fd245;
	selp.f64 	%fd247, %fd245, %fd243, %p141;
	selp.f64 	%fd248, %fd247, %fd243, %p140;
	setp.gt.u32 	%p142, %r6, 192;
	ld.shared.f64 	%fd250, [_ZZN3cub18CUB_300001_SM_10006detail6reduce18DeviceReduceKernelINS2_10policy_hubIdjN4cuda3__47maximumIdEEE10Policy1000EN6thrust24THRUST_300001_SM_1000_NS10device_ptrIdEEjS8_dNS5_3std3__410__identityEEEvT0_PT3_T1_NS0_13GridEvenShareISL_EET2_T4_E12temp_storage+56];
	setp.lt.f64 	%p143, %fd248, %fd250;
	selp.f64 	%fd252, %fd250, %fd248, %p143;
	selp.f64 	%fd253, %fd252, %fd248, %p142;
	setp.gt.u32 	%p144, %r6, 224;
	ld.shared.f64 	%fd255, [_ZZN3cub18CUB_300001_SM_10006detail6reduce18DeviceReduceKernelINS2_10policy_hubIdjN4cuda3__47maximumIdEEE10Policy1000EN6thrust24THRUST_300001_SM_1000_NS10device_ptrIdEEjS8_dNS5_3std3__410__identityEEEvT0_PT3_T1_NS0_13GridEvenShareISL_EET2_T4_E12temp_storage+64];
	setp.lt.f64 	%p145, %fd253, %fd255;
	selp.f64 	%fd257, %fd255, %fd253, %p145;
	selp.f64 	%fd304, %fd257, %fd253, %p144;
	bra.uni 	$L__BB3_48;
$L__BB3_26:
	mov.u32 	%r35, %tid.x;
	add.s32 	%r72, %r35, %r345;
	mul.wide.u32 	%rd4, %r72, 8;
	add.s64 	%rd5, %rd1, %rd4;
	ld.global.f64 	%fd41, [%rd5];
	ld.global.f64 	%fd42, [%rd5+2048];
	ld.global.f64 	%fd43, [%rd5+4096];
	ld.global.f64 	%fd44, [%rd5+6144];
	ld.global.f64 	%fd45, [%rd5+8192];
	ld.global.f64 	%fd46, [%rd5+10240];
	ld.global.f64 	%fd47, [%rd5+12288];
	ld.global.f64 	%fd48, [%rd5+14336];
	setp.lt.f64 	%p2, %fd41, %fd42;
	selp.f64 	%fd49, %fd42, %fd41, %p2;
	setp.lt.f64 	%p3, %fd49, %fd43;
	selp.f64 	%fd50, %fd43, %fd49, %p3;
	setp.lt.f64 	%p4, %fd50, %fd44;
	selp.f64 	%fd51, %fd44, %fd50, %p4;
	setp.lt.f64 	%p5, %fd51, %fd45;
	selp.f64 	%fd52, %fd45, %fd51, %p5;
	setp.lt.f64 	%p6, %fd52, %fd46;
	selp.f64 	%fd53, %fd46, %fd52, %p6;
	setp.lt.f64 	%p7, %fd53, %fd47;
	selp.f64 	%fd54, %fd47, %fd53, %p7;
	setp.lt.f64 	%p8, %fd54, %fd48;
	selp.f64 	%fd303, %fd48, %fd54, %p8;
	setp.lt.u32 	%p9, %r6, %r4;
	@%p9 bra 	$L__BB3_44;
	add.s32 	%r36, %r4, %r345;
	not.b32 	%r74, %r35;
	add.s32 	%r75, %r74, %r1;
	sub.s32 	%r76, %r75, %r4;
	sub.s32 	%r342, %r76, %r345;
	add.s32 	%r77, %r36, %r35;
	add.s32 	%r341, %r77, 2048;
	mov.b32 	%r344, 0;
	mov.u32 	%r343, %r36;
$L__BB3_28:
	shl.b32 	%r78, %r2, 11;
	add.s32 	%r345, %r345, %r78;
	add.s32 	%r79, %r1, -2048;
	setp.gt.u32 	%p10, %r345, %r79;
	@%p10 bra 	$L__BB3_30;
	add.s32 	%r80, %r35, %r345;
	mul.wide.u32 	%rd6, %r80, 8;
	add.s64 	%rd7, %rd1, %rd6;
	ld.global.f64 	%fd55, [%rd7];
	ld.global.f64 	%fd56, [%rd7+2048];
	ld.global.f64 	%fd57, [%rd7+4096];
	ld.global.f64 	%fd58, [%rd7+6144];
	ld.global.f64 	%fd59, [%rd7+8192];
	ld.global.f64 	%fd60, [%rd7+10240];
	ld.global.f64 	%fd61, [%rd7+12288];
	ld.global.f64 	%fd62, [%rd7+14336];
	setp.lt.f64 	%p11, %fd303, %fd55;
	selp.f64 	%fd63, %fd55, %fd303, %p11;
	setp.lt.f64 	%p12, %fd63, %fd56;
	selp.f64 	%fd64, %fd56, %fd63, %p12;
	setp.lt.f64 	%p13, %fd64, %fd57;
	selp.f64 	%fd65, %fd57, %fd64, %p13;
	setp.lt.f64 	%p14, %fd65, %fd58;
	selp.f64 	%fd66, %fd58, %fd65, %p14;
	setp.lt.f64 	%p15, %fd66, %fd59;
	selp.f64 	%fd67, %fd59, %fd66, %p15;
	setp.lt.f64 	%p16, %fd67, %fd60;
	selp.f64 	%fd68, %fd60, %fd67, %p16;
	setp.lt.f64 	%p17, %fd68, %fd61;
	selp.f64 	%fd69, %fd61, %fd68, %p17;
	setp.lt.f64 	%p18, %fd69, %fd62;
	selp.f64 	%fd303, %fd62, %fd69, %p18;
	sub.s32 	%r81, %r1, %r345;
	shl.b32 	%r82, %r2, 11;
	setp.lt.u32 	%p19, %r81, %r82;
	add.s32 	%r344, %r344, 1;
	add.s32 	%r343, %r343, %r82;
	sub.s32 	%r342, %r342, %r82;
	add.s32 	%r341, %r341, %r82;
	@%p19 bra 	$L__BB3_44;
	bra.uni 	$L__BB3_28;
$L__BB3_30:
	setp.le.u32 	%p20, %r1, %r345;
	sub.s32 	%r83, %r1, %r345;
	setp.ge.s32 	%p21, %r35, %r83;
	or.pred  	%p22, %p20, %p21;
	@%p22 bra 	$L__BB3_44;
	not.b32 	%r85, %r35;
	add.s32 	%r86, %r1, %r85;
	sub.s32 	%r87, %r86, %r36;
	mul.lo.s32 	%r88, %r2, %r344;
	shl.b32 	%r89, %r88, 11;
	sub.s32 	%r90, %r87, %r89;
	shr.u32 	%r91, %r90, 8;
	add.s32 	%r49, %r91, 1;
	and.b32  	%r50, %r49, 15;
	setp.lt.u32 	%p23, %r90, 3840;
	mov.u32 	%r350, %r35;
	@%p23 bra 	$L__BB3_35;
	or.b32  	%r348, %r35, 2048;
	shr.u32 	%r92, %r342, 8;
	add.s32 	%r93, %r92, 1;
	and.b32  	%r94, %r93, 33554416;
	neg.s32 	%r346, %r94;
$L__BB3_33:
	.pragma "nounroll";
	add.s32 	%r95, %r341, -2048;
	mul.wide.u32 	%rd8, %r95, 8;
	add.s64 	%rd9, %rd1, %rd8;
	ld.global.f64 	%fd71, [%rd9];
	setp.lt.f64 	%p24, %fd303, %fd71;
	selp.f64 	%fd72, %fd71, %fd303, %p24;
	add.s32 	%r96, %r341, -1792;
	mul.wide.u32 	%rd10, %r96, 8;
	add.s64 	%rd11, %rd1, %rd10;
	ld.global.f64 	%fd73, [%rd11];
	setp.lt.f64 	%p25, %fd72, %fd73;
	selp.f64 	%fd74, %fd73, %fd72, %p25;
	add.s32 	%r97, %r341, -1536;
	mul.wide.u32 	%rd12, %r97, 8;
	add.s64 	%rd13, %rd1, %rd12;
	ld.global.f64 	%fd75, [%rd13];
	setp.lt.f64 	%p26, %fd74, %fd75;
	selp.f64 	%fd76, %fd75, %fd74, %p26;
	add.s32 	%r98, %r341, -1280;
	mul.wide.u32 	%rd14, %r98, 8;
	add.s64 	%rd15, %rd1, %rd14;
	ld.global.f64 	%fd77, [%rd15];
	setp.lt.f64 	%p27, %fd76, %fd77;
	selp.f64 	%fd78, %fd77, %fd76, %p27;
	add.s32 	%r99, %r341, -1024;
	mul.wide.u32 	%rd16, %r99, 8;
	add.s64 	%rd17, %rd1, %rd16;
	ld.global.f64 	%fd79, [%rd17];
	setp.lt.f64 	%p28, %fd78, %fd79;
	selp.f64 	%fd80, %fd79, %fd78, %p28;
	add.s32 	%r100, %r341, -768;
	mul.wide.u32 	%rd18, %r100, 8;
	add.s64 	%rd19, %rd1, %rd18;
	ld.global.f64 	%fd81, [%rd19];
	setp.lt.f64 	%p29, %fd80, %fd81;
	selp.f64 	%fd82, %fd81, %fd80, %p29;
	add.s32 	%r101, %r341, -512;
	mul.wide.u32 	%rd20, %r101, 8;
	add.s64 	%rd21, %rd1, %rd20;
	ld.global.f64 	%fd83, [%rd21];
	setp.lt.f64 	%p30, %fd82, %fd83;
	selp.f64 	%fd84, %fd83, %fd82, %p30;
	add.s32 	%r102, %r341, 1792;
	add.s32 	%r103, %r341, -256;
	mul.wide.u32 	%rd22, %r103, 8;
	add.s64 	%rd23, %rd1, %rd22;
	ld.global.f64 	%fd85, [%rd23];
	setp.lt.f64 	%p31, %fd84, %fd85;
	selp.f64 	%fd86, %fd85, %fd84, %p31;
	mul.wide.u32 	%rd24, %r341, 8;
	add.s64 	%rd25, %rd1, %rd24;
	ld.global.f64 	%fd87, [%rd25];
	setp.lt.f64 	%p32, %fd86, %fd87;
	selp.f64 	%fd88, %fd87, %fd86, %p32;
	add.s32 	%r104, %r341, 256;
	mul.wide.u32 	%rd26, %r104, 8;
	add.s64 	%rd27, %rd1, %rd26;
	ld.global.f64 	%fd89, [%rd27];
	setp.lt.f64 	%p33, %fd88, %fd89;
	selp.f64 	%fd90, %fd89, %fd88, %p33;
	add.s32 	%r105, %r341, 512;
	mul.wide.u32 	%rd28, %r105, 8;
	add.s64 	%rd29, %rd1, %rd28;
	ld.global.f64 	%fd91, [%rd29];
	setp.lt.f64 	%p34, %fd90, %fd91;
	selp.f64 	%fd92, %fd91, %fd90, %p34;
	add.s32 	%r106, %r341, 768;
	mul.wide.u32 	%rd30, %r106, 8;
	add.s64 	%rd31, %rd1, %rd30;
	ld.global.f64 	%fd93, [%rd31];
	setp.lt.f64 	%p35, %fd92, %fd93;
	selp.f64 	%fd94, %fd93, %fd92, %p35;
	add.s32 	%r107, %r341, 1024;
	mul.wide.u32 	%rd32, %r107, 8;
	add.s64 	%rd33, %rd1, %rd32;
	ld.global.f64 	%fd95, [%rd33];
	setp.lt.f64 	%p36, %fd94, %fd95;
	selp.f64 	%fd96, %fd95, %fd94, %p36;
	add.s32 	%r108, %r341, 1280;
	mul.wide.u32 	%rd34, %r108, 8;
	add.s64 	%rd35, %rd1, %rd34;
	ld.global.f64 	%fd97, [%rd35];
	setp.lt.f64 	%p37, %fd96, %fd97;
	selp.f64 	%fd98, %fd97, %fd96, %p37;
	add.s32 	%r109, %r341, 1536;
	mul.wide.u32 	%rd36, %r109, 8;
	add.s64 	%rd37, %rd1, %rd36;
	ld.global.f64 	%fd99, [%rd37];
	setp.lt.f64 	%p38, %fd98, %fd99;
	selp.f64 	%fd100, %fd99, %fd98, %p38;
	mul.wide.u32 	%rd38, %r102, 8;
	add.s64 	%rd39, %rd1, %rd38;
	ld.global.f64 	%fd101, [%rd39];
	setp.lt.f64 	%p39, %fd100, %fd101;
	selp.f64 	%fd303, %fd101, %fd100, %p39;
	add.s32 	%r348, %r348, 4096;
	add.s32 	%r341, %r341, 4096;
	add.s32 	%r346, %r346, 16;
	setp.ne.s32 	%p40, %r346, 0;
	@%p40 bra 	$L__BB3_33;
	add.s32 	%r350, %r348, -2048;
$L__BB3_35:
	setp.eq.s32 	%p41, %r50, 0;
	@%p41 bra 	$L__BB3_44;
	and.b32  	%r61, %r49, 7;
	setp.lt.u32 	%p42, %r50, 8;
	@%p42 bra 	$L__BB3_38;
	add.s32 	%r110, %r350, %r345;
	mul.wide.u32 	%rd40, %r110, 8;
	add.s64 	%rd41, %rd1, %rd40;
	ld.global.f64 	%fd103, [%rd41];
	setp.lt.f64 	%p43, %fd303, %fd103;
	selp.f64 	%fd104, %fd103, %fd303, %p43;
	add.s32 	%r111, %r110, 256;
	mul.wide.u32 	%rd42, %r111, 8;
	add.s64 	%rd43, %rd1, %rd42;
	ld.global.f64 	%fd105, [%rd43];
	setp.lt.f64 	%p44, %fd104, %fd105;
	selp.f64 	%fd106, %fd105, %fd104, %p44;
	add.s32 	%r112, %r110, 512;
	mul.wide.u32 	%rd44, %r112, 8;
	add.s64 	%rd45, %rd1, %rd44;
	ld.global.f64 	%fd107, [%rd45];
	setp.lt.f64 	%p45, %fd106, %fd107;
	selp.f64 	%fd108, %fd107, %fd106, %p45;
	add.s32 	%r113, %r110, 768;
	mul.wide.u32 	%rd46, %r113, 8;
	add.s64 	%rd47, %rd1, %rd46;
	ld.global.f64 	%fd109, [%rd47];
	setp.lt.f64 	%p46, %fd108, %fd109;
	selp.f64 	%fd110, %fd109, %fd108, %p46;
	add.s32 	%r114, %r110, 1024;
	mul.wide.u32 	%rd48, %r114, 8;
	add.s64 	%rd49, %rd1, %rd48;
	ld.global.f64 	%fd111, [%rd49];
	setp.lt.f64 	%p47, %fd110, %fd111;
	selp.f64 	%fd112, %fd111, %fd110, %p47;
	add.s32 	%r115, %r110, 1280;
	mul.wide.u32 	%rd50, %r115, 8;
	add.s64 	%rd51, %rd1, %rd50;
	ld.global.f64 	%fd113, [%rd51];
	setp.lt.f64 	%p48, %fd112, %fd113;
	selp.f64 	%fd114, %fd113, %fd112, %p48;
	add.s32 	%r116, %r110, 1536;
	mul.wide.u32 	%rd52, %r116, 8;
	add.s64 	%rd53, %rd1, %rd52;
	ld.global.f64 	%fd115, [%rd53];
	setp.lt.f64 	%p49, %fd114, %fd115;
	selp.f64 	%fd116, %fd115, %fd114, %p49;
	add.s32 	%r117, %r110, 1792;
	mul.wide.u32 	%rd54, %r117, 8;
	add.s64 	%rd55, %rd1, %rd54;
	ld.global.f64 	%fd117, [%rd55];
	setp.lt.f64 	%p50, %fd116, %fd117;
	selp.f64 	%fd303, %fd117, %fd116, %p50;
	add.s32 	%r350, %r350, 2048;
$L__BB3_38:
	setp.eq.s32 	%p51, %r61, 0;
	@%p51 bra 	$L__BB3_44;
	setp.lt.u32 	%p52, %r61, 4;
	@%p52 bra 	$L__BB3_41;
	add.s32 	%r118, %r350, %r345;
	mul.wide.u32 	%rd56, %r118, 8;
	add.s64 	%rd57, %rd1, %rd56;
	ld.global.f64 	%fd119, [%rd57];
	setp.lt.f64 	%p53, %fd303, %fd119;
	selp.f64 	%fd120, %fd119, %fd303, %p53;
	add.s32 	%r119, %r118, 256;
	mul.wide.u32 	%rd58, %r119, 8;
	add.s64 	%rd59, %rd1, %rd58;
	ld.global.f64 	%fd121, [%rd59];
	setp.lt.f64 	%p54, %fd120, %fd121;
	selp.f64 	%fd122, %fd121, %fd120, %p54;
	add.s32 	%r120, %r118, 512;
	mul.wide.u32 	%rd60, %r120, 8;
	add.s64 	%rd61, %rd1, %rd60;
	ld.global.f64 	%fd123, [%rd61];
	setp.lt.f64 	%p55, %fd122, %fd123;
	selp.f64 	%fd124, %fd123, %fd122, %p55;
	add.s32 	%r121, %r118, 768;
	mul.wide.u32 	%rd62, %r121, 8;
	add.s64 	%rd63, %rd1, %rd62;
	ld.global.f64 	%fd125, [%rd63];
	setp.lt.f64 	%p56, %fd124, %fd125;
	selp.f64 	%fd303, %fd125, %fd124, %p56;
	add.s32 	%r350, %r350, 1024;
$L__BB3_41:
	and.b32  	%r122, %r49, 3;
	setp.eq.s32 	%p57, %r122, 0;
	@%p57 bra 	$L__BB3_44;
	add.s32 	%r353, %r350, %r343;
	cvt.u16.u32 	%rs1, %r342;
	shr.u16 	%rs2, %rs1, 8;
	add.s16 	%rs3, %rs2, 1;
	cvt.u32.u16 	%r123, %rs3;
	and.b32  	%r124, %r123, 3;
	neg.s32 	%r352, %r124;
$L__BB3_43:
	.pragma "nounroll";
	mul.wide.u32 	%rd64, %r353, 8;
	add.s64 	%rd65, %rd1, %rd64;
	ld.global.f64 	%fd126, [%rd65];
	setp.lt.f64 	%p58, %fd303, %fd126;
	selp.f64 	%fd303, %fd126, %fd303, %p58;
	add.s32 	%r353, %r353, 256;
	add.s32 	%r352, %r352, 1;
	setp.ne.s32 	%p59, %r352, 0;
	@%p59 bra 	$L__BB3_43;
$L__BB3_44:
	// begin inline asm
	mov.u32 %r125, %laneid;
	// end inline asm
	mov.b64 	%rd66, %fd303;
	mov.b64 	{%r127, %r132}, %rd66;
	mov.b32 	%r133, 1;
	mov.b32 	%r174, 31;
	mov.b32 	%r175, -1;
	// begin inline asm
	shfl.sync.down.b32 %r126, %r127, %r133, %r174, %r175;
	// end inline asm
	// begin inline asm
	shfl.sync.down.b32 %r131, %r132, %r133, %r174, %r175;
	// end inline asm
	mov.b64 	%rd67, {%r126, %r131};
	mov.b64 	%fd127, %rd67;
	setp.gt.s32 	%p60, %r125, 30;
	setp.lt.f64 	%p61, %fd303, %fd127;
	selp.f64 	%fd128, %fd127, %fd303, %p61;
	selp.f64 	%fd129, %fd303, %fd128, %p60;
	mov.b64 	%rd68, %fd129;
	mov.b64 	{%r137, %r142}, %rd68;
	mov.b32 	%r143, 2;
	// begin inline asm
	shfl.sync.down.b32 %r136, %r137, %r143, %r174, %r175;
	// end inline asm
	// begin inline asm
	shfl.sync.down.b32 %r141, %r142, %r143, %r174, %r175;
	// end inline asm
	mov.b64 	%rd69, {%r136, %r141};
	mov.b64 	%fd130, %rd69;
	setp.gt.s32 	%p62, %r125, 29;
	setp.lt.f64 	%p63, %fd129, %fd130;
	selp.f64 	%fd131, %fd130, %fd129, %p63;
	selp.f64 	%fd132, %fd129, %fd131, %p62;
	mov.b64 	%rd70, %fd132;
	mov.b64 	{%r147, %r152}, %rd70;
	mov.b32 	%r153, 4;
	// begin inline asm
	shfl.sync.down.b32 %r146, %r147, %r153, %r174, %r175;
	// end inline asm
	// begin inline asm
	shfl.sync.down.b32 %r151, %r152, %r153, %r174, %r175;
	// end inline asm
	mov.b64 	%rd71, {%r146, %r151};
	mov.b64 	%fd133, %rd71;
	setp.gt.s32 	%p64, %r125, 27;
	setp.lt.f64 	%p65, %fd132, %fd133;
	selp.f64 	%fd134, %fd133, %fd132, %p65;
	selp.f64 	%fd135, %fd132, %fd134, %p64;
	mov.b64 	%rd72, %fd135;
	mov.b64 	{%r157, %r162}, %rd72;
	mov.b32 	%r163, 8;
	// begin inline asm
	shfl.sync.down.b32 %r156, %r157, %r163, %r174, %r175;
	// end inline asm
	// begin inline asm
	shfl.sync.down.b32 %r161, %r162, %r163, %r174, %r175;
	// end inline asm
	mov.b64 	%rd73, {%r156, %r161};
	mov.b64 	%fd136, %rd73;
	setp.gt.s32 	%p66, %r125, 23;
	setp.lt.f64 	%p67, %fd135, %fd136;
	selp.f64 	%fd137, %fd136, %fd135, %p67;
	selp.f64 	%fd138, %fd135, %fd137, %p66;
	mov.b64 	%rd74, %fd138;
	mov.b64 	{%r167, %r172}, %rd74;
	mov.b32 	%r173, 16;
	// begin inline asm
	shfl.sync.down.b32 %r166, %r167, %r173, %r174, %r175;
	// end inline asm
	// begin inline asm
	shfl.sync.down.b32 %r171, %r172, %r173, %r174, %r175;
	// end inline asm
	mov.b64 	%rd75, {%r166, %r171};
	mov.b64 	%fd139, %rd75;
	setp.gt.s32 	%p68, %r125, 15;
	setp.lt.f64 	%p69, %fd138, %fd139;
	selp.f64 	%fd37, %fd139, %fd138, %p69;
	selp.f64 	%fd304, %fd138, %fd37, %p68;
	setp.ne.s32 	%p70, %r125, 0;
	@%p70 bra 	$L__BB3_46;
	shr.u32 	%r176, %r35, 2;
	and.b32  	%r177, %r176, 248;
	mov.u32 	%r178, _ZZN3cub18CUB_300001_SM_10006detail6reduce18DeviceReduceKernelINS2_10policy_hubIdjN4cuda3__47maximumIdEEE10Policy1000EN6thrust24THRUST_300001_SM_1000_NS10device_ptrIdEEjS8_dNS5_3std3__410__identityEEEvT0_PT3_T1_NS0_13GridEvenShareISL_EET2_T4_E12temp_storage;
	add.s32 	%r179, %r178, %r177;
	st.shared.f64 	[%r179+8], %fd37;
$L__BB3_46:
	bar.sync 	0;
	setp.ne.s32 	%p71, %r35, 0;
	@%p71 bra 	$L__BB3_48;
	ld.shared.f64 	%fd140, [_ZZN3cub18CUB_300001_SM_10006detail6reduce18DeviceReduceKernelINS2_10policy_hubIdjN4cuda3__47maximumIdEEE10Policy1000EN6thrust24THRUST_300001_SM_1000_NS10device_ptrIdEEjS8_dNS5_3std3__410__identityEEEvT0_PT3_T1_NS0_13GridEvenShareISL_EET2_T4_E12temp_storage+16];
	setp.lt.f64 	%p72, %fd304, %fd140;
	selp.f64 	%fd141, %fd140, %fd304, %p72;
	ld.shared.f64 	%fd142, [_ZZN3cub18CUB_300001_SM_10006detail6reduce18DeviceReduceKernelINS2_10policy_hubIdjN4cuda3__47maximumIdEEE10Policy1000EN6thrust24THRUST_300001_SM_1000_NS10device_ptrIdEEjS8_dNS5_3std3__410__identityEEEvT0_PT3_T1_NS0_13GridEvenShareISL_EET2_T4_E12temp_storage+24];
	setp.lt.f64 	%p73, %fd141, %fd142;
	selp.f64 	%fd143, %fd142, %fd141, %p73;
	ld.shared.f64 	%fd144, [_ZZN3cub18CUB_300001_SM_10006detail6reduce18DeviceReduceKernelINS2_10policy_hubIdjN4cuda3__47maximumIdEEE10Policy1000EN6thrust24THRUST_300001_SM_1000_NS10device_ptrIdEEjS8_dNS5_3std3__410__identityEEEvT0_PT3_T1_NS0_13GridEvenShareISL_EET2_T4_E12temp_storage+32];
	setp.lt.f64 	%p74, %fd143, %fd144;
	selp.f64 	%fd145, %fd144, %fd143, %p74;
	ld.shared.f64 	%fd146, [_ZZN3cub18CUB_300001_SM_10006detail6reduce18DeviceReduceKernelINS2_10policy_hubIdjN4cuda3__47maximumIdEEE10Policy1000EN6thrust24THRUST_300001_SM_1000_NS10device_ptrIdEEjS8_dNS5_3std3__410__identityEEEvT0_PT3_T1_NS0_13GridEvenShareISL_EET2_T4_E12temp_storage+40];
	setp.lt.f64 	%p75, %fd145, %fd146;
	selp.f64 	%fd147, %fd146, %fd145, %p75;
	ld.shared.f64 	%fd148, [_ZZN3cub18CUB_300001_SM_10006detail6reduce18DeviceReduceKernelINS2_10policy_hubIdjN4cuda3__47maximumIdEEE10Policy1000EN6thrust24THRUST_300001_SM_1000_NS10device_ptrIdEEjS8_dNS5_3std3__410__identityEEEvT0_PT3_T1_NS0_13GridEvenShareISL_EET2_T4_E12temp_storage+48];
	setp.lt.f64 	%p76, %fd147, %fd148;
	selp.f64 	%fd149, %fd148, %fd147, %p76;
	ld.shared.f64 	%fd150, [_ZZN3cub18CUB_300001_SM_10006detail6reduce18DeviceReduceKernelINS2_10policy_hubIdjN4cuda3__47maximumIdEEE10Policy1000EN6thrust24THRUST_300001_SM_1000_NS10device_ptrIdEEjS8_dNS5_3std3__410__identityEEEvT0_PT3_T1_NS0_13GridEvenShareISL_EET2_T4_E12temp_storage+56];
	setp.lt.f64 	%p77, %fd149, %fd150;
	selp.f64 	%fd151, %fd150, %fd149, %p77;
	ld.shared.f64 	%fd152, [_ZZN3cub18CUB_300001_SM_10006detail6reduce18DeviceReduceKernelINS2_10policy_hubIdjN4cuda3__47maximumIdEEE10Policy1000EN6thrust24THRUST_300001_SM_1000_NS10device_ptrIdEEjS8_dNS5_3std3__410__identityEEEvT0_PT3_T1_NS0_13GridEvenShareISL_EET2_T4_E12temp_storage+64];
	setp.lt.f64 	%p78, %fd151, %fd152;
	selp.f64 	%fd304, %fd152, %fd151, %p78;
$L__BB3_48:
	mov.u32 	%r331, %tid.x;
	setp.ne.s32 	%p165, %r331, 0;
	@%p165 bra 	$L__BB3_50;
	ld.param.u64 	%rd159, [_ZN3cub18CUB_300001_SM_10006detail6reduce18DeviceReduceKernelINS2_10policy_hubIdjN4cuda3__47maximumIdEEE10Policy1000EN6thrust24THRUST_300001_SM_1000_NS10device_ptrIdEEjS8_dNS5_3std3__410__identityEEEvT0_PT3_T1_NS0_13GridEvenShareISL_EET2_T4__param_1];
	cvta.to.global.u64 	%rd156, %rd159;
	mul.wide.u32 	%rd157, %r3, 8;
	add.s64 	%rd158, %rd156, %rd157;
	st.global.f64 	[%rd158], %fd304;
$L__BB3_50:
	ret;

}
	// .globl	_ZN3cub18CUB_300001_SM_10006detail6reduce28DeviceReduceSingleTileKernelINS2_10policy_hubIdjN4cuda3__47maximumIdEEE10Policy1000EPdSB_iS8_ddNS5_3std3__410__identityEEEvT0_T1_T2_T3_T4_T6_
.visible .entry _ZN3cub18CUB_300001_SM_10006detail6reduce28DeviceReduceSingleTileKernelINS2_10policy_hubIdjN4cuda3__47maximumIdEEE10Policy1000EPdSB_iS8_ddNS5_3std3__410__identityEEEvT0_T1_T2_T3_T4_T6_(
	.param .u64 .ptr .align 1 _ZN3cub18CUB_300001_SM_10006detail6reduce28DeviceReduceSingleTileKernelINS2_10policy_hubIdjN4cuda3__47maximumIdEEE10Policy1000EPdSB_iS8_ddNS5_3std3__410__identityEEEvT0_T1_T2_T3_T4_T6__param_0,
	.param .u64 .ptr .align 1 _ZN3cub18CUB_300001_SM_10006detail6reduce28DeviceReduceSingleTileKernelINS2_10policy_hubIdjN4cuda3__47maximumIdEEE10Policy1000EPdSB_iS8_ddNS5_3std3__410__identityEEEvT0_T1_T2_T3_T4_T6__param_1,
	.param .u32 _ZN3cub18CUB_300001_SM_10006detail6reduce28DeviceReduceSingleTileKernelINS2_10policy_hubIdjN4cuda3__47maximumIdEEE10Policy1000EPdSB_iS8_ddNS5_3std3__410__identityEEEvT0_T1_T2_T3_T4_T6__param_2,
	.param .align 1 .b8 _ZN3cub18CUB_300001_SM_10006detail6reduce28DeviceReduceSingleTileKernelINS2_10policy_hubIdjN4cuda3__47maximumIdEEE10Policy1000EPdSB_iS8_ddNS5_3std3__410__identityEEEvT0_T1_T2_T3_T4_T6__param_3[1],
	.param .f64 _ZN3cub18CUB_300001_SM_10006detail6reduce28DeviceReduceSingleTileKernelINS2_10policy_hubIdjN4cuda3__47maximumIdEEE10Policy1000EPdSB_iS8_ddNS5_3std3__410__identityEEEvT0_T1_T2_T3_T4_T6__param_4,
	.param .align 1 .b8 _ZN3cub18CUB_300001_SM_10006detail6reduce28DeviceReduceSingleTileKernelINS2_10policy_hubIdjN4cuda3__47maximumIdEEE10Policy1000EPdSB_iS8_ddNS5_3std3__410__identityEEEvT0_T1_T2_T3_T4_T6__param_5[1]
)
.maxntid 256
.minnctapersm 1
{
	.reg .pred 	%p<220>;
	.reg .b32 	%r<472>;
	.reg .b64 	%rd<206>;
	.reg .b64 	%fd<381>;
	// demoted variable
	.shared .align 8 .b8 _ZZN3cub18CUB_300001_SM_10006detail6reduce28DeviceReduceSingleTileKernelINS2_10policy_hubIdjN4cuda3__47maximumIdEEE10Policy1000EPdSB_iS8_ddNS5_3std3__410__identityEEEvT0_T1_T2_T3_T4_T6_E12temp_storage[80];
	ld.param.u64 	%rd15, [_ZN3cub18CUB_300001_SM_10006detail6reduce28DeviceReduceSingleTileKernelINS2_10policy_hubIdjN4cuda3__47maximumIdEEE10Policy1000EPdSB_iS8_ddNS5_3std3__410__identityEEEvT0_T1_T2_T3_T4_T6__param_0];
	ld.param.u64 	%rd16, [_ZN3cub18CUB_300001_SM_10006detail6reduce28DeviceReduceSingleTileKernelINS2_10policy_hubIdjN4cuda3__47maximumIdEEE10Policy1000EPdSB_iS8_ddNS5_3std3__410__identityEEEvT0_T1_T2_T3_T4_T6__param_1];
	ld.param.u32 	%r68, [_ZN3cub18CUB_300001_SM_10006detail6reduce28DeviceReduceSingleTileKernelINS2_10policy_hubIdjN4cuda3__47maximumIdEEE10Policy1000EPdSB_iS8_ddNS5_3std3__410__identityEEEvT0_T1_T2_T3_T4_T6__param_2];
	ld.param.f64 	%fd58, [_ZN3cub18CUB_300001_SM_10006detail6reduce28DeviceReduceSingleTileKernelINS2_10policy_hubIdjN4cuda3__47maximumIdEEE10Policy1000EPdSB_iS8_ddNS5_3std3__410__identityEEEvT0_T1_T2_T3_T4_T6__param_4];
	cvta.to.global.u64 	%rd1, %rd16;
	setp.ne.s32 	%p1, %r68, 0;
	@%p1 bra 	$L__BB4_3;
	mov.u32 	%r445, %tid.x;
	setp.ne.s32 	%p219, %r445, 0;
	@%p219 bra 	$L__BB4_74;
	st.global.f64 	[%rd1], %fd58;
	bra.uni 	$L__BB4_74;
$L__BB4_3:
	and.b64  	%rd17, %rd15, 31;
	setp.ne.s64 	%p2, %rd17, 0;
	@%p2 bra 	$L__BB4_38;
	setp.gt.s32 	%p110, %r68, 2047;
	@%p110 bra 	$L__BB4_22;
	mov.u32 	%r1, %tid.x;
	setp.ge.s32 	%p159, %r1, %r68;
	mov.f64 	%fd359, 0d0000000000000000;
	mov.u32 	%r449, %r1;
	@%p159 bra 	$L__BB4_7;
	mul.wide.u32 	%rd169, %r1, 8;
	add.s64 	%rd168, %rd15, %rd169;
	// begin inline asm
	ld.global.nc.u64 %rd167, [%rd168];
	// end inline asm
	mov.b64 	%fd359, %rd167;
	add.s32 	%r449, %r1, 256;
$L__BB4_7:
	setp.ge.s32 	%p160, %r449, %r68;
	@%p160 bra 	$L__BB4_13;
	not.b32 	%r321, %r449;
	add.s32 	%r4, %r68, %r321;
	and.b32  	%r322, %r4, 768;
	setp.eq.s32 	%p161, %r322, 768;
	@%p161 bra 	$L__BB4_11;
	mul.wide.u32 	%rd170, %r449, 8;
	add.s64 	%rd202, %rd15, %rd170;
	shr.u32 	%r323, %r4, 8;
	add.s32 	%r324, %r323, 1;
	and.b32  	%r325, %r324, 3;
	neg.s32 	%r447, %r325;
$L__BB4_10:
	.pragma "nounroll";
	// begin inline asm
	ld.global.nc.u64 %rd171, [%rd202];
	// end inline asm
	mov.b64 	%fd272, %rd171;
	setp.lt.f64 	%p162, %fd359, %fd272;
	selp.f64 	%fd359, %fd272, %fd359, %p162;
	add.s32 	%r449, %r449, 256;
	add.s64 	%rd202, %rd202, 2048;
	add.s32 	%r447, %r447, 1;
	setp.ne.s32 	%p163, %r447, 0;
	@%p163 bra 	$L__BB4_10;
$L__BB4_11:
	setp.lt.u32 	%p164, %r4, 768;
	@%p164 bra 	$L__BB4_13;
$L__BB4_12:
	mul.wide.s32 	%rd181, %r449, 8;
	add.s64 	%rd174, %rd15, %rd181;
	// begin inline asm
	ld.global.nc.u64 %rd173, [%rd174];
	// end inline asm
	mov.b64 	%fd273, %rd173;
	setp.lt.f64 	%p165, %fd359, %fd273;
	selp.f64 	%fd274, %fd273, %fd359, %p165;
	add.s64 	%rd176, %rd174, 2048;
	// begin inline asm
	ld.global.nc.u64 %rd175, [%rd176];
	// end inline asm
	mov.b64 	%fd275, %rd175;
	setp.lt.f64 	%p166, %fd274, %fd275;
	selp.f64 	%fd276, %fd275, %fd274, %p166;
	add.s64 	%rd178, %rd174, 4096;
	// begin inline asm
	ld.global.nc.u64 %rd177, [%rd178];
	// end inline asm
	mov.b64 	%fd277, %rd177;
	setp.lt.f64 	%p167, %fd276, %fd277;
	selp.f64 	%fd278, %fd277, %fd276, %p167;
	add.s64 	%rd180, %rd174, 6144;
	// begin inline asm
	ld.global.nc.u64 %rd179, [%rd180];
	// end inline asm
	mov.b64 	%fd279, %rd179;
	setp.lt.f64 	%p168, %fd278, %fd279;
	selp.f64 	%fd359, %fd279, %fd278, %p168;
	add.s32 	%r449, %r449, 1024;
	setp.lt.s32 	%p169, %r449, %r68;
	@%p169 bra 	$L__BB4_12;
$L__BB4_13:
	setp.lt.s32 	%p170, %r68, 256;
	@%p170 bra 	$L__BB4_18;
	// begin inline asm
	mov.u32 %r389, %laneid;
	// end inline asm
	mov.b64 	%rd192, %fd359;
	mov.b64 	{%r391, %r396}, %rd192;
	mov.b32 	%r397, 1;
	mov.b32 	%r438, 31;
	mov.b32 	%r439, -1;
	// begin inline asm
	shfl.sync.down.b32 %r390, %r391, %r397, %r438, %r439;
	// end inline asm
	// begin inline asm
	shfl.sync.down.b32 %r395, %r396, %r397, %r438, %r439;
	// end inline asm
	mov.b64 	%rd193, {%r390, %r395};
	mov.b64 	%fd327, %rd193;
	setp.gt.s32 	%p198, %r389, 30;
	setp.lt.f64 	%p199, %fd359, %fd327;
	selp.f64 	%fd328, %fd327, %fd359, %p199;
	selp.f64 	%fd329, %fd359, %fd328, %p198;
	mov.b64 	%rd194, %fd329;
	mov.b64 	{%r401, %r406}, %rd194;
	mov.b32 	%r407, 2;
	// begin inline asm
	shfl.sync.down.b32 %r400, %r401, %r407, %r438, %r439;
	// end inline asm
	// begin inline asm
	shfl.sync.down.b32 %r405, %r406, %r407, %r438, %r439;
	// end inline asm
	mov.b64 	%rd195, {%r400, %r405};
	mov.b64 	%fd330, %rd195;
	setp.gt.s32 	%p200, %r389, 29;
	setp.lt.f64 	%p201, %fd329, %fd330;
	selp.f64 	%fd331, %fd330, %fd329, %p201;
	selp.f64 	%fd332, %fd329, %fd331, %p200;
	mov.b64 	%rd196, %fd332;
	mov.b64 	{%r411, %r416}, %rd196;
	mov.b32 	%r417, 4;
	// begin inline asm
	shfl.sync.down.b32 %r410, %r411, %r417, %r438, %r439;
	// end inline asm
	// begin inline asm
	shfl.sync.down.b32 %r415, %r416, %r417, %r438, %r439;
	// end inline asm
	mov.b64 	%rd197, {%r410, %r415};
	mov.b64 	%fd333, %rd197;
	setp.gt.s32 	%p202, %r389, 27;
	setp.lt.f64 	%p203, %fd332, %fd333;
	selp.f64 	%fd334, %fd333, %fd332, %p203;
	selp.f64 	%fd335, %fd332, %fd334, %p202;
	mov.b64 	%rd198, %fd335;
	mov.b64 	{%r421, %r426}, %rd198;
	mov.b32 	%r427, 8;
	// begin inline asm
	shfl.sync.down.b32 %r420, %r421, %r427, %r438, %r439;
	// end inline asm
	// begin inline asm
	shfl.sync.down.b32 %r425, %r426, %r427, %r438, %r439;
	// end inline asm
	mov.b64 	%rd199, {%r420, %r425};
	mov.b64 	%fd336, %rd199;
	setp.gt.s32 	%p204, %r389, 23;
	setp.lt.f64 	%p205, %fd335, %fd336;
	selp.f64 	%fd337, %fd336, %fd335, %p205;
	selp.f64 	%fd338, %fd335, %fd337, %p204;
	mov.b64 	%rd200, %fd338;
	mov.b64 	{%r431, %r436}, %rd200;
	mov.b32 	%r437, 16;
	// begin inline asm
	shfl.sync.down.b32 %r430, %r431, %r437, %r438, %r439;
	// end inline asm
	// begin inline asm
	shfl.sync.down.b32 %r435, %r436, %r437, %r438, %r439;
	// end inline asm
	mov.b64 	%rd201, {%r430, %r435};
	mov.b64 	%fd339, %rd201;
	setp.gt.s32 	%p206, %r389, 15;
	setp.lt.f64 	%p207, %fd338, %fd339;
	selp.f64 	%fd10, %fd339, %fd338, %p207;
	selp.f64 	%fd380, %fd338, %fd10, %p206;
	setp.ne.s32 	%p208, %r389, 0;
	@%p208 bra 	$L__BB4_16;
	shr.u32 	%r440, %r1, 2;
	and.b32  	%r441, %r440, 248;
	mov.u32 	%r442, _ZZN3cub18CUB_300001_SM_10006detail6reduce28DeviceReduceSingleTileKernelINS2_10policy_hubIdjN4cuda3__47maximumIdEEE10Policy1000EPdSB_iS8_ddNS5_3std3__410__identityEEEvT0_T1_T2_T3_T4_T6_E12temp_storage;
	add.s32 	%r443, %r442, %r441;
	st.shared.f64 	[%r443+8], %fd10;
$L__BB4_16:
	bar.sync 	0;
	setp.ne.s32 	%p209, %r1, 0;
	@%p209 bra 	$L__BB4_72;
	ld.shared.f64 	%fd340, [_ZZN3cub18CUB_300001_SM_10006detail6reduce28DeviceReduceSingleTileKernelINS2_10policy_hubIdjN4cuda3__47maximumIdEEE10Policy1000EPdSB_iS8_ddNS5_3std3__410__identityEEEvT0_T1_T2_T3_T4_T6_E12temp_storage+16];
	setp.lt.f64 	%p210, %fd380, %fd340;
	selp.f64 	%fd341, %fd340, %fd380, %p210;
	ld.shared.f64 	%fd342, [_ZZN3cub18CUB_300001_SM_10006detail6reduce28DeviceReduceSingleTileKernelINS2_10policy_hubIdjN4cuda3__47maximumIdEEE10Policy1000EPdSB_iS8_ddNS5_3std3__410__identityEEEvT0_T1_T2_T3_T4_T6_E12temp_storage+24];
	setp.lt.f64 	%p211, %fd341, %fd342;
	selp.f64 	%fd343, %fd342, %fd341, %p211;
	ld.shared.f64 	%fd344, [_ZZN3cub18CUB_300001_SM_10006detail6reduce28DeviceReduceSingleTileKernelINS2_10policy_hubIdjN4cuda3__47maximumIdEEE10Policy1000EPdSB_iS8_ddNS5_3std3__410__identityEEEvT0_T1_T2_T3_T4_T6_E12temp_storage+32];
	setp.lt.f64 	%p212, %fd343, %fd344;
	selp.f64 	%fd345, %fd344, %fd343, %p212;
	ld.shared.f64 	%fd346, [_ZZN3cub18CUB_300001_SM_10006detail6reduce28DeviceReduceSingleTileKernelINS2_10policy_hubIdjN4cuda3__47maximumIdEEE10Policy1000EPdSB_iS8_ddNS5_3std3__410__identityEEEvT0_T1_T2_T3_T4_T6_E12temp_storage+40];
	setp.lt.f64 	%p213, %fd345, %fd346;
	selp.f64 	%fd347, %fd346, %fd345, %p213;
	ld.shared.f64 	%fd348, [_ZZN3cub18CUB_300001_SM_10006detail6reduce28DeviceReduceSingleTileKernelINS2_10policy_hubIdjN4cuda3__47maximumIdEEE10Policy1000EPdSB_iS8_ddNS5_3std3__410__identityEEEvT0_T1_T2_T3_T4_T6_E12temp_storage+48];
	setp.lt.f64 	%p214, %fd347, %fd348;
	selp.f64 	%fd349, %fd348, %fd347, %p214;
	ld.shared.f64 	%fd350, [_ZZN3cub18CUB_300001_SM_10006detail6reduce28DeviceReduceSingleTileKernelINS2_10policy_hubIdjN4cuda3__47maximumIdEEE10Policy1000EPdSB_iS8_ddNS5_3std3__410__identityEEEvT0_T1_T2_T3_T4_T6_E12temp_storage+56];
	setp.lt.f64 	%p215, %fd349, %fd350;
	selp.f64 	%fd351, %fd350, %fd349, %p215;
	ld.shared.f64 	%fd352, [_ZZN3cub18CUB_300001_SM_10006detail6reduce28DeviceReduceSingleTileKernelINS2_10policy_hubIdjN4cuda3__47maximumIdEEE10Policy1000EPdSB_iS8_ddNS5_3std3__410__identityEEEvT0_T1_T2_T3_T4_T6_E12temp_storage+64];
	setp.lt.f64 	%p216, %fd351, %fd352;
	selp.f64 	%fd380, %fd352, %fd351, %p216;
	bra.uni 	$L__BB4_72;
$L__BB4_18:
	// begin inline asm
	mov.u32 %r326, %laneid;
	// end inline asm
	and.b32  	%r377, %r1, 992;
	add.s32 	%r378, %r377, 32;
	setp.gt.s32 	%p171, %r378, %r68;
	not.b32 	%r379, %r377;
	add.s32 	%r380, %r68, %r379;
	selp.b32 	%r375, %r380, 31, %p171;
	mov.b64 	%rd182, %fd359;
	mov.b64 	{%r328, %r333}, %rd182;
	mov.b32 	%r334, 1;
	mov.b32 	%r376, -1;
	// begin inline asm
	shfl.sync.down.b32 %r327, %r328, %r334, %r375, %r376;
	// end inline asm
	// begin inline asm
	shfl.sync.down.b32 %r332, %r333, %r334, %r375, %r376;
	// end inline asm
	mov.b64 	%rd183, {%r327, %r332};
	mov.b64 	%fd280, %rd183;
	setp.lt.s32 	%p172, %r326, %r375;
	setp.lt.f64 	%p173, %fd359, %fd280;
	selp.f64 	%fd281, %fd280, %fd359, %p173;
	selp.f64 	%fd282, %fd281, %fd359, %p172;
	mov.b64 	%rd184, %fd282;
	mov.b64 	{%r338, %r343}, %rd184;
	mov.b32 	%r344, 2;
	// begin inline asm
	shfl.sync.down.b32 %r337, %r338, %r344, %r375, %r376;
	// end inline asm
	// begin inline asm
	shfl.sync.down.b32 %r342, %r343, %r344, %r375, %r376;
	// end inline asm
	mov.b64 	%rd185, {%r337, %r342};
	mov.b64 	%fd283, %rd185;
	add.s32 	%r381, %r326, 2;
	setp.gt.s32 	%p174, %r381, %r375;
	setp.lt.f64 	%p175, %fd282, %fd283;
	selp.f64 	%fd284, %fd283, %fd282, %p175;
	selp.f64 	%fd285, %fd282, %fd284, %p174;
	mov.b64 	%rd186, %fd285;
	mov.b64 	{%r348, %r353}, %rd186;
	mov.b32 	%r354, 4;
	// begin inline asm
	shfl.sync.down.b32 %r347, %r348, %r354, %r375, %r376;
	// end inline asm
	// begin inline asm
	shfl.sync.down.b32 %r352, %r353, %r354, %r375, %r376;
	// end inline asm
	mov.b64 	%rd187, {%r347, %r352};
	mov.b64 	%fd286, %rd187;
	add.s32 	%r382, %r326, 4;
	setp.gt.s32 	%p176, %r382, %r375;
	setp.lt.f64 	%p177, %fd285, %fd286;
	selp.f64 	%fd287, %fd286, %fd285, %p177;
	selp.f64 	%fd288, %fd285, %fd287, %p176;
	mov.b64 	%rd188, %fd288;
	mov.b64 	{%r358, %r363}, %rd188;
	mov.b32 	%r364, 8;
	// begin inline asm
	shfl.sync.down.b32 %r357, %r358, %r364, %r375, %r376;
	// end inline asm
	// begin inline asm
	shfl.sync.down.b32 %r362, %r363, %r364, %r375, %r376;
	// end inline asm
	mov.b64 	%rd189, {%r357, %r362};
	mov.b64 	%fd289, %rd189;
	add.s32 	%r383, %r326, 8;
	setp.gt.s32 	%p178, %r383, %r375;
	setp.lt.f64 	%p179, %fd288, %fd289;
	selp.f64 	%fd290, %fd289, %fd288, %p179;
	selp.f64 	%fd291, %fd288, %fd290, %p178;
	mov.b64 	%rd190, %fd291;
	mov.b64 	{%r368, %r373}, %rd190;
	mov.b32 	%r374, 16;
	// begin inline asm
	shfl.sync.down.b32 %r367, %r368, %r374, %r375, %r376;
	// end inline asm
	// begin inline asm
	shfl.sync.down.b32 %r372, %r373, %r374, %r375, %r376;
	// end inline asm
	mov.b64 	%rd191, {%r367, %r372};
	mov.b64 	%fd292, %rd191;
	add.s32 	%r384, %r326, 16;
	setp.gt.s32 	%p180, %r384, %r375;
	setp.lt.f64 	%p181, %fd291, %fd292;
	selp.f64 	%fd293, %fd292, %fd291, %p181;
	selp.f64 	%fd380, %fd291, %fd293, %p180;
	setp.ne.s32 	%p182, %r326, 0;
	@%p182 bra 	$L__BB4_20;
	shr.u32 	%r385, %r1, 2;
	and.b32  	%r386, %r385, 248;
	mov.u32 	%r387, _ZZN3cub18CUB_300001_SM_10006detail6reduce28DeviceReduceSingleTileKernelINS2_10policy_hubIdjN4cuda3__47maximumIdEEE10Policy1000EPdSB_iS8_ddNS5_3std3__410__identityEEEvT0_T1_T2_T3_T4_T6_E12temp_storage;
	add.s32 	%r388, %r387, %r386;
	st.shared.f64 	[%r388+8], %fd380;
$L__BB4_20:
	bar.sync 	0;
	setp.ne.s32 	%p183, %r1, 0;
	@%p183 bra 	$L__BB4_72;
	setp.gt.s32 	%p184, %r68, 32;
	ld.shared.f64 	%fd294, [_ZZN3cub18CUB_300001_SM_10006detail6reduce28DeviceReduceSingleTileKernelINS2_10policy_hubIdjN4cuda3__47maximumIdEEE10Policy1000EPdSB_iS8_ddNS5_3std3__410__identityEEEvT0_T1_T2_T3_T4_T6_E12temp_storage+16];
	setp.lt.f64 	%p185, %fd380, %fd294;
	selp.f64 	%fd296, %fd294, %fd380, %p185;
	selp.f64 	%fd297, %fd296, %fd380, %p184;
	setp.gt.s32 	%p186, %r68, 64;
	ld.shared.f64 	%fd299, [_ZZN3cub18CUB_300001_SM_10006detail6reduce28DeviceReduceSingleTileKernelINS2_10policy_hubIdjN4cuda3__47maximumIdEEE10Policy1000EPdSB_iS8_ddNS5_3std3__410__identityEEEvT0_T1_T2_T3_T4_T6_E12temp_storage+24];
	setp.lt.f64 	%p187, %fd297, %fd299;
	selp.f64 	%fd301, %fd299, %fd297, %p187;
	selp.f64 	%fd302, %fd301, %fd297, %p186;
	setp.gt.s32 	%p188, %r68, 96;
	ld.shared.f64 	%fd304, [_ZZN3cub18CUB_300001_SM_10006detail6reduce28DeviceReduceSingleTileKernelINS2_10policy_hubIdjN4cuda3__47maximumIdEEE10Policy1000EPdSB_iS8_ddNS5_3std3__410__identityEEEvT0_T1_T2_T3_T4_T6_E12temp_storage+32];
	setp.lt.f64 	%p189, %fd302, %fd304;
	selp.f64 	%fd306, %fd304, %fd302, %p189;
	selp.f64 	%fd307, %fd306, %fd302, %p188;
	setp.gt.s32 	%p190, %r68, 128;
	ld.shared.f64 	%fd309, [_ZZN3cub18CUB_300001_SM_10006detail6reduce28DeviceReduceSingleTileKernelINS2_10policy_hubIdjN4cuda3__47maximumIdEEE10Policy1000EPdSB_iS8_ddNS5_3std3__410__identityEEEvT0_T1_T2_T3_T4_T6_E12temp_storage+40];
	setp.lt.f64 	%p191, %fd307, %fd309;
	selp.f64 	%fd311, %fd309, %fd307, %p191;
	selp.f64 	%fd312, %fd311, %fd307, %p190;
	setp.gt.s32 	%p192, %r68, 160;
	ld.shared.f64 	%fd314, [_ZZN3cub18CUB_300001_SM_10006detail6reduce28DeviceReduceSingleTileKernelINS2_10policy_hubIdjN4cuda3__47maximumIdEEE10Policy1000EPdSB_iS8_ddNS5_3std3__410__identityEEEvT0_T1_T2_T3_T4_T6_E12temp_storage+48];
	setp.lt.f64 	%p193, %fd312, %fd314;
	selp.f64 	%fd316, %fd314, %fd312, %p193;
	selp.f64 	%fd317, %fd316, %fd312, %p192;
	setp.gt.s32 	%p194, %r68, 192;
	ld.shared.f64 	%fd319, [_ZZN3cub18CUB_300001_SM_10006detail6reduce28DeviceReduceSingleTileKernelINS2_10policy_hubIdjN4cuda3__47maximumIdEEE10Policy1000EPdSB_iS8_ddNS5_3std3__410__identityEEEvT0_T1_T2_T3_T4_T6_E12temp_storage+56];
	setp.lt.f64 	%p195, %fd317, %fd319;
	selp.f64 	%fd321, %fd319, %fd317, %p195;
	selp.f64 	%fd322, %fd321, %fd317, %p194;
	setp.gt.s32 	%p196, %r68, 224;
	ld.shared.f64 	%fd324, [_ZZN3cub18CUB_300001_SM_10006detail6reduce28DeviceReduceSingleTileKernelINS2_10policy_hubIdjN4cuda3__47maximumIdEEE10Policy1000EPdSB_iS8_ddNS5_3std3__410__identityEEEvT0_T1_T2_T3_T4_T6_E12temp_storage+64];
	setp.lt.f64 	%p197, %fd322, %fd324;
	selp.f64 	%fd326, %fd324, %fd322, %p197;
	selp.f64 	%fd380, %fd326, %fd322, %p196;
	bra.uni 	$L__BB4_72;
$L__BB4_22:
	mov.u32 	%r13, %tid.x;
	shl.b32 	%r14, %r13, 2;
	mul.wide.u32 	%rd126, %r14, 8;
	add.s64 	%rd116, %rd15, %rd126;
	// begin inline asm
	ld.global.nc.v2.u64 {%rd114, %rd115}, [%rd116];
	// end inline asm
	add.s64 	%rd119, %rd116, 16;
	// begin inline asm
	ld.global.nc.v2.u64 {%rd117, %rd118}, [%rd119];
	// end inline asm
	mov.b64 	%fd206, %rd114;
	mov.b64 	%fd207, %rd115;
	mov.b64 	%fd208, %rd117;
	mov.b64 	%fd209, %rd118;
	add.s64 	%rd122, %rd116, 8192;
	// begin inline asm
	ld.global.nc.v2.u64 {%rd120, %rd121}, [%rd122];
	// end inline asm
	add.s64 	%rd125, %rd116, 8208;
	// begin inline asm
	ld.global.nc.v2.u64 {%rd123, %rd124}, [%rd125];
	// end inline asm
	mov.b64 	%fd210, %rd120;
	mov.b64 	%fd211, %rd121;
	mov.b64 	%fd212, %rd123;
	mov.b64 	%fd213, %rd124;
	setp.lt.f64 	%p111, %fd206, %fd207;
	selp.f64 	%fd214, %fd207, %fd206, %p111;
	setp.lt.f64 	%p112, %fd214, %fd208;
	selp.f64 	%fd215, %fd208, %fd214, %p112;
	setp.lt.f64 	%p113, %fd215, %fd209;
	selp.f64 	%fd216, %fd209, %fd215, %p113;
	setp.lt.f64 	%p114, %fd216, %fd210;
	selp.f64 	%fd217, %fd210, %fd216, %p114;
	setp.lt.f64 	%p115, %fd217, %fd211;
	selp.f64 	%fd218, %fd211, %fd217, %p115;
	setp.lt.f64 	%p116, %fd218, %fd212;
	selp.f64 	%fd219, %fd212, %fd218, %p116;
	setp.lt.f64 	%p117, %fd219, %fd213;
	selp.f64 	%fd366, %fd213, %fd219, %p117;
	setp.lt.u32 	%p118, %r68, 4096;
	mov.b32 	%r452, 2048;
	@%p118 bra 	$L__BB4_26;
	add.s32 	%r15, %r68, -2048;
	mov.b32 	%r452, 2048;
$L__BB4_24:
	add.s32 	%r258, %r452, %r14;
	mul.wide.u32 	%rd139, %r258, 8;
	add.s64 	%rd129, %rd15, %rd139;
	// begin inline asm
	ld.global.nc.v2.u64 {%rd127, %rd128}, [%rd129];
	// end inline asm
	add.s64 	%rd132, %rd129, 16;
	// begin inline asm
	ld.global.nc.v2.u64 {%rd130, %rd131}, [%rd132];
	// end inline asm
	mov.b64 	%fd220, %rd127;
	mov.b64 	%fd221, %rd128;
	mov.b64 	%fd222, %rd130;
	mov.b64 	%fd223, %rd131;
	add.s64 	%rd135, %rd129, 8192;
	// begin inline asm
	ld.global.nc.v2.u64 {%rd133, %rd134}, [%rd135];
	// end inline asm
	add.s64 	%rd138, %rd129, 8208;
	// begin inline asm
	ld.global.nc.v2.u64 {%rd136, %rd137}, [%rd138];
	// end inline asm
	mov.b64 	%fd224, %rd133;
	mov.b64 	%fd225, %rd134;
	mov.b64 	%fd226, %rd136;
	mov.b64 	%fd227, %rd137;
	setp.lt.f64 	%p119, %fd366, %fd220;
	selp.f64 	%fd228, %fd220, %fd366, %p119;
	setp.lt.f64 	%p120, %fd228, %fd221;
	selp.f64 	%fd229, %fd221, %fd228, %p120;
	setp.lt.f64 	%p121, %fd229, %fd222;
	selp.f64 	%fd230, %fd222, %fd229, %p121;
	setp.lt.f64 	%p122, %fd230, %fd223;
	selp.f64 	%fd231, %fd223, %fd230, %p122;
	setp.lt.f64 	%p123, %fd231, %fd224;
	selp.f64 	%fd232, %fd224, %fd231, %p123;
	setp.lt.f64 	%p124, %fd232, %fd225;
	selp.f64 	%fd233, %fd225, %fd232, %p124;
	setp.lt.f64 	%p125, %fd233, %fd226;
	selp.f64 	%fd234, %fd226, %fd233, %p125;
	setp.lt.f64 	%p126, %fd234, %fd227;
	selp.f64 	%fd366, %fd227, %fd234, %p126;
	sub.s32 	%r259, %r68, %r452;
	setp.lt.s32 	%p127, %r259, 2048;
	@%p127 bra 	$L__BB4_34;
	add.s32 	%r452, %r452, 2048;
	setp.le.s32 	%p128, %r452, %r15;
	@%p128 bra 	$L__BB4_24;
$L__BB4_26:
	setp.le.s32 	%p129, %r68, %r452;
	@%p129 bra 	$L__BB4_34;
	sub.s32 	%r19, %r68, %r452;
	setp.ge.s32 	%p130, %r13, %r19;
	@%p130 bra 	$L__BB4_34;
	not.b32 	%r260, %r13;
	add.s32 	%r261, %r68, %r260;
	sub.s32 	%r20, %r261, %r452;
	and.b32  	%r262, %r20, 768;
	setp.eq.s32 	%p131, %r262, 768;
	mov.u32 	%r456, %r13;
	@%p131 bra 	$L__BB4_31;
	add.s32 	%r454, %r13, %r452;
	shr.u32 	%r263, %r20, 8;
	add.s32 	%r264, %r263, 1;
	and.b32  	%r265, %r264, 3;
	neg.s32 	%r453, %r265;
	mov.u32 	%r456, %r13;
$L__BB4_30:
	.pragma "nounroll";
	mul.wide.u32 	%rd142, %r454, 8;
	add.s64 	%rd141, %rd15, %rd142;
	// begin inline asm
	ld.global.nc.u64 %rd140, [%rd141];
	// end inline asm
	mov.b64 	%fd236, %rd140;
	setp.lt.f64 	%p132, %fd366, %fd236;
	selp.f64 	%fd366, %fd236, %fd366, %p132;
	add.s32 	%r456, %r456, 256;
	add.s32 	%r454, %r454, 256;
	add.s32 	%r453, %r453, 1;
	setp.ne.s32 	%p133, %r453, 0;
	@%p133 bra 	$L__BB4_30;
$L__BB4_31:
	setp.lt.u32 	%p134, %r20, 768;
	@%p134 bra 	$L__BB4_34;
	cvt.u64.u32 	%rd143, %r456;
	cvt.u64.u32 	%rd144, %r452;
	add.s64 	%rd145, %rd143, %rd144;
	shl.b64 	%rd146, %rd145, 3;
	add.s64 	%rd147, %rd146, %rd15;
	add.s64 	%rd203, %rd147, 4096;
	add.s32 	%r457, %r456, %r452;
$L__BB4_33:
	mul.wide.u32 	%rd156, %r457, 8;
	add.s64 	%rd149, %rd15, %rd156;
	// begin inline asm
	ld.global.nc.u64 %rd148, [%rd149];
	// end inline asm
	mov.b64 	%fd237, %rd148;
	setp.lt.f64 	%p135, %fd366, %fd237;
	selp.f64 	%fd238, %fd237, %fd366, %p135;
	add.s64 	%rd151, %rd203, -2048;
	// begin inline asm
	ld.global.nc.u64 %rd150, [%rd151];
	// end inline asm
	mov.b64 	%fd239, %rd150;
	setp.lt.f64 	%p136, %fd238, %fd239;
	selp.f64 	%fd240, %fd239, %fd238, %p136;
	// begin inline asm
	ld.global.nc.u64 %rd152, [%rd203];
	// end inline asm
	mov.b64 	%fd241, %rd152;
	setp.lt.f64 	%p137, %fd240, %fd241;
	selp.f64 	%fd242, %fd241, %fd240, %p137;
	add.s64 	%rd155, %rd203, 2048;
	// begin inline asm
	ld.global.nc.u64 %rd154, [%rd155];
	// end inline asm
	mov.b64 	%fd243, %rd154;
	setp.lt.f64 	%p138, %fd242, %fd243;
	selp.f64 	%fd366, %fd243, %fd242, %p138;
	add.s32 	%r456, %r456, 1024;
	add.s64 	%rd203, %rd203, 8192;
	add.s32 	%r457, %r457, 1024;
	setp.lt.s32 	%p139, %r456, %r19;
	@%p139 bra 	$L__BB4_33;
$L__BB4_34:
	// begin inline asm
	mov.u32 %r266, %laneid;
	// end inline asm
	mov.b64 	%rd157, %fd366;
	mov.b64 	{%r268, %r273}, %rd157;
	mov.b32 	%r274, 1;
	mov.b32 	%r315, 31;
	mov.b32 	%r316, -1;
	// begin inline asm
	shfl.sync.down.b32 %r267, %r268, %r274, %r315, %r316;
	// end inline asm
	// begin inline asm
	shfl.sync.down.b32 %r272, %r273, %r274, %r315, %r316;
	// end inline asm
	mov.b64 	%rd158, {%r267, %r272};
	mov.b64 	%fd244, %rd158;
	setp.gt.s32 	%p140, %r266, 30;
	setp.lt.f64 	%p141, %fd366, %fd244;
	selp.f64 	%fd245, %fd244, %fd366, %p141;
	selp.f64 	%fd246, %fd366, %fd245, %p140;
	mov.b64 	%rd159, %fd246;
	mov.b64 	{%r278, %r283}, %rd159;
	mov.b32 	%r284, 2;
	// begin inline asm
	shfl.sync.down.b32 %r277, %r278, %r284, %r315, %r316;
	// end inline asm
	// begin inline asm
	shfl.sync.down.b32 %r282, %r283, %r284, %r315, %r316;
	// end inline asm
	mov.b64 	%rd160, {%r277, %r282};
	mov.b64 	%fd247, %rd160;
	setp.gt.s32 	%p142, %r266, 29;
	setp.lt.f64 	%p143, %fd246, %fd247;
	selp.f64 	%fd248, %fd247, %fd246, %p143;
	selp.f64 	%fd249, %fd246, %fd248, %p142;
	mov.b64 	%rd161, %fd249;
	mov.b64 	{%r288, %r293}, %rd161;
	mov.b32 	%r294, 4;
	// begin inline asm
	shfl.sync.down.b32 %r287, %r288, %r294, %r315, %r316;
	// end inline asm
	// begin inline asm
	shfl.sync.down.b32 %r292, %r293, %r294, %r315, %r316;
	// end inline asm
	mov.b64 	%rd162, {%r287, %r292};
	mov.b64 	%fd250, %rd162;
	setp.gt.s32 	%p144, %r266, 27;
	setp.lt.f64 	%p145, %fd249, %fd250;
	selp.f64 	%fd251, %fd250, %fd249, %p145;
	selp.f64 	%fd252, %fd249, %fd251, %p144;
	mov.b64 	%rd163, %fd252;
	mov.b64 	{%r298, %r303}, %rd163;
	mov.b32 	%r304, 8;
	// begin inline asm
	shfl.sync.down.b32 %r297, %r298, %r304, %r315, %r316;
	// end inline asm
	// begin inline asm
	shfl.sync.down.b32 %r302, %r303, %r304, %r315, %r316;
	// end inline asm
	mov.b64 	%rd164, {%r297, %r302};
	mov.b64 	%fd253, %rd164;
	setp.gt.s32 	%p146, %r266, 23;
	setp.lt.f64 	%p147, %fd252, %fd253;
	selp.f64 	%fd254, %fd253, %fd252, %p147;
	selp.f64 	%fd255, %fd252, %fd254, %p146;
	mov.b64 	%rd165, %fd255;
	mov.b64 	{%r308, %r313}, %rd165;
	mov.b32 	%r314, 16;
	// begin inline asm
	shfl.sync.down.b32 %r307, %r308, %r314, %r315, %r316;
	// end inline asm
	// begin inline asm
	shfl.sync.down.b32 %r312, %r313, %r314, %r315, %r316;
	// end inline asm
	mov.b64 	%rd166, {%r307, %r312};
	mov.b64 	%fd256, %rd166;
	setp.gt.s32 	%p148, %r266, 15;
	setp.lt.f64 	%p149, %fd255, %fd256;
	selp.f64 	%fd26, %fd256, %fd255, %p149;
	selp.f64 	%fd380, %fd255, %fd26, %p148;
	setp.ne.s32 	%p150, %r266, 0;
	@%p150 bra 	$L__BB4_36;
	shr.u32 	%r317, %r13, 2;
	and.b32  	%r318, %r317, 248;
	mov.u32 	%r319, _ZZN3cub18CUB_300001_SM_10006detail6reduce28DeviceReduceSingleTileKernelINS2_10policy_hubIdjN4cuda3__47maximumIdEEE10Policy1000EPdSB_iS8_ddNS5_3std3__410__identityEEEvT0_T1_T2_T3_T4_T6_E12temp_storage;
	add.s32 	%r320, %r319, %r318;
	st.shared.f64 	[%r320+8], %fd26;
$L__BB4_36:
	bar.sync 	0;
	setp.ne.s32 	%p151, %r13, 0;
	@%p151 bra 	$L__BB4_72;
	ld.shared.f64 	%fd257, [_ZZN3cub18CUB_300001_SM_10006detail6reduce28DeviceReduceSingleTileKernelINS2_10policy_hubIdjN4cuda3__47maximumIdEEE10Policy1000EPdSB_iS8_ddNS5_3std3__410__identityEEEvT0_T1_T2_T3_T4_T6_E12temp_storage+16];
	setp.lt.f64 	%p152, %fd380, %fd257;
	selp.f64 	%fd258, %fd257, %fd380, %p152;
	ld.shared.f64 	%fd259, [_ZZN3cub18CUB_300001_SM_10006detail6reduce28DeviceReduceSingleTileKernelINS2_10policy_hubIdjN4cuda3__47maximumIdEEE10Policy1000EPdSB_iS8_ddNS5_3std3__410__identityEEEvT0_T1_T2_T3_T4_T6_E12temp_storage+24];
	setp.lt.f64 	%p153, %fd258, %fd259;
	selp.f64 	%fd260, %fd259, %fd258, %p153;
	ld.shared.f64 	%fd261, [_ZZN3cub18CUB_300001_SM_10006detail6reduce28DeviceReduceSingleTileKernelINS2_10policy_hubIdjN4cuda3__47maximumIdEEE10Policy1000EPdSB_iS8_ddNS5_3std3__410__identityEEEvT0_T1_T2_T3_T4_T6_E12temp_storage+32];
	setp.lt.f64 	%p154, %fd260, %fd261;
	selp.f64 	%fd262, %fd261, %fd260, %p154;
	ld.shared.f64 	%fd263, [_ZZN3cub18CUB_300001_SM_10006detail6reduce28DeviceReduceSingleTileKernelINS2_10policy_hubIdjN4cuda3__47maximumIdEEE10Policy1000EPdSB_iS8_ddNS5_3std3__410__identityEEEvT0_T1_T2_T3_T4_T6_E12temp_storage+40];
	setp.lt.f64 	%p155, %fd262, %fd263;
	selp.f64 	%fd264, %fd263, %fd262, %p155;
	ld.shared.f64 	%fd265, [_ZZN3cub18CUB_300001_SM_10006detail6reduce28DeviceReduceSingleTileKernelINS2_10policy_hubIdjN4cuda3__47maximumIdEEE10Policy1000EPdSB_iS8_ddNS5_3std3__410__identityEEEvT0_T1_T2_T3_T4_T6_E12temp_storage+48];
	setp.lt.f64 	%p156, %fd264, %fd265;
	selp.f64 	%fd266, %fd265, %fd264, %p156;
	ld.shared.f64 	%fd267, [_ZZN3cub18CUB_300001_SM_10006detail6reduce28DeviceReduceSingleTileKernelINS2_10policy_hubIdjN4cuda3__47maximumIdEEE10Policy1000EPdSB_iS8_ddNS5_3std3__410__identityEEEvT0_T1_T2_T3_T4_T6_E12temp_storage+56];
	setp.lt.f64 	%p157, %fd266, %fd267;
	selp.f64 	%fd268, %fd267, %fd266, %p157;
	ld.shared.f64 	%fd269, [_ZZN3cub18CUB_300001_SM_10006detail6reduce28DeviceReduceSingleTileKernelINS2_10policy_hubIdjN4cuda3__47maximumIdEEE10Policy1000EPdSB_iS8_ddNS5_3std3__410__identityEEEvT0_T1_T2_T3_T4_T6_E12temp_storage+64];
	setp.lt.f64 	%p158, %fd268, %fd269;
	selp.f64 	%fd380, %fd269, %fd268, %p158;
	bra.uni 	$L__BB4_72;
$L__BB4_38:
	setp.gt.s32 	%p3, %r68, 2047;
	@%p3 bra 	$L__BB4_56;
	mov.u32 	%r35, %tid.x;
	setp.ge.s32 	%p52, %r35, %r68;
	mov.f64 	%fd372, 0d0000000000000000;
	mov.u32 	%r462, %r35;
	@%p52 bra 	$L__BB4_41;
	mul.wide.u32 	%rd81, %r35, 8;
	add.s64 	%rd80, %rd15, %rd81;
	// begin inline asm
	ld.global.nc.u64 %rd79, [%rd80];
	// end inline asm
	mov.b64 	%fd372, %rd79;
	add.s32 	%r462, %r35, 256;
$L__BB4_41:
	setp.ge.s32 	%p53, %r462, %r68;
	@%p53 bra 	$L__BB4_47;
	not.b32 	%r133, %r462;
	add.s32 	%r38, %r68, %r133;
	and.b32  	%r134, %r38, 768;
	setp.eq.s32 	%p54, %r134, 768;
	@%p54 bra 	$L__BB4_45;
	mul.wide.u32 	%rd82, %r462, 8;
	add.s64 	%rd204, %rd15, %rd82;
	shr.u32 	%r135, %r38, 8;
	add.s32 	%r136, %r135, 1;
	and.b32  	%r137, %r136, 3;
	neg.s32 	%r460, %r137;
$L__BB4_44:
	.pragma "nounroll";
	// begin inline asm
	ld.global.nc.u64 %rd83, [%rd204];
	// end inline asm
	mov.b64 	%fd125, %rd83;
	setp.lt.f64 	%p55, %fd372, %fd125;
	selp.f64 	%fd372, %fd125, %fd372, %p55;
	add.s32 	%r462, %r462, 256;
	add.s64 	%rd204, %rd204, 2048;
	add.s32 	%r460, %r460, 1;
	setp.ne.s32 	%p56, %r460, 0;
	@%p56 bra 	$L__BB4_44;
$L__BB4_45:
	setp.lt.u32 	%p57, %r38, 768;
	@%p57 bra 	$L__BB4_47;
$L__BB4_46:
	mul.wide.s32 	%rd93, %r462, 8;
	add.s64 	%rd86, %rd15, %rd93;
	// begin inline asm
	ld.global.nc.u64 %rd85, [%rd86];
	// end inline asm
	mov.b64 	%fd126, %rd85;
	setp.lt.f64 	%p58, %fd372, %fd126;
	selp.f64 	%fd127, %fd126, %fd372, %p58;
	add.s64 	%rd88, %rd86, 2048;
	// begin inline asm
	ld.global.nc.u64 %rd87, [%rd88];
	// end inline asm
	mov.b64 	%fd128, %rd87;
	setp.lt.f64 	%p59, %fd127, %fd128;
	selp.f64 	%fd129, %fd128, %fd127, %p59;
	add.s64 	%rd90, %rd86, 4096;
	// begin inline asm
	ld.global.nc.u64 %rd89, [%rd90];
	// end inline asm
	mov.b64 	%fd130, %rd89;
	setp.lt.f64 	%p60, %fd129, %fd130;
	selp.f64 	%fd131, %fd130, %fd129, %p60;
	add.s64 	%rd92, %rd86, 6144;
	// begin inline asm
	ld.global.nc.u64 %rd91, [%rd92];
	// end inline asm
	mov.b64 	%fd132, %rd91;
	setp.lt.f64 	%p61, %fd131, %fd132;
	selp.f64 	%fd372, %fd132, %fd131, %p61;
	add.s32 	%r462, %r462, 1024;
	setp.lt.s32 	%p62, %r462, %r68;
	@%p62 bra 	$L__BB4_46;
$L__BB4_47:
	setp.lt.s32 	%p63, %r68, 256;
	@%p63 bra 	$L__BB4_52;
	// begin inline asm
	mov.u32 %r201, %laneid;
	// end inline asm
	mov.b64 	%rd104, %fd372;
	mov.b64 	{%r203, %r208}, %rd104;
	mov.b32 	%r209, 1;
	mov.b32 	%r250, 31;
	mov.b32 	%r251, -1;
	// begin inline asm
	shfl.sync.down.b32 %r202, %r203, %r209, %r250, %r251;
	// end inline asm
	// begin inline asm
	shfl.sync.down.b32 %r207, %r208, %r209, %r250, %r251;
	// end inline asm
	mov.b64 	%rd105, {%r202, %r207};
	mov.b64 	%fd180, %rd105;
	setp.gt.s32 	%p91, %r201, 30;
	setp.lt.f64 	%p92, %fd372, %fd180;
	selp.f64 	%fd181, %fd180, %fd372, %p92;
	selp.f64 	%fd182, %fd372, %fd181, %p91;
	mov.b64 	%rd106, %fd182;
	mov.b64 	{%r213, %r218}, %rd106;
	mov.b32 	%r219, 2;
	// begin inline asm
	shfl.sync.down.b32 %r212, %r213, %r219, %r250, %r251;
	// end inline asm
	// begin inline asm
	shfl.sync.down.b32 %r217, %r218, %r219, %r250, %r251;
	// end inline asm
	mov.b64 	%rd107, {%r212, %r217};
	mov.b64 	%fd183, %rd107;
	setp.gt.s32 	%p93, %r201, 29;
	setp.lt.f64 	%p94, %fd182, %fd183;
	selp.f64 	%fd184, %fd183, %fd182, %p94;
	selp.f64 	%fd185, %fd182, %fd184, %p93;
	mov.b64 	%rd108, %fd185;
	mov.b64 	{%r223, %r228}, %rd108;
	mov.b32 	%r229, 4;
	// begin inline asm
	shfl.sync.down.b32 %r222, %r223, %r229, %r250, %r251;
	// end inline asm
	// begin inline asm
	shfl.sync.down.b32 %r227, %r228, %r229, %r250, %r251;
	// end inline asm
	mov.b64 	%rd109, {%r222, %r227};
	mov.b64 	%fd186, %rd109;
	setp.gt.s32 	%p95, %r201, 27;
	setp.lt.f64 	%p96, %fd185, %fd186;
	selp.f64 	%fd187, %fd186, %fd185, %p96;
	selp.f64 	%fd188, %fd185, %fd187, %p95;
	mov.b64 	%rd110, %fd188;
	mov.b64 	{%r233, %r238}, %rd110;
	mov.b32 	%r239, 8;
	// begin inline asm
	shfl.sync.down.b32 %r232, %r233, %r239, %r250, %r251;
	// end inline asm
	// begin inline asm
	shfl.sync.down.b32 %r237, %r238, %r239, %r250, %r251;
	// end inline asm
	mov.b64 	%rd111, {%r232, %r237};
	mov.b64 	%fd189, %rd111;
	setp.gt.s32 	%p97, %r201, 23;
	setp.lt.f64 	%p98, %fd188, %fd189;
	selp.f64 	%fd190, %fd189, %fd188, %p98;
	selp.f64 	%fd191, %fd188, %fd190, %p97;
	mov.b64 	%rd112, %fd191;
	mov.b64 	{%r243, %r248}, %rd112;
	mov.b32 	%r249, 16;
	// begin inline asm
	shfl.sync.down.b32 %r242, %r243, %r249, %r250, %r251;
	// end inline asm
	// begin inline asm
	shfl.sync.down.b32 %r247, %r248, %r249, %r250, %r251;
	// end inline asm
	mov.b64 	%rd113, {%r242, %r247};
	mov.b64 	%fd192, %rd113;
	setp.gt.s32 	%p99, %r201, 15;
	setp.lt.f64 	%p100, %fd191, %fd192;
	selp.f64 	%fd38, %fd192, %fd191, %p100;
	selp.f64 	%fd380, %fd191, %fd38, %p99;
	setp.ne.s32 	%p101, %r201, 0;
	@%p101 bra 	$L__BB4_50;
	shr.u32 	%r252, %r35, 2;
	and.b32  	%r253, %r252, 248;
	mov.u32 	%r254, _ZZN3cub18CUB_300001_SM_10006detail6reduce28DeviceReduceSingleTileKernelINS2_10policy_hubIdjN4cuda3__47maximumIdEEE10Policy1000EPdSB_iS8_ddNS5_3std3__410__identityEEEvT0_T1_T2_T3_T4_T6_E12temp_storage;
	add.s32 	%r255, %r254, %r253;
	st.shared.f64 	[%r255+8], %fd38;
$L__BB4_50:
	bar.sync 	0;
	setp.ne.s32 	%p102, %r35, 0;
	@%p102 bra 	$L__BB4_72;
	ld.shared.f64 	%fd193, [_ZZN3cub18CUB_300001_SM_10006detail6reduce28DeviceReduceSingleTileKernelINS2_10policy_hubIdjN4cuda3__47maximumIdEEE10Policy1000EPdSB_iS8_ddNS5_3std3__410__identityEEEvT0_T1_T2_T3_T4_T6_E12temp_storage+16];
	setp.lt.f64 	%p103, %fd380, %fd193;
	selp.f64 	%fd194, %fd193, %fd380, %p103;
	ld.shared.f64 	%fd195, [_ZZN3cub18CUB_300001_SM_10006detail6reduce28DeviceReduceSingleTileKernelINS2_10policy_hubIdjN4cuda3__47maximumIdEEE10Policy1000EPdSB_iS8_ddNS5_3std3__410__identityEEEvT0_T1_T2_T3_T4_T6_E12temp_storage+24];
	setp.lt.f64 	%p104, %fd194, %fd195;
	selp.f64 	%fd196, %fd195, %fd194, %p104;
	ld.shared.f64 	%fd197, [_ZZN3cub18CUB_300001_SM_10006detail6reduce28DeviceReduceSingleTileKernelINS2_10policy_hubIdjN4cuda3__47maximumIdEEE10Policy1000EPdSB_iS8_ddNS5_3std3__410__identityEEEvT0_T1_T2_T3_T4_T6_E12temp_storage+32];
	setp.lt.f64 	%p105, %fd196, %fd197;
	selp.f64 	%fd198, %fd197, %fd196, %p105;
	ld.shared.f64 	%fd199, [_ZZN3cub18CUB_300001_SM_10006detail6reduce28DeviceReduceSingleTileKernelINS2_10policy_hubIdjN4cuda3__47maximumIdEEE10Policy1000EPdSB_iS8_ddNS5_3std3__410__identityEEEvT0_T1_T2_T3_T4_T6_E12temp_storage+40];
	setp.lt.f64 	%p106, %fd198, %fd199;
	selp.f64 	%fd200, %fd199, %fd198, %p106;
	ld.shared.f64 	%fd201, [_ZZN3cub18CUB_300001_SM_10006detail6reduce28DeviceReduceSingleTileKernelINS2_10policy_hubIdjN4cuda3__47maximumIdEEE10Policy1000EPdSB_iS8_ddNS5_3std3__410__identityEEEvT0_T1_T2_T3_T4_T6_E12temp_storage+48];
	setp.lt.f64 	%p107, %fd200, %fd201;
	selp.f64 	%fd202, %fd201, %fd200, %p107;
	ld.shared.f64 	%fd203, [_ZZN3cub18CUB_300001_SM_10006detail6reduce28DeviceReduceSingleTileKernelINS2_10policy_hubIdjN4cuda3__47maximumIdEEE10Policy1000EPdSB_iS8_ddNS5_3std3__410__identityEEEvT0_T1_T2_T3_T4_T6_E12temp_storage+56];
	setp.lt.f64 	%p108, %fd202, %fd203;
	selp.f64 	%fd204, %fd203, %fd202, %p108;
	ld.shared.f64 	%fd205, [_ZZN3cub18CUB_300001_SM_10006detail6reduce28DeviceReduceSingleTileKernelINS2_10policy_hubIdjN4cuda3__47maximumIdEEE10Policy1000EPdSB_iS8_ddNS5_3std3__410__identityEEEvT0_T1_T2_T3_T4_T6_E12temp_storage+64];
	setp.lt.f64 	%p109, %fd204, %fd205;
	selp.f64 	%fd380, %fd205, %fd204, %p109;
	bra.uni 	$L__BB4_72;
$L__BB4_52:
	// begin inline asm
	mov.u32 %r138, %laneid;
	// end inline asm
	and.b32  	%r189, %r35, 992;
	add.s32 	%r190, %r189, 32;
	setp.gt.s32 	%p64, %r190, %r68;
	not.b32 	%r191, %r189;
	add.s32 	%r192, %r68, %r191;
	selp.b32 	%r187, %r192, 31, %p64;
	mov.b64 	%rd94, %fd372;
	mov.b64 	{%r140, %r145}, %rd94;
	mov.b32 	%r146, 1;
	mov.b32 	%r188, -1;
	// begin inline asm
	shfl.sync.down.b32 %r139, %r140, %r146, %r187, %r188;
	// end inline asm
	// begin inline asm
	shfl.sync.down.b32 %r144, %r145, %r146, %r187, %r188;
	// end inline asm
	mov.b64 	%rd95, {%r139, %r144};
	mov.b64 	%fd133, %rd95;
	setp.lt.s32 	%p65, %r138, %r187;
	setp.lt.f64 	%p66, %fd372, %fd133;
	selp.f64 	%fd134, %fd133, %fd372, %p66;
	selp.f64 	%fd135, %fd134, %fd372, %p65;
	mov.b64 	%rd96, %fd135;
	mov.b64 	{%r150, %r155}, %rd96;
	mov.b32 	%r156, 2;
	// begin inline asm
	shfl.sync.down.b32 %r149, %r150, %r156, %r187, %r188;
	// end inline asm
	// begin inline asm
	shfl.sync.down.b32 %r154, %r155, %r156, %r187, %r188;
	// end inline asm
	mov.b64 	%rd97, {%r149, %r154};
	mov.b64 	%fd136, %rd97;
	add.s32 	%r193, %r138, 2;
	setp.gt.s32 	%p67, %r193, %r187;
	setp.lt.f64 	%p68, %fd135, %fd136;
	selp.f64 	%fd137, %fd136, %fd135, %p68;
	selp.f64 	%fd138, %fd135, %fd137, %p67;
	mov.b64 	%rd98, %fd138;
	mov.b64 	{%r160, %r165}, %rd98;
	mov.b32 	%r166, 4;
	// begin inline asm
	shfl.sync.down.b32 %r159, %r160, %r166, %r187, %r188;
	// end inline asm
	// begin inline asm
	shfl.sync.down.b32 %r164, %r165, %r166, %r187, %r188;
	// end inline asm
	mov.b64 	%rd99, {%r159, %r164};
	mov.b64 	%fd139, %rd99;
	add.s32 	%r194, %r138, 4;
	setp.gt.s32 	%p69, %r194, %r187;
	setp.lt.f64 	%p70, %fd138, %fd139;
	selp.f64 	%fd140, %fd139, %fd138, %p70;
	selp.f64 	%fd141, %fd138, %fd140, %p69;
	mov.b64 	%rd100, %fd141;
	mov.b64 	{%r170, %r175}, %rd100;
	mov.b32 	%r176, 8;
	// begin inline asm
	shfl.sync.down.b32 %r169, %r170, %r176, %r187, %r188;
	// end inline asm
	// begin inline asm
	shfl.sync.down.b32 %r174, %r175, %r176, %r187, %r188;
	// end inline asm
	mov.b64 	%rd101, {%r169, %r174};
	mov.b64 	%fd142, %rd101;
	add.s32 	%r195, %r138, 8;
	setp.gt.s32 	%p71, %r195, %r187;
	setp.lt.f64 	%p72, %fd141, %fd142;
	selp.f64 	%fd143, %fd142, %fd141, %p72;
	selp.f64 	%fd144, %fd141, %fd143, %p71;
	mov.b64 	%rd102, %fd144;
	mov.b64 	{%r180, %r185}, %rd102;
	mov.b32 	%r186, 16;
	// begin inline asm
	shfl.sync.down.b32 %r179, %r180, %r186, %r187, %r188;
	// end inline asm
	// begin inline asm
	shfl.sync.down.b32 %r184, %r185, %r186, %r187, %r188;
	// end inline asm
	mov.b64 	%rd103, {%r179, %r184};
	mov.b64 	%fd145, %rd103;
	add.s32 	%r196, %r138, 16;
	setp.gt.s32 	%p73, %r196, %r187;
	setp.lt.f64 	%p74, %fd144, %fd145;
	selp.f64 	%fd146, %fd145, %fd144, %p74;
	selp.f64 	%fd380, %fd144, %fd146, %p73;
	setp.ne.s32 	%p75, %r138, 0;
	@%p75 bra 	$L__BB4_54;
	shr.u32 	%r197, %r35, 2;
	and.b32  	%r198, %r197, 248;
	mov.u32 	%r199, _ZZN3cub18CUB_300001_SM_10006detail6reduce28DeviceReduceSingleTileKernelINS2_10policy_hubIdjN4cuda3__47maximumIdEEE10Policy1000EPdSB_iS8_ddNS5_3std3__410__identityEEEvT0_T1_T2_T3_T4_T6_E12temp_storage;
	add.s32 	%r200, %r199, %r198;
	st.shared.f64 	[%r200+8], %fd380;
$L__BB4_54:
	bar.sync 	0;
	setp.ne.s32 	%p76, %r35, 0;
	@%p76 bra 	$L__BB4_72;
	setp.gt.s32 	%p77, %r68, 32;
	ld.shared.f64 	%fd147, [_ZZN3cub18CUB_300001_SM_10006detail6reduce28DeviceReduceSingleTileKernelINS2_10policy_hubIdjN4cuda3__47maximumIdEEE10Policy1000EPdSB_iS8_ddNS5_3std3__410__identityEEEvT0_T1_T2_T3_T4_T6_E12temp_storage+16];
	setp.lt.f64 	%p78, %fd380, %fd147;
	selp.f64 	%fd149, %fd147, %fd380, %p78;
	selp.f64 	%fd150, %fd149, %fd380, %p77;
	setp.gt.s32 	%p79, %r68, 64;
	ld.shared.f64 	%fd152, [_ZZN3cub18CUB_300001_SM_10006detail6reduce28DeviceReduceSingleTileKernelINS2_10policy_hubIdjN4cuda3__47maximumIdEEE10Policy1000EPdSB_iS8_ddNS5_3std3__410__identityEEEvT0_T1_T2_T3_T4_T6_E12temp_storage+24];
	setp.lt.f64 	%p80, %fd150, %fd152;
	selp.f64 	%fd154, %fd152, %fd150, %p80;
	selp.f64 	%fd155, %fd154, %fd150, %p79;
	setp.gt.s32 	%p81, %r68, 96;
	ld.shared.f64 	%fd157, [_ZZN3cub18CUB_300001_SM_10006detail6reduce28DeviceReduceSingleTileKernelINS2_10policy_hubIdjN4cuda3__47maximumIdEEE10Policy1000EPdSB_iS8_ddNS5_3std3__410__identityEEEvT0_T1_T2_T3_T4_T6_E12temp_storage+32];
	setp.lt.f64 	%p82, %fd155, %fd157;
	selp.f64 	%fd159, %fd157, %fd155, %p82;
	selp.f64 	%fd160, %fd159, %fd155, %p81;
	setp.gt.s32 	%p83, %r68, 128;
	ld.shared.f64 	%fd162, [_ZZN3cub18CUB_300001_SM_10006detail6reduce28DeviceReduceSingleTileKernelINS2_10policy_hubIdjN4cuda3__47maximumIdEEE10Policy1000EPdSB_iS8_ddNS5_3std3__410__identityEEEvT0_T1_T2_T3_T4_T6_E12temp_storage+40];
	setp.lt.f64 	%p84, %fd160, %fd162;
	selp.f64 	%fd164, %fd162, %fd160, %p84;
	selp.f64 	%fd165, %fd164, %fd160, %p83;
	setp.gt.s32 	%p85, %r68, 160;
	ld.shared.f64 	%fd167, [_ZZN3cub18CUB_300001_SM_10006detail6reduce28DeviceReduceSingleTileKernelINS2_10policy_hubIdjN4cuda3__47maximumIdEEE10Policy1000EPdSB_iS8_ddNS5_3std3__410__identityEEEvT0_T1_T2_T3_T4_T6_E12temp_storage+48];
	setp.lt.f64 	%p86, %fd165, %fd167;
	selp.f64 	%fd169, %fd167, %fd165, %p86;
	selp.f64 	%fd170, %fd169, %fd165, %p85;
	setp.gt.s32 	%p87, %r68, 192;
	ld.shared.f64 	%fd172, [_ZZN3cub18CUB_300001_SM_10006detail6reduce28DeviceReduceSingleTileKernelINS2_10policy_hubIdjN4cuda3__47maximumIdEEE10Policy1000EPdSB_iS8_ddNS5_3std3__410__identityEEEvT0_T1_T2_T3_T4_T6_E12temp_storage+56];
	setp.lt.f64 	%p88, %fd170, %fd172;
	selp.f64 	%fd174, %fd172, %fd170, %p88;
	selp.f64 	%fd175, %fd174, %fd170, %p87;
	setp.gt.s32 	%p89, %r68, 224;
	ld.shared.f64 	%fd177, [_ZZN3cub18CUB_300001_SM_10006detail6reduce28DeviceReduceSingleTileKernelINS2_10policy_hubIdjN4cuda3__47maximumIdEEE10Policy1000EPdSB_iS8_ddNS5_3std3__410__identityEEEvT0_T1_T2_T3_T4_T6_E12temp_storage+64];
	setp.lt.f64 	%p90, %fd175, %fd177;
	selp.f64 	%fd179, %fd177, %fd175, %p90;
	selp.f64 	%fd380, %fd179, %fd175, %p89;
	bra.uni 	$L__BB4_72;
$L__BB4_56:
	mov.u32 	%r47, %tid.x;
	mul.wide.u32 	%rd34, %r47, 8;
	add.s64 	%rd19, %rd15, %rd34;
	// begin inline asm
	ld.global.nc.u64 %rd18, [%rd19];
	// end inline asm
	mov.b64 	%fd59, %rd18;
	add.s64 	%rd21, %rd19, 2048;
	// begin inline asm
	ld.global.nc.u64 %rd20, [%rd21];
	// end inline asm
	mov.b64 	%fd60, %rd20;
	add.s64 	%rd23, %rd19, 4096;
	// begin inline asm
	ld.global.nc.u64 %rd22, [%rd23];
	// end inline asm
	mov.b64 	%fd61, %rd22;
	add.s64 	%rd25, %rd19, 6144;
	// begin inline asm
	ld.global.nc.u64 %rd24, [%rd25];
	// end inline asm
	mov.b64 	%fd62, %rd24;
	add.s64 	%rd27, %rd19, 8192;
	// begin inline asm
	ld.global.nc.u64 %rd26, [%rd27];
	// end inline asm
	mov.b64 	%fd63, %rd26;
	add.s64 	%rd29, %rd19, 10240;
	// begin inline asm
	ld.global.nc.u64 %rd28, [%rd29];
	// end inline asm
	mov.b64 	%fd64, %rd28;
	add.s64 	%rd31, %rd19, 12288;
	// begin inline asm
	ld.global.nc.u64 %rd30, [%rd31];
	// end inline asm
	mov.b64 	%fd65, %rd30;
	add.s64 	%rd33, %rd19, 14336;
	// begin inline asm
	ld.global.nc.u64 %rd32, [%rd33];
	// end inline asm
	mov.b64 	%fd66, %rd32;
	setp.lt.f64 	%p4, %fd59, %fd60;
	selp.f64 	%fd67, %fd60, %fd59, %p4;
	setp.lt.f64 	%p5, %fd67, %fd61;
	selp.f64 	%fd68, %fd61, %fd67, %p5;
	setp.lt.f64 	%p6, %fd68, %fd62;
	selp.f64 	%fd69, %fd62, %fd68, %p6;
	setp.lt.f64 	%p7, %fd69, %fd63;
	selp.f64 	%fd70, %fd63, %fd69, %p7;
	setp.lt.f64 	%p8, %fd70, %fd64;
	selp.f64 	%fd71, %fd64, %fd70, %p8;
	setp.lt.f64 	%p9, %fd71, %fd65;
	selp.f64 	%fd72, %fd65, %fd71, %p9;
	setp.lt.f64 	%p10, %fd72, %fd66;
	selp.f64 	%fd379, %fd66, %fd72, %p10;
	setp.lt.u32 	%p11, %r68, 4096;
	mov.b32 	%r465, 2048;
	@%p11 bra 	$L__BB4_60;
	add.s32 	%r48, %r68, -2048;
	mov.b32 	%r465, 2048;
$L__BB4_58:
	mul.wide.s32 	%rd51, %r465, 8;
	add.s64 	%rd36, %rd19, %rd51;
	// begin inline asm
	ld.global.nc.u64 %rd35, [%rd36];
	// end inline asm
	mov.b64 	%fd73, %rd35;
	add.s64 	%rd38, %rd36, 2048;
	// begin inline asm
	ld.global.nc.u64 %rd37, [%rd38];
	// end inline asm
	mov.b64 	%fd74, %rd37;
	add.s64 	%rd40, %rd36, 4096;
	// begin inline asm
	ld.global.nc.u64 %rd39, [%rd40];
	// end inline asm
	mov.b64 	%fd75, %rd39;
	add.s64 	%rd42, %rd36, 6144;
	// begin inline asm
	ld.global.nc.u64 %rd41, [%rd42];
	// end inline asm
	mov.b64 	%fd76, %rd41;
	add.s64 	%rd44, %rd36, 8192;
	// begin inline asm
	ld.global.nc.u64 %rd43, [%rd44];
	// end inline asm
	mov.b64 	%fd77, %rd43;
	add.s64 	%rd46, %rd36, 10240;
	// begin inline asm
	ld.global.nc.u64 %rd45, [%rd46];
	// end inline asm
	mov.b64 	%fd78, %rd45;
	add.s64 	%rd48, %rd36, 12288;
	// begin inline asm
	ld.global.nc.u64 %rd47, [%rd48];
	// end inline asm
	mov.b64 	%fd79, %rd47;
	add.s64 	%rd50, %rd36, 14336;
	// begin inline asm
	ld.global.nc.u64 %rd49, [%rd50];
	// end inline asm
	mov.b64 	%fd80, %rd49;
	setp.lt.f64 	%p12, %fd379, %fd73;
	selp.f64 	%fd81, %fd73, %fd379, %p12;
	setp.lt.f64 	%p13, %fd81, %fd74;
	selp.f64 	%fd82, %fd74, %fd81, %p13;
	setp.lt.f64 	%p14, %fd82, %fd75;
	selp.f64 	%fd83, %fd75, %fd82, %p14;
	setp.lt.f64 	%p15, %fd83, %fd76;
	selp.f64 	%fd84, %fd76, %fd83, %p15;
	setp.lt.f64 	%p16, %fd84, %fd77;
	selp.f64 	%fd85, %fd77, %fd84, %p16;
	setp.lt.f64 	%p17, %fd85, %fd78;
	selp.f64 	%fd86, %fd78, %fd85, %p17;
	setp.lt.f64 	%p18, %fd86, %fd79;
	selp.f64 	%fd87, %fd79, %fd86, %p18;
	setp.lt.f64 	%p19, %fd87, %fd80;
	selp.f64 	%fd379, %fd80, %fd87, %p19;
	sub.s32 	%r71, %r68, %r465;
	setp.lt.s32 	%p20, %r71, 2048;
	@%p20 bra 	$L__BB4_68;
	add.s32 	%r465, %r465, 2048;
	setp.le.s32 	%p21, %r465, %r48;
	@%p21 bra 	$L__BB4_58;
$L__BB4_60:
	setp.le.s32 	%p22, %r68, %r465;
	@%p22 bra 	$L__BB4_68;
	sub.s32 	%r52, %r68, %r465;
	setp.ge.s32 	%p23, %r47, %r52;
	@%p23 bra 	$L__BB4_68;
	not.b32 	%r72, %r47;
	add.s32 	%r73, %r68, %r72;
	sub.s32 	%r53, %r73, %r465;
	and.b32  	%r74, %r53, 768;
	setp.eq.s32 	%p24, %r74, 768;
	mov.u32 	%r469, %r47;
	@%p24 bra 	$L__BB4_65;
	add.s32 	%r467, %r47, %r465;
	shr.u32 	%r75, %r53, 8;
	add.s32 	%r76, %r75, 1;
	and.b32  	%r77, %r76, 3;
	neg.s32 	%r466, %r77;
	mov.u32 	%r469, %r47;
$L__BB4_64:
	.pragma "nounroll";
	mul.wide.u32 	%rd54, %r467, 8;
	add.s64 	%rd53, %rd15, %rd54;
	// begin inline asm
	ld.global.nc.u64 %rd52, [%rd53];
	// end inline asm
	mov.b64 	%fd89, %rd52;
	setp.lt.f64 	%p25, %fd379, %fd89;
	selp.f64 	%fd379, %fd89, %fd379, %p25;
	add.s32 	%r469, %r469, 256;
	add.s32 	%r467, %r467, 256;
	add.s32 	%r466, %r466, 1;
	setp.ne.s32 	%p26, %r466, 0;
	@%p26 bra 	$L__BB4_64;
$L__BB4_65:
	setp.lt.u32 	%p27, %r53, 768;
	@%p27 bra 	$L__BB4_68;
	cvt.u64.u32 	%rd55, %r469;
	cvt.u64.u32 	%rd56, %r465;
	add.s64 	%rd57, %rd55, %rd56;
	shl.b64 	%rd58, %rd57, 3;
	add.s64 	%rd59, %rd58, %rd15;
	add.s64 	%rd205, %rd59, 4096;
	add.s32 	%r470, %r469, %r465;
$L__BB4_67:
	mul.wide.u32 	%rd68, %r470, 8;
	add.s64 	%rd61, %rd15, %rd68;
	// begin inline asm
	ld.global.nc.u64 %rd60, [%rd61];
	// end inline asm
	mov.b64 	%fd90, %rd60;
	setp.lt.f64 	%p28, %fd379, %fd90;
	selp.f64 	%fd91, %fd90, %fd379, %p28;
	add.s64 	%rd63, %rd205, -2048;
	// begin inline asm
	ld.global.nc.u64 %rd62, [%rd63];
	// end inline asm
	mov.b64 	%fd92, %rd62;
	setp.lt.f64 	%p29, %fd91, %fd92;
	selp.f64 	%fd93, %fd92, %fd91, %p29;
	// begin inline asm
	ld.global.nc.u64 %rd64, [%rd205];
	// end inline asm
	mov.b64 	%fd94, %rd64;
	setp.lt.f64 	%p30, %fd93, %fd94;
	selp.f64 	%fd95, %fd94, %fd93, %p30;
	add.s64 	%rd67, %rd205, 2048;
	// begin inline asm
	ld.global.nc.u64 %rd66, [%rd67];
	// end inline asm
	mov.b64 	%fd96, %rd66;
	setp.lt.f64 	%p31, %fd95, %fd96;
	selp.f64 	%fd379, %fd96, %fd95, %p31;
	add.s32 	%r469, %r469, 1024;
	add.s64 	%rd205, %rd205, 8192;
	add.s32 	%r470, %r470, 1024;
	setp.lt.s32 	%p32, %r469, %r52;
	@%p32 bra 	$L__BB4_67;
$L__BB4_68:
	// begin inline asm
	mov.u32 %r78, %laneid;
	// end inline asm
	mov.b64 	%rd69, %fd379;
	mov.b64 	{%r80, %r85}, %rd69;
	mov.b32 	%r86, 1;
	mov.b32 	%r127, 31;
	mov.b32 	%r128, -1;
	// begin inline asm
	shfl.sync.down.b32 %r79, %r80, %r86, %r127, %r128;
	// end inline asm
	// begin inline asm
	shfl.sync.down.b32 %r84, %r85, %r86, %r127, %r128;
	// end inline asm
	mov.b64 	%rd70, {%r79, %r84};
	mov.b64 	%fd97, %rd70;
	setp.gt.s32 	%p33, %r78, 30;
	setp.lt.f64 	%p34, %fd379, %fd97;
	selp.f64 	%fd98, %fd97, %fd379, %p34;
	selp.f64 	%fd99, %fd379, %fd98, %p33;
	mov.b64 	%rd71, %fd99;
	mov.b64 	{%r90, %r95}, %rd71;
	mov.b32 	%r96, 2;
	// begin inline asm
	shfl.sync.down.b32 %r89, %r90, %r96, %r127, %r128;
	// end inline asm
	// begin inline asm
	shfl.sync.down.b32 %r94, %r95, %r96, %r127, %r128;
	// end inline asm
	mov.b64 	%rd72, {%r89, %r94};
	mov.b64 	%fd100, %rd72;
	setp.gt.s32 	%p35, %r78, 29;
	setp.lt.f64 	%p36, %fd99, %fd100;
	selp.f64 	%fd101, %fd100, %fd99, %p36;
	selp.f64 	%fd102, %fd99, %fd101, %p35;
	mov.b64 	%rd73, %fd102;
	mov.b64 	{%r100, %r105}, %rd73;
	mov.b32 	%r106, 4;
	// begin inline asm
	shfl.sync.down.b32 %r99, %r100, %r106, %r127, %r128;
	// end inline asm
	// begin inline asm
	shfl.sync.down.b32 %r104, %r105, %r106, %r127, %r128;
	// end inline asm
	mov.b64 	%rd74, {%r99, %r104};
	mov.b64 	%fd103, %rd74;
	setp.gt.s32 	%p37, %r78, 27;
	setp.lt.f64 	%p38, %fd102, %fd103;
	selp.f64 	%fd104, %fd103, %fd102, %p38;
	selp.f64 	%fd105, %fd102, %fd104, %p37;
	mov.b64 	%rd75, %fd105;
	mov.b64 	{%r110, %r115}, %rd75;
	mov.b32 	%r116, 8;
	// begin inline asm
	shfl.sync.down.b32 %r109, %r110, %r116, %r127, %r128;
	// end inline asm
	// begin inline asm
	shfl.sync.down.b32 %r114, %r115, %r116, %r127, %r128;
	// end inline asm
	mov.b64 	%rd76, {%r109, %r114};
	mov.b64 	%fd106, %rd76;
	setp.gt.s32 	%p39, %r78, 23;
	setp.lt.f64 	%p40, %fd105, %fd106;
	selp.f64 	%fd107, %fd106, %fd105, %p40;
	selp.f64 	%fd108, %fd105, %fd107, %p39;
	mov.b64 	%rd77, %fd108;
	mov.b64 	{%r120, %r125}, %rd77;
	mov.b32 	%r126, 16;
	// begin inline asm
	shfl.sync.down.b32 %r119, %r120, %r126, %r127, %r128;
	// end inline asm
	// begin inline asm
	shfl.sync.down.b32 %r124, %r125, %r126, %r127, %r128;
	// end inline asm
	mov.b64 	%rd78, {%r119, %r124};
	mov.b64 	%fd109, %rd78;
	setp.gt.s32 	%p41, %r78, 15;
	setp.lt.f64 	%p42, %fd108, %fd109;
	selp.f64 	%fd54, %fd109, %fd108, %p42;
	selp.f64 	%fd380, %fd108, %fd54, %p41;
	setp.ne.s32 	%p43, %r78, 0;
	@%p43 bra 	$L__BB4_70;
	shr.u32 	%r129, %r47, 2;
	and.b32  	%r130, %r129, 248;
	mov.u32 	%r131, _ZZN3cub18CUB_300001_SM_10006detail6reduce28DeviceReduceSingleTileKernelINS2_10policy_hubIdjN4cuda3__47maximumIdEEE10Policy1000EPdSB_iS8_ddNS5_3std3__410__identityEEEvT0_T1_T2_T3_T4_T6_E12temp_storage;
	add.s32 	%r132, %r131, %r130;
	st.shared.f64 	[%r132+8], %fd54;
$L__BB4_70:
	bar.sync 	0;
	setp.ne.s32 	%p44, %r47, 0;
	@%p44 bra 	$L__BB4_72;
	ld.shared.f64 	%fd110, [_ZZN3cub18CUB_300001_SM_10006detail6reduce28DeviceReduceSingleTileKernelINS2_10policy_hubIdjN4cuda3__47maximumIdEEE10Policy1000EPdSB_iS8_ddNS5_3std3__410__identityEEEvT0_T1_T2_T3_T4_T6_E12temp_storage+16];
	setp.lt.f64 	%p45, %fd380, %fd110;
	selp.f64 	%fd111, %fd110, %fd380, %p45;
	ld.shared.f64 	%fd112, [_ZZN3cub18CUB_300001_SM_10006detail6reduce28DeviceReduceSingleTileKernelINS2_10policy_hubIdjN4cuda3__47maximumIdEEE10Policy1000EPdSB_iS8_ddNS5_3std3__410__identityEEEvT0_T1_T2_T3_T4_T6_E12temp_storage+24];
	setp.lt.f64 	%p46, %fd111, %fd112;
	selp.f64 	%fd113, %fd112, %fd111, %p46;
	ld.shared.f64 	%fd114, [_ZZN3cub18CUB_300001_SM_10006detail6reduce28DeviceReduceSingleTileKernelINS2_10policy_hubIdjN4cuda3__47maximumIdEEE10Policy1000EPdSB_iS8_ddNS5_3std3__410__identityEEEvT0_T1_T2_T3_T4_T6_E12temp_storage+32];
	setp.lt.f64 	%p47, %fd113, %fd114;
	selp.f64 	%fd115, %fd114, %fd113, %p47;
	ld.shared.f64 	%fd116, [_ZZN3cub18CUB_300001_SM_10006detail6reduce28DeviceReduceSingleTileKernelINS2_10policy_hubIdjN4cuda3__47maximumIdEEE10Policy1000EPdSB_iS8_ddNS5_3std3__410__identityEEEvT0_T1_T2_T3_T4_T6_E12temp_storage+40];
	setp.lt.f64 	%p48, %fd115, %fd116;
	selp.f64 	%fd117, %fd116, %fd115, %p48;
	ld.shared.f64 	%fd118, [_ZZN3cub18CUB_300001_SM_10006detail6reduce28DeviceReduceSingleTileKernelINS2_10policy_hubIdjN4cuda3__47maximumIdEEE10Policy1000EPdSB_iS8_ddNS5_3std3__410__identityEEEvT0_T1_T2_T3_T4_T6_E12temp_storage+48];
	setp.lt.f64 	%p49, %fd117, %fd118;
	selp.f64 	%fd119, %fd118, %fd117, %p49;
	ld.shared.f64 	%fd120, [_ZZN3cub18CUB_300001_SM_10006detail6reduce28DeviceReduceSingleTileKernelINS2_10policy_hubIdjN4cuda3__47maximumIdEEE10Policy1000EPdSB_iS8_ddNS5_3std3__410__identityEEEvT0_T1_T2_T3_T4_T6_E12temp_storage+56];
	setp.lt.f64 	%p50, %fd119, %fd120;
	selp.f64 	%fd121, %fd120, %fd119, %p50;
	ld.shared.f64 	%fd122, [_ZZN3cub18CUB_300001_SM_10006detail6reduce28DeviceReduceSingleTileKernelINS2_10policy_hubIdjN4cuda3__47maximumIdEEE10Policy1000EPdSB_iS8_ddNS5_3std3__410__identityEEEvT0_T1_T2_T3_T4_T6_E12temp_storage+64];
	setp.lt.f64 	%p51, %fd121, %fd122;
	selp.f64 	%fd380, %fd122, %fd121, %p51;
$L__BB4_72:
	mov.u32 	%r444, %tid.x;
	setp.ne.s32 	%p217, %r444, 0;
	@%p217 bra 	$L__BB4_74;
	setp.lt.f64 	%p218, %fd58, %fd380;
	selp.f64 	%fd353, %fd380, %fd58, %p218;
	st.global.f64 	[%rd1], %fd353;
$L__BB4_74:
	ret;

}
	// .globl	_ZN3cub18CUB_300001_SM_10006detail6reduce28DeviceReduceSingleTileKernelINS2_10policy_hubIdyN4cuda3__47maximumIdEEE10Policy1000EN6thrust24THRUST_300001_SM_1000_NS10device_ptrIdEEPdyS8_ddNS5_3std3__410__identityEEEvT0_T1_T2_T3_T4_T6_
.visible .entry _ZN3cub18CUB_300001_SM_10006detail6reduce28DeviceReduceSingleTileKernelINS2_10policy_hubIdyN4cuda3__47maximumIdEEE10Policy1000EN6thrust24THRUST_300001_SM_1000_NS10device_ptrIdEEPdyS8_ddNS5_3std3__410__identityEEEvT0_T1_T2_T3_T4_T6_(
	.param .align 8 .b8 _ZN3cub18CUB_300001_SM_10006detail6reduce28DeviceReduceSingleTileKernelINS2_10policy_hubIdyN4cuda3__47maximumIdEEE10Policy1000EN6thrust24THRUST_300001_SM_1000_NS10device_ptrIdEEPdyS8_ddNS5_3std3__410__identityEEEvT0_T1_T2_T3_T4_T6__param_0[8],
	.param .u64 .ptr .align 1 _ZN3cub18CUB_300001_SM_10006detail6reduce28DeviceReduceSingleTileKernelINS2_10policy_hubIdyN4cuda3__47maximumIdEEE10Policy1000EN6thrust24THRUST_300001_SM_1000_NS10device_ptrIdEEPdyS8_ddNS5_3std3__410__identityEEEvT0_T1_T2_T3_T4_T6__param_1,
	.param .u64 _ZN3cub18CUB_300001_SM_10006detail6reduce28DeviceReduceSingleTileKernelINS2_10policy_hubIdyN4cuda3__47maximumIdEEE10Policy1000EN6thrust24THRUST_300001_SM_1000_NS10device_ptrIdEEPdyS8_ddNS5_3std3__410__identityEEEvT0_T1_T2_T3_T4_T6__param_2,
	.param .align 1 .b8 _ZN3cub18CUB_300001_SM_10006detail6reduce28DeviceReduceSingleTileKernelINS2_10policy_hubIdyN4cuda3__47maximumIdEEE10Policy1000EN6thrust24THRUST_300001_SM_1000_NS10device_ptrIdEEPdyS8_ddNS5_3std3__410__identityEEEvT0_T1_T2_T3_T4_T6__param_3[1],
	.param .f64 _ZN3cub18CUB_300001_SM_10006detail6reduce28DeviceReduceSingleTileKernelINS2_10policy_hubIdyN4cuda3__47maximumIdEEE10Policy1000EN6thrust24THRUST_300001_SM_1000_NS10device_ptrIdEEPdyS8_ddNS5_3std3__410__identityEEEvT0_T1_T2_T3_T4_T6__param_4,
	.param .align 1 .b8 _ZN3cub18CUB_300001_SM_10006detail6reduce28DeviceReduceSingleTileKernelINS2_10policy_hubIdyN4cuda3__47maximumIdEEE10Policy1000EN6thrust24THRUST_300001_SM_1000_NS10device_ptrIdEEPdyS8_ddNS5_3std3__410__identityEEEvT0_T1_T2_T3_T4_T6__param_5[1]
)
.maxntid 256
.minnctapersm 1
{
	.reg .pred 	%p<169>;
	.reg .b32 	%r<246>;
	.reg .b64 	%rd<86>;
	.reg .b64 	%fd<309>;
	// demoted variable
	.shared .align 8 .b8 _ZZN3cub18CUB_300001_SM_10006detail6reduce28DeviceReduceSingleTileKernelINS2_10policy_hubIdyN4cuda3__47maximumIdEEE10Policy1000EN6thrust24THRUST_300001_SM_1000_NS10device_ptrIdEEPdyS8_ddNS5_3std3__410__identityEEEvT0_T1_T2_T3_T4_T6_E12temp_storage[80];
	ld.param.u64 	%rd18, [_ZN3cub18CUB_300001_SM_10006detail6reduce28DeviceReduceSingleTileKernelINS2_10policy_hubIdyN4cuda3__47maximumIdEEE10Policy1000EN6thrust24THRUST_300001_SM_1000_NS10device_ptrIdEEPdyS8_ddNS5_3std3__410__identityEEEvT0_T1_T2_T3_T4_T6__param_0];
	ld.param.u64 	%rd20, [_ZN3cub18CUB_300001_SM_10006detail6reduce28DeviceReduceSingleTileKernelINS2_10policy_hubIdyN4cuda3__47maximumIdEEE10Policy1000EN6thrust24THRUST_300001_SM_1000_NS10device_ptrIdEEPdyS8_ddNS5_3std3__410__identityEEEvT0_T1_T2_T3_T4_T6__param_1];
	ld.param.u64 	%rd19, [_ZN3cub18CUB_300001_SM_10006detail6reduce28DeviceReduceSingleTileKernelINS2_10policy_hubIdyN4cuda3__47maximumIdEEE10Policy1000EN6thrust24THRUST_300001_SM_1000_NS10device_ptrIdEEPdyS8_ddNS5_3std3__410__identityEEEvT0_T1_T2_T3_T4_T6__param_2];
	ld.param.f64 	%fd42, [_ZN3cub18CUB_300001_SM_10006detail6reduce28DeviceReduceSingleTileKernelINS2_10policy_hubIdyN4cuda3__47maximumIdEEE10Policy1000EN6thrust24THRUST_300001_SM_1000_NS10device_ptrIdEEPdyS8_ddNS5_3std3__410__identityEEEvT0_T1_T2_T3_T4_T6__param_4];
	cvta.to.global.u64 	%rd1, %rd20;
	setp.ne.s64 	%p1, %rd19, 0;
	@%p1 bra 	$L__BB5_3;
	mov.u32 	%r231, %tid.x;
	setp.ne.s32 	%p168, %r231, 0;
	@%p168 bra 	$L__BB5_51;
	st.global.f64 	[%rd1], %fd42;
	bra.uni 	$L__BB5_51;
$L__BB5_3:
	cvta.to.global.u64 	%rd2, %rd18;
	setp.gt.u64 	%p2, %rd19, 2047;
	@%p2 bra 	$L__BB5_28;
	cvt.u32.u64 	%r1, %rd19;
	mov.u32 	%r2, %tid.x;
	setp.ge.u32 	%p80, %r2, %r1;
	mov.f64 	%fd296, 0d0000000000000000;
	mov.u32 	%r235, %r2;
	@%p80 bra 	$L__BB5_6;
	mul.wide.u32 	%rd51, %r2, 8;
	add.s64 	%rd52, %rd2, %rd51;
	ld.global.f64 	%fd296, [%rd52];
	add.s32 	%r235, %r2, 256;
$L__BB5_6:
	setp.ge.u32 	%p81, %r235, %r1;
	@%p81 bra 	$L__BB5_19;
	not.b32 	%r108, %r235;
	add.s32 	%r109, %r108, %r1;
	shr.u32 	%r110, %r109, 8;
	add.s32 	%r5, %r110, 1;
	and.b32  	%r6, %r5, 15;
	setp.lt.u32 	%p82, %r109, 3840;
	@%p82 bra 	$L__BB5_10;
	and.b32  	%r111, %r5, 33554416;
	neg.s32 	%r233, %r111;
	mul.wide.u32 	%rd53, %r235, 8;
	add.s64 	%rd54, %rd53, %rd2;
	add.s64 	%rd81, %rd54, 16384;
$L__BB5_9:
	.pragma "nounroll";
	ld.global.f64 	%fd157, [%rd81+-16384];
	setp.lt.f64 	%p83, %fd296, %fd157;
	selp.f64 	%fd158, %fd157, %fd296, %p83;
	ld.global.f64 	%fd159, [%rd81+-14336];
	setp.lt.f64 	%p84, %fd158, %fd159;
	selp.f64 	%fd160, %fd159, %fd158, %p84;
	ld.global.f64 	%fd161, [%rd81+-12288];
	setp.lt.f64 	%p85, %fd160, %fd161;
	selp.f64 	%fd162, %fd161, %fd160, %p85;
	ld.global.f64 	%fd163, [%rd81+-10240];
	setp.lt.f64 	%p86, %fd162, %fd163;
	selp.f64 	%fd164, %fd163, %fd162, %p86;
	ld.global.f64 	%fd165, [%rd81+-8192];
	setp.lt.f64 	%p87, %fd164, %fd165;
	selp.f64 	%fd166, %fd165, %fd164, %p87;
	ld.global.f64 	%fd167, [%rd81+-6144];
	setp.lt.f64 	%p88, %fd166, %fd167;
	selp.f64 	%fd168, %fd167, %fd166, %p88;
	ld.global.f64 	%fd169, [%rd81+-4096];
	setp.lt.f64 	%p89, %fd168, %fd169;
	selp.f64 	%fd170, %fd169, %fd168, %p89;
	ld.global.f64 	%fd171, [%rd81+-2048];
	setp.lt.f64 	%p90, %fd170, %fd171;
	selp.f64 	%fd172, %fd171, %fd170, %p90;
	ld.global.f64 	%fd173, [%rd81];
	setp.lt.f64 	%p91, %fd172, %fd173;
	selp.f64 	%fd174, %fd173, %fd172, %p91;
	ld.global.f64 	%fd175, [%rd81+2048];
	setp.lt.f64 	%p92, %fd174, %fd175;
	selp.f64 	%fd176, %fd175, %fd174, %p92;
	ld.global.f64 	%fd177, [%rd81+4096];
	setp.lt.f64 	%p93, %fd176, %fd177;
	selp.f64 	%fd178, %fd177, %fd176, %p93;
	ld.global.f64 	%fd179, [%rd81+6144];
	setp.lt.f64 	%p94, %fd178, %fd179;
	selp.f64 	%fd180, %fd179, %fd178, %p94;
	ld.global.f64 	%fd181, [%rd81+8192];
	setp.lt.f64 	%p95, %fd180, %fd181;
	selp.f64 	%fd182, %fd181, %fd180, %p95;
	ld.global.f64 	%fd183, [%rd81+10240];
	setp.lt.f64 	%p96, %fd182, %fd183;
	selp.f64 	%fd184, %fd183, %fd182, %p96;
	ld.global.f64 	%fd185, [%rd81+12288];
	setp.lt.f64 	%p97, %fd184, %fd185;
	selp.f64 	%fd186, %fd185, %fd184, %p97;
	ld.global.f64 	%fd187, [%rd81+14336];
	setp.lt.f64 	%p98, %fd186, %fd187;
	selp.f64 	%fd296, %fd187, %fd186, %p98;
	add.s32 	%r235, %r235, 4096;
	add.s32 	%r233, %r233, 16;
	add.s64 	%rd81, %rd81, 32768;
	setp.ne.s32 	%p99, %r233, 0;
	@%p99 bra 	$L__BB5_9;
$L__BB5_10:
	setp.eq.s32 	%p100, %r6, 0;
	@%p100 bra 	$L__BB5_19;
	and.b32  	%r13, %r5, 7;
	setp.lt.u32 	%p101, %r6, 8;
	@%p101 bra 	$L__BB5_13;
	mul.wide.s32 	%rd55, %r235, 8;
	add.s64 	%rd56, %rd2, %rd55;
	ld.global.f64 	%fd189, [%rd56];
	setp.lt.f64 	%p102, %fd296, %fd189;
	selp.f64 	%fd190, %fd189, %fd296, %p102;
	ld.global.f64 	%fd191, [%rd56+2048];
	setp.lt.f64 	%p103, %fd190, %fd191;
	selp.f64 	%fd192, %fd191, %fd190, %p103;
	ld.global.f64 	%fd193, [%rd56+4096];
	setp.lt.f64 	%p104, %fd192, %fd193;
	selp.f64 	%fd194, %fd193, %fd192, %p104;
	ld.global.f64 	%fd195, [%rd56+6144];
	setp.lt.f64 	%p105, %fd194, %fd195;
	selp.f64 	%fd196, %fd195, %fd194, %p105;
	ld.global.f64 	%fd197, [%rd56+8192];
	setp.lt.f64 	%p106, %fd196, %fd197;
	selp.f64 	%fd198, %fd197, %fd196, %p106;
	ld.global.f64 	%fd199, [%rd56+10240];
	setp.lt.f64 	%p107, %fd198, %fd199;
	selp.f64 	%fd200, %fd199, %fd198, %p107;
	ld.global.f64 	%fd201, [%rd56+12288];
	setp.lt.f64 	%p108, %fd200, %fd201;
	selp.f64 	%fd202, %fd201, %fd200, %p108;
	ld.global.f64 	%fd203, [%rd56+14336];
	setp.lt.f64 	%p109, %fd202, %fd203;
	selp.f64 	%fd296, %fd203, %fd202, %p109;
	add.s32 	%r235, %r235, 2048;
$L__BB5_13:
	setp.eq.s32 	%p110, %r13, 0;
	@%p110 bra 	$L__BB5_19;
	and.b32  	%r16, %r5, 3;
	setp.lt.u32 	%p111, %r13, 4;
	@%p111 bra 	$L__BB5_16;
	mul.wide.s32 	%rd57, %r235, 8;
	add.s64 	%rd58, %rd2, %rd57;
	ld.global.f64 	%fd205, [%rd58];
	setp.lt.f64 	%p112, %fd296, %fd205;
	selp.f64 	%fd206, %fd205, %fd296, %p112;
	ld.global.f64 	%fd207, [%rd58+2048];
	setp.lt.f64 	%p113, %fd206, %fd207;
	selp.f64 	%fd208, %fd207, %fd206, %p113;
	ld.global.f64 	%fd209, [%rd58+4096];
	setp.lt.f64 	%p114, %fd208, %fd209;
	selp.f64 	%fd210, %fd209, %fd208, %p114;
	ld.global.f64 	%fd211, [%rd58+6144];
	setp.lt.f64 	%p115, %fd210, %fd211;
	selp.f64 	%fd296, %fd211, %fd210, %p115;
	add.s32 	%r235, %r235, 1024;
$L__BB5_16:
	setp.eq.s32 	%p116, %r16, 0;
	@%p116 bra 	$L__BB5_19;
	neg.s32 	%r238, %r16;
$L__BB5_18:
	.pragma "nounroll";
	mul.wide.s32 	%rd59, %r235, 8;
	add.s64 	%rd60, %rd2, %rd59;
	ld.global.f64 	%fd212, [%rd60];
	setp.lt.f64 	%p117, %fd296, %fd212;
	selp.f64 	%fd296, %fd212, %fd296, %p117;
	add.s32 	%r235, %r235, 256;
	add.s32 	%r238, %r238, 1;
	setp.ne.s32 	%p118, %r238, 0;
	@%p118 bra 	$L__BB5_18;
$L__BB5_19:
	setp.lt.u64 	%p119, %rd19, 256;
	@%p119 bra 	$L__BB5_24;
	// begin inline asm
	mov.u32 %r175, %laneid;
	// end inline asm
	mov.b64 	%rd71, %fd296;
	mov.b64 	{%r177, %r182}, %rd71;
	mov.b32 	%r183, 1;
	mov.b32 	%r224, 31;
	mov.b32 	%r225, -1;
	// begin inline asm
	shfl.sync.down.b32 %r176, %r177, %r183, %r224, %r225;
	// end inline asm
	// begin inline asm
	shfl.sync.down.b32 %r181, %r182, %r183, %r224, %r225;
	// end inline asm
	mov.b64 	%rd72, {%r176, %r181};
	mov.b64 	%fd260, %rd72;
	setp.gt.s32 	%p147, %r175, 30;
	setp.lt.f64 	%p148, %fd296, %fd260;
	selp.f64 	%fd261, %fd260, %fd296, %p148;
	selp.f64 	%fd262, %fd296, %fd261, %p147;
	mov.b64 	%rd73, %fd262;
	mov.b64 	{%r187, %r192}, %rd73;
	mov.b32 	%r193, 2;
	// begin inline asm
	shfl.sync.down.b32 %r186, %r187, %r193, %r224, %r225;
	// end inline asm
	// begin inline asm
	shfl.sync.down.b32 %r191, %r192, %r193, %r224, %r225;
	// end inline asm
	mov.b64 	%rd74, {%r186, %r191};
	mov.b64 	%fd263, %rd74;
	setp.gt.s32 	%p149, %r175, 29;
	setp.lt.f64 	%p150, %fd262, %fd263;
	selp.f64 	%fd264, %fd263, %fd262, %p150;
	selp.f64 	%fd265, %fd262, %fd264, %p149;
	mov.b64 	%rd75, %fd265;
	mov.b64 	{%r197, %r202}, %rd75;
	mov.b32 	%r203, 4;
	// begin inline asm
	shfl.sync.down.b32 %r196, %r197, %r203, %r224, %r225;
	// end inline asm
	// begin inline asm
	shfl.sync.down.b32 %r201, %r202, %r203, %r224, %r225;
	// end inline asm
	mov.b64 	%rd76, {%r196, %r201};
	mov.b64 	%fd266, %rd76;
	setp.gt.s32 	%p151, %r175, 27;
	setp.lt.f64 	%p152, %fd265, %fd266;
	selp.f64 	%fd267, %fd266, %fd265, %p152;
	selp.f64 	%fd268, %fd265, %fd267, %p151;
	mov.b64 	%rd77, %fd268;
	mov.b64 	{%r207, %r212}, %rd77;
	mov.b32 	%r213, 8;
	// begin inline asm
	shfl.sync.down.b32 %r206, %r207, %r213, %r224, %r225;
	// end inline asm
	// begin inline asm
	shfl.sync.down.b32 %r211, %r212, %r213, %r224, %r225;
	// end inline asm
	mov.b64 	%rd78, {%r206, %r211};
	mov.b64 	%fd269, %rd78;
	setp.gt.s32 	%p153, %r175, 23;
	setp.lt.f64 	%p154, %fd268, %fd269;
	selp.f64 	%fd270, %fd269, %fd268, %p154;
	selp.f64 	%fd271, %fd268, %fd270, %p153;
	mov.b64 	%rd79, %fd271;
	mov.b64 	{%r217, %r222}, %rd79;
	mov.b32 	%r223, 16;
	// begin inline asm
	shfl.sync.down.b32 %r216, %r217, %r223, %r224, %r225;
	// end inline asm
	// begin inline asm
	shfl.sync.down.b32 %r221, %r222, %r223, %r224, %r225;
	// end inline asm
	mov.b64 	%rd80, {%r216, %r221};
	mov.b64 	%fd272, %rd80;
	setp.gt.s32 	%p155, %r175, 15;
	setp.lt.f64 	%p156, %fd271, %fd272;
	selp.f64 	%fd16, %fd272, %fd271, %p156;
	selp.f64 	%fd308, %fd271, %fd16, %p155;
	setp.ne.s32 	%p157, %r175, 0;
	@%p157 bra 	$L__BB5_22;
	shr.u32 	%r226, %r2, 2;
	and.b32  	%r227, %r226, 248;
	mov.u32 	%r228, _ZZN3cub18CUB_300001_SM_10006detail6reduce28DeviceReduceSingleTileKernelINS2_10policy_hubIdyN4cuda3__47maximumIdEEE10Policy1000EN6thrust24THRUST_300001_SM_1000_NS10device_ptrIdEEPdyS8_ddNS5_3std3__410__identityEEEvT0_T1_T2_T3_T4_T6_E12temp_storage;
	add.s32 	%r229, %r228, %r227;
	st.shared.f64 	[%r229+8], %fd16;
$L__BB5_22:
	bar.sync 	0;
	setp.ne.s32 	%p158, %r2, 0;
	@%p158 bra 	$L__BB5_49;
	ld.shared.f64 	%fd273, [_ZZN3cub18CUB_300001_SM_10006detail6reduce28DeviceReduceSingleTileKernelINS2_10policy_hubIdyN4cuda3__47maximumIdEEE10Policy1000EN6thrust24THRUST_300001_SM_1000_NS10device_ptrIdEEPdyS8_ddNS5_3std3__410__identityEEEvT0_T1_T2_T3_T4_T6_E12temp_storage+16];
	setp.lt.f64 	%p159, %fd308, %fd273;
	selp.f64 	%fd274, %fd273, %fd308, %p159;
	ld.shared.f64 	%fd275, [_ZZN3cub18CUB_300001_SM_10006detail6reduce28DeviceReduceSingleTileKernelINS2_10policy_hubIdyN4cuda3__47maximumIdEEE10Policy1000EN6thrust24THRUST_300001_SM_1000_NS10device_ptrIdEEPdyS8_ddNS5_3std3__410__identityEEEvT0_T1_T2_T3_T4_T6_E12temp_storage+24];
	setp.lt.f64 	%p160, %fd274, %fd275;
	selp.f64 	%fd276, %fd275, %fd274, %p160;
	ld.shared.f64 	%fd277, [_ZZN3cub18CUB_300001_SM_10006detail6reduce28DeviceReduceSingleTileKernelINS2_10policy_hubIdyN4cuda3__47maximumIdEEE10Policy1000EN6thrust24THRUST_300001_SM_1000_NS10device_ptrIdEEPdyS8_ddNS5_3std3__410__identityEEEvT0_T1_T2_T3_T4_T6_E12temp_storage+32];
	setp.lt.f64 	%p161, %fd276, %fd277;
	selp.f64 	%fd278, %fd277, %fd276, %p161;
	ld.shared.f64 	%fd279, [_ZZN3cub18CUB_300001_SM_10006detail6reduce28DeviceReduceSingleTileKernelINS2_10policy_hubIdyN4cuda3__47maximumIdEEE10Policy1000EN6thrust24THRUST_300001_SM_1000_NS10device_ptrIdEEPdyS8_ddNS5_3std3__410__identityEEEvT0_T1_T2_T3_T4_T6_E12temp_storage+40];
	setp.lt.f64 	%p162, %fd278, %fd279;
	selp.f64 	%fd280, %fd279, %fd278, %p162;
	ld.shared.f64 	%fd281, [_ZZN3cub18CUB_300001_SM_10006detail6reduce28DeviceReduceSingleTileKernelINS2_10policy_hubIdyN4cuda3__47maximumIdEEE10Policy1000EN6thrust24THRUST_300001_SM_1000_NS10device_ptrIdEEPdyS8_ddNS5_3std3__410__identityEEEvT0_T1_T2_T3_T4_T6_E12temp_storage+48];
	setp.lt.f64 	%p163, %fd280, %fd281;
	selp.f64 	%fd282, %fd281, %fd280, %p163;
	ld.shared.f64 	%fd283, [_ZZN3cub18CUB_300001_SM_10006detail6reduce28DeviceReduceSingleTileKernelINS2_10policy_hubIdyN4cuda3__47maximumIdEEE10Policy1000EN6thrust24THRUST_300001_SM_1000_NS10device_ptrIdEEPdyS8_ddNS5_3std3__410__identityEEEvT0_T1_T2_T3_T4_T6_E12temp_storage+56];
	setp.lt.f64 	%p164, %fd282, %fd283;
	selp.f64 	%fd284, %fd283, %fd282, %p164;
	ld.shared.f64 	%fd285, [_ZZN3cub18CUB_300001_SM_10006detail6reduce28DeviceReduceSingleTileKernelINS2_10policy_hubIdyN4cuda3__47maximumIdEEE10Policy1000EN6thrust24THRUST_300001_SM_1000_NS10device_ptrIdEEPdyS8_ddNS5_3std3__410__identityEEEvT0_T1_T2_T3_T4_T6_E12temp_storage+64];
	setp.lt.f64 	%p165, %fd284, %fd285;
	selp.f64 	%fd308, %fd285, %fd284, %p165;
	bra.uni 	$L__BB5_49;
$L__BB5_24:
	// begin inline asm
	mov.u32 %r112, %laneid;
	// end inline asm
	and.b32  	%r163, %r2, 992;
	add.s32 	%r164, %r163, 32;
	setp.gt.u32 	%p120, %r164, %r1;
	not.b32 	%r165, %r163;
	add.s32 	%r166, %r1, %r165;
	selp.b32 	%r161, %r166, 31, %p120;
	mov.b64 	%rd61, %fd296;
	mov.b64 	{%r114, %r119}, %rd61;
	mov.b32 	%r120, 1;
	mov.b32 	%r162, -1;
	// begin inline asm
	shfl.sync.down.b32 %r113, %r114, %r120, %r161, %r162;
	// end inline asm
	// begin inline asm
	shfl.sync.down.b32 %r118, %r119, %r120, %r161, %r162;
	// end inline asm
	mov.b64 	%rd62, {%r113, %r118};
	mov.b64 	%fd213, %rd62;
	setp.lt.s32 	%p121, %r112, %r161;
	setp.lt.f64 	%p122, %fd296, %fd213;
	selp.f64 	%fd214, %fd213, %fd296, %p122;
	selp.f64 	%fd215, %fd214, %fd296, %p121;
	mov.b64 	%rd63, %fd215;
	mov.b64 	{%r124, %r129}, %rd63;
	mov.b32 	%r130, 2;
	// begin inline asm
	shfl.sync.down.b32 %r123, %r124, %r130, %r161, %r162;
	// end inline asm
	// begin inline asm
	shfl.sync.down.b32 %r128, %r129, %r130, %r161, %r162;
	// end inline asm
	mov.b64 	%rd64, {%r123, %r128};
	mov.b64 	%fd216, %rd64;
	add.s32 	%r167, %r112, 2;
	setp.gt.s32 	%p123, %r167, %r161;
	setp.lt.f64 	%p124, %fd215, %fd216;
	selp.f64 	%fd217, %fd216, %fd215, %p124;
	selp.f64 	%fd218, %fd215, %fd217, %p123;
	mov.b64 	%rd65, %fd218;
	mov.b64 	{%r134, %r139}, %rd65;
	mov.b32 	%r140, 4;
	// begin inline asm
	shfl.sync.down.b32 %r133, %r134, %r140, %r161, %r162;
	// end inline asm
	// begin inline asm
	shfl.sync.down.b32 %r138, %r139, %r140, %r161, %r162;
	// end inline asm
	mov.b64 	%rd66, {%r133, %r138};
	mov.b64 	%fd219, %rd66;
	add.s32 	%r168, %r112, 4;
	setp.gt.s32 	%p125, %r168, %r161;
	setp.lt.f64 	%p126, %fd218, %fd219;
	selp.f64 	%fd220, %fd219, %fd218, %p126;
	selp.f64 	%fd221, %fd218, %fd220, %p125;
	mov.b64 	%rd67, %fd221;
	mov.b64 	{%r144, %r149}, %rd67;
	mov.b32 	%r150, 8;
	// begin inline asm
	shfl.sync.down.b32 %r143, %r144, %r150, %r161, %r162;
	// end inline asm
	// begin inline asm
	shfl.sync.down.b32 %r148, %r149, %r150, %r161, %r162;
	// end inline asm
	mov.b64 	%rd68, {%r143, %r148};
	mov.b64 	%fd222, %rd68;
	add.s32 	%r169, %r112, 8;
	setp.gt.s32 	%p127, %r169, %r161;
	setp.lt.f64 	%p128, %fd221, %fd222;
	selp.f64 	%fd223, %fd222, %fd221, %p128;
	selp.f64 	%fd224, %fd221, %fd223, %p127;
	mov.b64 	%rd69, %fd224;
	mov.b64 	{%r154, %r159}, %rd69;
	mov.b32 	%r160, 16;
	// begin inline asm
	shfl.sync.down.b32 %r153, %r154, %r160, %r161, %r162;
	// end inline asm
	// begin inline asm
	shfl.sync.down.b32 %r158, %r159, %r160, %r161, %r162;
	// end inline asm
	mov.b64 	%rd70, {%r153, %r158};
	mov.b64 	%fd225, %rd70;
	add.s32 	%r170, %r112, 16;
	setp.gt.s32 	%p129, %r170, %r161;
	setp.lt.f64 	%p130, %fd224, %fd225;
	selp.f64 	%fd226, %fd225, %fd224, %p130;
	selp.f64 	%fd308, %fd224, %fd226, %p129;
	setp.ne.s32 	%p131, %r112, 0;
	@%p131 bra 	$L__BB5_26;
	shr.u32 	%r171, %r2, 2;
	and.b32  	%r172, %r171, 248;
	mov.u32 	%r173, _ZZN3cub18CUB_300001_SM_10006detail6reduce28DeviceReduceSingleTileKernelINS2_10policy_hubIdyN4cuda3__47maximumIdEEE10Policy1000EN6thrust24THRUST_300001_SM_1000_NS10device_ptrIdEEPdyS8_ddNS5_3std3__410__identityEEEvT0_T1_T2_T3_T4_T6_E12temp_storage;
	add.s32 	%r174, %r173, %r172;
	st.shared.f64 	[%r174+8], %fd308;
$L__BB5_26:
	bar.sync 	0;
	setp.ne.s32 	%p132, %r2, 0;
	@%p132 bra 	$L__BB5_49;
	setp.gt.u64 	%p133, %rd19, 32;
	ld.shared.f64 	%fd227, [_ZZN3cub18CUB_300001_SM_10006detail6reduce28DeviceReduceSingleTileKernelINS2_10policy_hubIdyN4cuda3__47maximumIdEEE10Policy1000EN6thrust24THRUST_300001_SM_1000_NS10device_ptrIdEEPdyS8_ddNS5_3std3__410__identityEEEvT0_T1_T2_T3_T4_T6_E12temp_storage+16];
	setp.lt.f64 	%p134, %fd308, %fd227;
	selp.f64 	%fd229, %fd227, %fd308, %p134;
	selp.f64 	%fd230, %fd229, %fd308, %p133;
	setp.gt.u64 	%p135, %rd19, 64;
	ld.shared.f64 	%fd232, [_ZZN3cub18CUB_300001_SM_10006detail6reduce28DeviceReduceSingleTileKernelINS2_10policy_hubIdyN4cuda3__47maximumIdEEE10Policy1000EN6thrust24THRUST_300001_SM_1000_NS10device_ptrIdEEPdyS8_ddNS5_3std3__410__identityEEEvT0_T1_T2_T3_T4_T6_E12temp_storage+24];
	setp.lt.f64 	%p136, %fd230, %fd232;
	selp.f64 	%fd234, %fd232, %fd230, %p136;
	selp.f64 	%fd235, %fd234, %fd230, %p135;
	setp.gt.u64 	%p137, %rd19, 96;
	ld.shared.f64 	%fd237, [_ZZN3cub18CUB_300001_SM_10006detail6reduce28DeviceReduceSingleTileKernelINS2_10policy_hubIdyN4cuda3__47maximumIdEEE10Policy1000EN6thrust24THRUST_300001_SM_1000_NS10device_ptrIdEEPdyS8_ddNS5_3std3__410__identityEEEvT0_T1_T2_T3_T4_T6_E12temp_storage+32];
	setp.lt.f64 	%p138, %fd235, %fd237;
	selp.f64 	%fd239, %fd237, %fd235, %p138;
	selp.f64 	%fd240, %fd239, %fd235, %p137;
	setp.gt.u64 	%p139, %rd19, 128;
	ld.shared.f64 	%fd242, [_ZZN3cub18CUB_300001_SM_10006detail6reduce28DeviceReduceSingleTileKernelINS2_10policy_hubIdyN4cuda3__47maximumIdEEE10Policy1000EN6thrust24THRUST_300001_SM_1000_NS10device_ptrIdEEPdyS8_ddNS5_3std3__410__identityEEEvT0_T1_T2_T3_T4_T6_E12temp_storage+40];
	setp.lt.f64 	%p140, %fd240, %fd242;
	selp.f64 	%fd244, %fd242, %fd240, %p140;
	selp.f64 	%fd245, %fd244, %fd240, %p139;
	setp.gt.u64 	%p141, %rd19, 160;
	ld.shared.f64 	%fd247, [_ZZN3cub18CUB_300001_SM_10006detail6reduce28DeviceReduceSingleTileKernelINS2_10policy_hubIdyN4cuda3__47maximumIdEEE10Policy1000EN6thrust24THRUST_300001_SM_1000_NS10device_ptrIdEEPdyS8_ddNS5_3std3__410__identityEEEvT0_T1_T2_T3_T4_T6_E12temp_storage+48];
	setp.lt.f64 	%p142, %fd245, %fd247;
	selp.f64 	%fd249, %fd247, %fd245, %p142;
	selp.f64 	%fd250, %fd249, %fd245, %p141;
	setp.gt.u64 	%p143, %rd19, 192;
	ld.shared.f64 	%fd252, [_ZZN3cub18CUB_300001_SM_10006detail6reduce28DeviceReduceSingleTileKernelINS2_10policy_hubIdyN4cuda3__47maximumIdEEE10Policy1000EN6thrust24THRUST_300001_SM_1000_NS10device_ptrIdEEPdyS8_ddNS5_3std3__410__identityEEEvT0_T1_T2_T3_T4_T6_E12temp_storage+56];
	setp.lt.f64 	%p144, %fd250, %fd252;
	selp.f64 	%fd254, %fd252, %fd250, %p144;
	selp.f64 	%fd255, %fd254, %fd250, %p143;
	setp.gt.u64 	%p145, %rd19, 224;
	ld.shared.f64 	%fd257, [_ZZN3cub18CUB_300001_SM_10006detail6reduce28DeviceReduceSingleTileKernelINS2_10policy_hubIdyN4cuda3__47maximumIdEEE10Policy1000EN6thrust24THRUST_300001_SM_1000_NS10device_ptrIdEEPdyS8_ddNS5_3std3__410__identityEEEvT0_T1_T2_T3_T4_T6_E12temp_storage+64];
	setp.lt.f64 	%p146, %fd255, %fd257;
	selp.f64 	%fd259, %fd257, %fd255, %p146;
	selp.f64 	%fd308, %fd259, %fd255, %p145;
	bra.uni 	$L__BB5_49;
$L__BB5_28:
	mov.u32 	%r24, %tid.x;
	cvt.u64.u32 	%rd6, %r24;
	mul.wide.u32 	%rd22, %r24, 8;
	add.s64 	%rd7, %rd2, %rd22;
	ld.global.f64 	%fd43, [%rd7];
	ld.global.f64 	%fd44, [%rd7+2048];
	ld.global.f64 	%fd45, [%rd7+4096];
	ld.global.f64 	%fd46, [%rd7+6144];
	ld.global.f64 	%fd47, [%rd7+8192];
	ld.global.f64 	%fd48, [%rd7+10240];
	ld.global.f64 	%fd49, [%rd7+12288];
	ld.global.f64 	%fd50, [%rd7+14336];
	setp.lt.f64 	%p3, %fd43, %fd44;
	selp.f64 	%fd51, %fd44, %fd43, %p3;
	setp.lt.f64 	%p4, %fd51, %fd45;
	selp.f64 	%fd52, %fd45, %fd51, %p4;
	setp.lt.f64 	%p5, %fd52, %fd46;
	selp.f64 	%fd53, %fd46, %fd52, %p5;
	setp.lt.f64 	%p6, %fd53, %fd47;
	selp.f64 	%fd54, %fd47, %fd53, %p6;
	setp.lt.f64 	%p7, %fd54, %fd48;
	selp.f64 	%fd55, %fd48, %fd54, %p7;
	setp.lt.f64 	%p8, %fd55, %fd49;
	selp.f64 	%fd56, %fd49, %fd55, %p8;
	setp.lt.f64 	%p9, %fd56, %fd50;
	selp.f64 	%fd307, %fd50, %fd56, %p9;
	add.s64 	%rd8, %rd19, -2048;
	setp.lt.u64 	%p10, %rd8, 2048;
	mov.b64 	%rd83, 2048;
	@%p10 bra 	$L__BB5_32;
	mov.b64 	%rd83, 2048;
$L__BB5_30:
	shl.b64 	%rd24, %rd83, 3;
	add.s64 	%rd25, %rd7, %rd24;
	ld.global.f64 	%fd57, [%rd25];
	ld.global.f64 	%fd58, [%rd25+2048];
	ld.global.f64 	%fd59, [%rd25+4096];
	ld.global.f64 	%fd60, [%rd25+6144];
	ld.global.f64 	%fd61, [%rd25+8192];
	ld.global.f64 	%fd62, [%rd25+10240];
	ld.global.f64 	%fd63, [%rd25+12288];
	ld.global.f64 	%fd64, [%rd25+14336];
	setp.lt.f64 	%p11, %fd307, %fd57;
	selp.f64 	%fd65, %fd57, %fd307, %p11;
	setp.lt.f64 	%p12, %fd65, %fd58;
	selp.f64 	%fd66, %fd58, %fd65, %p12;
	setp.lt.f64 	%p13, %fd66, %fd59;
	selp.f64 	%fd67, %fd59, %fd66, %p13;
	setp.lt.f64 	%p14, %fd67, %fd60;
	selp.f64 	%fd68, %fd60, %fd67, %p14;
	setp.lt.f64 	%p15, %fd68, %fd61;
	selp.f64 	%fd69, %fd61, %fd68, %p15;
	setp.lt.f64 	%p16, %fd69, %fd62;
	selp.f64 	%fd70, %fd62, %fd69, %p16;
	setp.lt.f64 	%p17, %fd70, %fd63;
	selp.f64 	%fd71, %fd63, %fd70, %p17;
	setp.lt.f64 	%p18, %fd71, %fd64;
	selp.f64 	%fd307, %fd64, %fd71, %p18;
	sub.s64 	%rd26, %rd19, %rd83;
	setp.lt.u64 	%p19, %rd26, 2048;
	@%p19 bra 	$L__BB5_45;
	add.s64 	%rd83, %rd83, 2048;
	setp.le.u64 	%p20, %rd83, %rd8;
	@%p20 bra 	$L__BB5_30;
$L__BB5_32:
	setp.le.u64 	%p21, %rd19, %rd83;
	cvt.u32.u64 	%r42, %rd83;
	cvt.u32.u64 	%r43, %rd19;
	sub.s32 	%r44, %r43, %r42;
	setp.ge.s32 	%p22, %r24, %r44;
	or.pred  	%p23, %p21, %p22;
	@%p23 bra 	$L__BB5_45;
	not.b32 	%r47, %r24;
	add.s32 	%r48, %r47, %r43;
	sub.s32 	%r50, %r48, %r42;
	shr.u32 	%r51, %r50, 8;
	add.s32 	%r25, %r51, 1;
	and.b32  	%r26, %r25, 15;
	setp.lt.u32 	%p24, %r50, 3840;
	mov.u32 	%r242, %r24;
	@%p24 bra 	$L__BB5_36;
	and.b32  	%r52, %r25, 33554416;
	neg.s32 	%r240, %r52;
	add.s64 	%rd27, %rd83, %rd6;
	shl.b64 	%rd28, %rd27, 3;
	add.s64 	%rd29, %rd28, %rd2;
	add.s64 	%rd84, %rd29, 16384;
	mov.u32 	%r242, %r24;
$L__BB5_35:
	.pragma "nounroll";
	ld.global.f64 	%fd73, [%rd84+-16384];
	setp.lt.f64 	%p25, %fd307, %fd73;
	selp.f64 	%fd74, %fd73, %fd307, %p25;
	ld.global.f64 	%fd75, [%rd84+-14336];
	setp.lt.f64 	%p26, %fd74, %fd75;
	selp.f64 	%fd76, %fd75, %fd74, %p26;
	ld.global.f64 	%fd77, [%rd84+-12288];
	setp.lt.f64 	%p27, %fd76, %fd77;
	selp.f64 	%fd78, %fd77, %fd76, %p27;
	ld.global.f64 	%fd79, [%rd84+-10240];
	setp.lt.f64 	%p28, %fd78, %fd79;
	selp.f64 	%fd80, %fd79, %fd78, %p28;
	ld.global.f64 	%fd81, [%rd84+-8192];
	setp.lt.f64 	%p29, %fd80, %fd81;
	selp.f64 	%fd82, %fd81, %fd80, %p29;
	ld.global.f64 	%fd83, [%rd84+-6144];
	setp.lt.f64 	%p30, %fd82, %fd83;
	selp.f64 	%fd84, %fd83, %fd82, %p30;
	ld.global.f64 	%fd85, [%rd84+-4096];
	setp.lt.f64 	%p31, %fd84, %fd85;
	selp.f64 	%fd86, %fd85, %fd84, %p31;
	ld.global.f64 	%fd87, [%rd84+-2048];
	setp.lt.f64 	%p32, %fd86, %fd87;
	selp.f64 	%fd88, %fd87, %fd86, %p32;
	ld.global.f64 	%fd89, [%rd84];
	setp.lt.f64 	%p33, %fd88, %fd89;
	selp.f64 	%fd90, %fd89, %fd88, %p33;
	ld.global.f64 	%fd91, [%rd84+2048];
	setp.lt.f64 	%p34, %fd90, %fd91;
	selp.f64 	%fd92, %fd91, %fd90, %p34;
	ld.global.f64 	%fd93, [%rd84+4096];
	setp.lt.f64 	%p35, %fd92, %fd93;
	selp.f64 	%fd94, %fd93, %fd92, %p35;
	ld.global.f64 	%fd95, [%rd84+6144];
	setp.lt.f64 	%p36, %fd94, %fd95;
	selp.f64 	%fd96, %fd95, %fd94, %p36;
	ld.global.f64 	%fd97, [%rd84+8192];
	setp.lt.f64 	%p37, %fd96, %fd97;
	selp.f64 	%fd98, %fd97, %fd96, %p37;
	ld.global.f64 	%fd99, [%rd84+10240];
	setp.lt.f64 	%p38, %fd98, %fd99;
	selp.f64 	%fd100, %fd99, %fd98, %p38;
	ld.global.f64 	%fd101, [%rd84+12288];
	setp.lt.f64 	%p39, %fd100, %fd101;
	selp.f64 	%fd102, %fd101, %fd100, %p39;
	ld.global.f64 	%fd103, [%rd84+14336];
	setp.lt.f64 	%p40, %fd102, %fd103;
	selp.f64 	%fd307, %fd103, %fd102, %p40;
	add.s32 	%r242, %r242, 4096;
	add.s32 	%r240, %r240, 16;
	add.s64 	%rd84, %rd84, 32768;
	setp.ne.s32 	%p41, %r240, 0;
	@%p41 bra 	$L__BB5_35;
$L__BB5_36:
	setp.eq.s32 	%p42, %r26, 0;
	@%p42 bra 	$L__BB5_45;
	and.b32  	%r33, %r25, 7;
	setp.lt.u32 	%p43, %r26, 8;
	@%p43 bra 	$L__BB5_39;
	cvt.u64.u32 	%rd30, %r242;
	add.s64 	%rd31, %rd83, %rd30;
	shl.b64 	%rd32, %rd31, 3;
	add.s64 	%rd33, %rd2, %rd32;
	ld.global.f64 	%fd105, [%rd33];
	setp.lt.f64 	%p44, %fd307, %fd105;
	selp.f64 	%fd106, %fd105, %fd307, %p44;
	ld.global.f64 	%fd107, [%rd33+2048];
	setp.lt.f64 	%p45, %fd106, %fd107;
	selp.f64 	%fd108, %fd107, %fd106, %p45;
	ld.global.f64 	%fd109, [%rd33+4096];
	setp.lt.f64 	%p46, %fd108, %fd109;
	selp.f64 	%fd110, %fd109, %fd108, %p46;
	ld.global.f64 	%fd111, [%rd33+6144];
	setp.lt.f64 	%p47, %fd110, %fd111;
	selp.f64 	%fd112, %fd111, %fd110, %p47;
	ld.global.f64 	%fd113, [%rd33+8192];
	setp.lt.f64 	%p48, %fd112, %fd113;
	selp.f64 	%fd114, %fd113, %fd112, %p48;
	ld.global.f64 	%fd115, [%rd33+10240];
	setp.lt.f64 	%p49, %fd114, %fd115;
	selp.f64 	%fd116, %fd115, %fd114, %p49;
	ld.global.f64 	%fd117, [%rd33+12288];
	setp.lt.f64 	%p50, %fd116, %fd117;
	selp.f64 	%fd118, %fd117, %fd116, %p50;
	ld.global.f64 	%fd119, [%rd33+14336];
	setp.lt.f64 	%p51, %fd118, %fd119;
	selp.f64 	%fd307, %fd119, %fd118, %p51;
	add.s32 	%r242, %r242, 2048;
$L__BB5_39:
	setp.eq.s32 	%p52, %r33, 0;
	@%p52 bra 	$L__BB5_45;
	and.b32  	%r36, %r25, 3;
	setp.lt.u32 	%p53, %r33, 4;
	@%p53 bra 	$L__BB5_42;
	cvt.u64.u32 	%rd34, %r242;
	add.s64 	%rd35, %rd83, %rd34;
	shl.b64 	%rd36, %rd35, 3;
	add.s64 	%rd37, %rd2, %rd36;
	ld.global.f64 	%fd121, [%rd37];
	setp.lt.f64 	%p54, %fd307, %fd121;
	selp.f64 	%fd122, %fd121, %fd307, %p54;
	ld.global.f64 	%fd123, [%rd37+2048];
	setp.lt.f64 	%p55, %fd122, %fd123;
	selp.f64 	%fd124, %fd123, %fd122, %p55;
	ld.global.f64 	%fd125, [%rd37+4096];
	setp.lt.f64 	%p56, %fd124, %fd125;
	selp.f64 	%fd126, %fd125, %fd124, %p56;
	ld.global.f64 	%fd127, [%rd37+6144];
	setp.lt.f64 	%p57, %fd126, %fd127;
	selp.f64 	%fd307, %fd127, %fd126, %p57;
	add.s32 	%r242, %r242, 1024;
$L__BB5_42:
	setp.eq.s32 	%p58, %r36, 0;
	@%p58 bra 	$L__BB5_45;
	cvt.u64.u32 	%rd38, %r242;
	add.s64 	%rd39, %rd83, %rd38;
	shl.b64 	%rd40, %rd39, 3;
	add.s64 	%rd85, %rd2, %rd40;
	neg.s32 	%r245, %r36;
$L__BB5_44:
	.pragma "nounroll";
	ld.global.f64 	%fd128, [%rd85];
	setp.lt.f64 	%p59, %fd307, %fd128;
	selp.f64 	%fd307, %fd128, %fd307, %p59;
	add.s64 	%rd85, %rd85, 2048;
	add.s32 	%r245, %r245, 1;
	setp.ne.s32 	%p60, %r245, 0;
	@%p60 bra 	$L__BB5_44;
$L__BB5_45:
	// begin inline asm
	mov.u32 %r53, %laneid;
	// end inline asm
	mov.b64 	%rd41, %fd307;
	mov.b64 	{%r55, %r60}, %rd41;
	mov.b32 	%r61, 1;
	mov.b32 	%r102, 31;
	mov.b32 	%r103, -1;
	// begin inline asm
	shfl.sync.down.b32 %r54, %r55, %r61, %r102, %r103;
	// end inline asm
	// begin inline asm
	shfl.sync.down.b32 %r59, %r60, %r61, %r102, %r103;
	// end inline asm
	mov.b64 	%rd42, {%r54, %r59};
	mov.b64 	%fd129, %rd42;
	setp.gt.s32 	%p61, %r53, 30;
	setp.lt.f64 	%p62, %fd307, %fd129;
	selp.f64 	%fd130, %fd129, %fd307, %p62;
	selp.f64 	%fd131, %fd307, %fd130, %p61;
	mov.b64 	%rd43, %fd131;
	mov.b64 	{%r65, %r70}, %rd43;
	mov.b32 	%r71, 2;
	// begin inline asm
	shfl.sync.down.b32 %r64, %r65, %r71, %r102, %r103;
	// end inline asm
	// begin inline asm
	shfl.sync.down.b32 %r69, %r70, %r71, %r102, %r103;
	// end inline asm
	mov.b64 	%rd44, {%r64, %r69};
	mov.b64 	%fd132, %rd44;
	setp.gt.s32 	%p63, %r53, 29;
	setp.lt.f64 	%p64, %fd131, %fd132;
	selp.f64 	%fd133, %fd132, %fd131, %p64;
	selp.f64 	%fd134, %fd131, %fd133, %p63;
	mov.b64 	%rd45, %fd134;
	mov.b64 	{%r75, %r80}, %rd45;
	mov.b32 	%r81, 4;
	// begin inline asm
	shfl.sync.down.b32 %r74, %r75, %r81, %r102, %r103;
	// end inline asm
	// begin inline asm
	shfl.sync.down.b32 %r79, %r80, %r81, %r102, %r103;
	// end inline asm
	mov.b64 	%rd46, {%r74, %r79};
	mov.b64 	%fd135, %rd46;
	setp.gt.s32 	%p65, %r53, 27;
	setp.lt.f64 	%p66, %fd134, %fd135;
	selp.f64 	%fd136, %fd135, %fd134, %p66;
	selp.f64 	%fd137, %fd134, %fd136, %p65;
	mov.b64 	%rd47, %fd137;
	mov.b64 	{%r85, %r90}, %rd47;
	mov.b32 	%r91, 8;
	// begin inline asm
	shfl.sync.down.b32 %r84, %r85, %r91, %r102, %r103;
	// end inline asm
	// begin inline asm
	shfl.sync.down.b32 %r89, %r90, %r91, %r102, %r103;
	// end inline asm
	mov.b64 	%rd48, {%r84, %r89};
	mov.b64 	%fd138, %rd48;
	setp.gt.s32 	%p67, %r53, 23;
	setp.lt.f64 	%p68, %fd137, %fd138;
	selp.f64 	%fd139, %fd138, %fd137, %p68;
	selp.f64 	%fd140, %fd137, %fd139, %p67;
	mov.b64 	%rd49, %fd140;
	mov.b64 	{%r95, %r100}, %rd49;
	mov.b32 	%r101, 16;
	// begin inline asm
	shfl.sync.down.b32 %r94, %r95, %r101, %r102, %r103;
	// end inline asm
	// begin inline asm
	shfl.sync.down.b32 %r99, %r100, %r101, %r102, %r103;
	// end inline asm
	mov.b64 	%rd50, {%r94, %r99};
	mov.b64 	%fd141, %rd50;
	setp.gt.s32 	%p69, %r53, 15;
	setp.lt.f64 	%p70, %fd140, %fd141;
	selp.f64 	%fd38, %fd141, %fd140, %p70;
	selp.f64 	%fd308, %fd140, %fd38, %p69;
	setp.ne.s32 	%p71, %r53, 0;
	@%p71 bra 	$L__BB5_47;
	shr.u32 	%r104, %r24, 2;
	and.b32  	%r105, %r104, 248;
	mov.u32 	%r106, _ZZN3cub18CUB_300001_SM_10006detail6reduce28DeviceReduceSingleTileKernelINS2_10policy_hubIdyN4cuda3__47maximumIdEEE10Policy1000EN6thrust24THRUST_300001_SM_1000_NS10device_ptrIdEEPdyS8_ddNS5_3std3__410__identityEEEvT0_T1_T2_T3_T4_T6_E12temp_storage;
	add.s32 	%r107, %r106, %r105;
	st.shared.f64 	[%r107+8], %fd38;
$L__BB5_47:
	bar.sync 	0;
	setp.ne.s32 	%p72, %r24, 0;
	@%p72 bra 	$L__BB5_49;
	ld.shared.f64 	%fd142, [_ZZN3cub18CUB_300001_SM_10006detail6reduce28DeviceReduceSingleTileKernelINS2_10policy_hubIdyN4cuda3__47maximumIdEEE10Policy1000EN6thrust24THRUST_300001_SM_1000_NS10device_ptrIdEEPdyS8_ddNS5_3std3__410__identityEEEvT0_T1_T2_T3_T4_T6_E12temp_storage+16];
	setp.lt.f64 	%p73, %fd308, %fd142;
	selp.f64 	%fd143, %fd142, %fd308, %p73;
	ld.shared.f64 	%fd144, [_ZZN3cub18CUB_300001_SM_10006detail6reduce28DeviceReduceSingleTileKernelINS2_10policy_hubIdyN4cuda3__47maximumIdEEE10Policy1000EN6thrust24THRUST_300001_SM_1000_NS10device_ptrIdEEPdyS8_ddNS5_3std3__410__identityEEEvT0_T1_T2_T3_T4_T6_E12temp_storage+24];
	setp.lt.f64 	%p74, %fd143, %fd144;
	selp.f64 	%fd145, %fd144, %fd143, %p74;
	ld.shared.f64 	%fd146, [_ZZN3cub18CUB_300001_SM_10006detail6reduce28DeviceReduceSingleTileKernelINS2_10policy_hubIdyN4cuda3__47maximumIdEEE10Policy1000EN6thrust24THRUST_300001_SM_1000_NS10device_ptrIdEEPdyS8_ddNS5_3std3__410__identityEEEvT0_T1_T2_T3_T4_T6_E12temp_storage+32];
	setp.lt.f64 	%p75, %fd145, %fd146;
	selp.f64 	%fd147, %fd146, %fd145, %p75;
	ld.shared.f64 	%fd148, [_ZZN3cub18CUB_300001_SM_10006detail6reduce28DeviceReduceSingleTileKernelINS2_10policy_hubIdyN4cuda3__47maximumIdEEE10Policy1000EN6thrust24THRUST_300001_SM_1000_NS10device_ptrIdEEPdyS8_ddNS5_3std3__410__identityEEEvT0_T1_T2_T3_T4_T6_E12temp_storage+40];
	setp.lt.f64 	%p76, %fd147, %fd148;
	selp.f64 	%fd149, %fd148, %fd147, %p76;
	ld.shared.f64 	%fd150, [_ZZN3cub18CUB_300001_SM_10006detail6reduce28DeviceReduceSingleTileKernelINS2_10policy_hubIdyN4cuda3__47maximumIdEEE10Policy1000EN6thrust24THRUST_300001_SM_1000_NS10device_ptrIdEEPdyS8_ddNS5_3std3__410__identityEEEvT0_T1_T2_T3_T4_T6_E12temp_storage+48];
	setp.lt.f64 	%p77, %fd149, %fd150;
	selp.f64 	%fd151, %fd150, %fd149, %p77;
	ld.shared.f64 	%fd152, [_ZZN3cub18CUB_300001_SM_10006detail6reduce28DeviceReduceSingleTileKernelINS2_10policy_hubIdyN4cuda3__47maximumIdEEE10Policy1000EN6thrust24THRUST_300001_SM_1000_NS10device_ptrIdEEPdyS8_ddNS5_3std3__410__identityEEEvT0_T1_T2_T3_T4_T6_E12temp_storage+56];
	setp.lt.f64 	%p78, %fd151, %fd152;
	selp.f64 	%fd153, %fd152, %fd151, %p78;
	ld.shared.f64 	%fd154, [_ZZN3cub18CUB_300001_SM_10006detail6reduce28DeviceReduceSingleTileKernelINS2_10policy_hubIdyN4cuda3__47maximumIdEEE10Policy1000EN6thrust24THRUST_300001_SM_1000_NS10device_ptrIdEEPdyS8_ddNS5_3std3__410__identityEEEvT0_T1_T2_T3_T4_T6_E12temp_storage+64];
	setp.lt.f64 	%p79, %fd153, %fd154;
	selp.f64 	%fd308, %fd154, %fd153, %p79;
$L__BB5_49:
	mov.u32 	%r230, %tid.x;
	setp.ne.s32 	%p166, %r230, 0;
	@%p166 bra 	$L__BB5_51;
	setp.lt.f64 	%p167, %fd42, %fd308;
	selp.f64 	%fd286, %fd308, %fd42, %p167;
	st.global.f64 	[%rd1], %fd286;
$L__BB5_51:
	ret;

}
	// .globl	_ZN3cub18CUB_300001_SM_10006detail6reduce18DeviceReduceKernelINS2_10policy_hubIdyN4cuda3__47maximumIdEEE10Policy1000EN6thrust24THRUST_300001_SM_1000_NS10device_ptrIdEEyS8_dNS5_3std3__410__identityEEEvT0_PT3_T1_NS0_13GridEvenShareISL_EET2_T4_
.visible .entry _ZN3cub18CUB_300001_SM_10006detail6reduce18DeviceReduceKernelINS2_10policy_hubIdyN4cuda3__47maximumIdEEE10Policy1000EN6thrust24THRUST_300001_SM_1000_NS10device_ptrIdEEyS8_dNS5_3std3__410__identityEEEvT0_PT3_T1_NS0_13GridEvenShareISL_EET2_T4_(
	.param .align 8 .b8 _ZN3cub18CUB_300001_SM_10006detail6reduce18DeviceReduceKernelINS2_10policy_hubIdyN4cuda3__47maximumIdEEE10Policy1000EN6thrust24THRUST_300001_SM_1000_NS10device_ptrIdEEyS8_dNS5_3std3__410__identityEEEvT0_PT3_T1_NS0_13GridEvenShareISL_EET2_T4__param_0[8],
	.param .u64 .ptr .align 1 _ZN3cub18CUB_300001_SM_10006detail6reduce18DeviceReduceKernelINS2_10policy_hubIdyN4cuda3__47maximumIdEEE10Policy1000EN6thrust24THRUST_300001_SM_1000_NS10device_ptrIdEEyS8_dNS5_3std3__410__identityEEEvT0_PT3_T1_NS0_13GridEvenShareISL_EET2_T4__param_1,
	.param .u64 _ZN3cub18CUB_300001_SM_10006detail6reduce18DeviceReduceKernelINS2_10policy_hubIdyN4cuda3__47maximumIdEEE10Policy1000EN6thrust24THRUST_300001_SM_1000_NS10device_ptrIdEEyS8_dNS5_3std3__410__identityEEEvT0_PT3_T1_NS0_13GridEvenShareISL_EET2_T4__param_2,
	.param .align 8 .b8 _ZN3cub18CUB_300001_SM_10006detail6reduce18DeviceReduceKernelINS2_10policy_hubIdyN4cuda3__47maximumIdEEE10Policy1000EN6thrust24THRUST_300001_SM_1000_NS10device_ptrIdEEyS8_dNS5_3std3__410__identityEEEvT0_PT3_T1_NS0_13GridEvenShareISL_EET2_T4__param_3[72],
	.param .align 1 .b8 _ZN3cub18CUB_300001_SM_10006detail6reduce18DeviceReduceKernelINS2_10policy_hubIdyN4cuda3__47maximumIdEEE10Policy1000EN6thrust24THRUST_300001_SM_1000_NS10device_ptrIdEEyS8_dNS5_3std3__410__identityEEEvT0_PT3_T1_NS0_13GridEvenShareISL_EET2_T4__param_4[1],
	.param .align 1 .b8 _ZN3cub18CUB_300001_SM_10006detail6reduce18DeviceReduceKernelINS2_10policy_hubIdyN4cuda3__47maximumIdEEE10Policy1000EN6thrust24THRUST_300001_SM_1000_NS10device_ptrIdEEyS8_dNS5_3std3__410__identityEEEvT0_PT3_T1_NS0_13GridEvenShareISL_EET2_T4__param_5[1]
)
.maxntid 256
{
	.reg .pred 	%p<166>;
	.reg .b16 	%rs<4>;
	.reg .b32 	%r<281>;
	.reg .b64 	%rd<108>;
	.reg .b64 	%fd<305>;
	// demoted variable
	.shared .align 8 .b8 _ZZN3cub18CUB_300001_SM_10006detail6reduce18DeviceReduceKernelINS2_10policy_hubIdyN4cuda3__47maximumIdEEE10Policy1000EN6thrust24THRUST_300001_SM_1000_NS10device_ptrIdEEyS8_dNS5_3std3__410__identityEEEvT0_PT3_T1_NS0_13GridEvenShareISL_EET2_T4_E12temp_storage[80];
	ld.param.u64 	%rd1, [_ZN3cub18CUB_300001_SM_10006detail6reduce18DeviceReduceKernelINS2_10policy_hubIdyN4cuda3__47maximumIdEEE10Policy1000EN6thrust24THRUST_300001_SM_1000_NS10device_ptrIdEEyS8_dNS5_3std3__410__identityEEEvT0_PT3_T1_NS0_13GridEvenShareISL_EET2_T4__param_3+32];
	ld.param.u32 	%r1, [_ZN3cub18CUB_300001_SM_10006detail6reduce18DeviceReduceKernelINS2_10policy_hubIdyN4cuda3__47maximumIdEEE10Policy1000EN6thrust24THRUST_300001_SM_1000_NS10device_ptrIdEEyS8_dNS5_3std3__410__identityEEEvT0_PT3_T1_NS0_13GridEvenShareISL_EET2_T4__param_3+40];
	ld.param.u64 	%rd25, [_ZN3cub18CUB_300001_SM_10006detail6reduce18DeviceReduceKernelINS2_10policy_hubIdyN4cuda3__47maximumIdEEE10Policy1000EN6thrust24THRUST_300001_SM_1000_NS10device_ptrIdEEyS8_dNS5_3std3__410__identityEEEvT0_PT3_T1_NS0_13GridEvenShareISL_EET2_T4__param_0];
	cvta.to.global.u64 	%rd2, %rd25;
	mov.u32 	%r2, %ctaid.x;
	shl.b32 	%r50, %r1, 11;
	cvt.s64.s32 	%rd3, %r50;
	shl.b32 	%r51, %r2, 11;
	cvt.u64.u32 	%rd4, %r51;
	sub.s64 	%rd5, %rd1, %rd4;
	setp.gt.u64 	%p1, %rd5, 2047;
	@%p1 bra 	$L__BB6_25;
	cvt.u32.u64 	%r137, %rd4;
	cvt.u32.u64 	%r3, %rd1;
	sub.s32 	%r4, %r3, %r137;
	mov.u32 	%r5, %tid.x;
	setp.ge.s32 	%p79, %r5, %r4;
	mov.f64 	%fd293, 0d0000000000000000;
	mov.u32 	%r268, %r5;
	@%p79 bra 	$L__BB6_3;
	add.s32 	%r139, %r137, %r5;
	mul.wide.u32 	%rd61, %r139, 8;
	add.s64 	%rd62, %rd2, %rd61;
	ld.global.f64 	%fd293, [%rd62];
	add.s32 	%r268, %r5, 256;
$L__BB6_3:
	setp.ge.s32 	%p80, %r268, %r4;
	@%p80 bra 	$L__BB6_16;
	not.b32 	%r141, %r268;
	add.s32 	%r142, %r141, %r3;
	sub.s32 	%r143, %r142, %r137;
	shr.u32 	%r144, %r143, 8;
	add.s32 	%r8, %r144, 1;
	and.b32  	%r9, %r8, 15;
	setp.lt.u32 	%p81, %r143, 3840;
	@%p81 bra 	$L__BB6_7;
	and.b32  	%r145, %r8, 33554416;
	neg.s32 	%r266, %r145;
	mul.wide.u32 	%rd63, %r2, 16384;
	mul.wide.u32 	%rd64, %r268, 8;
	or.b64  	%rd65, %rd63, %rd64;
	add.s64 	%rd66, %rd65, %rd2;
	add.s64 	%rd102, %rd66, 16384;
$L__BB6_6:
	.pragma "nounroll";
	ld.global.f64 	%fd155, [%rd102+-16384];
	setp.lt.f64 	%p82, %fd293, %fd155;
	selp.f64 	%fd156, %fd155, %fd293, %p82;
	ld.global.f64 	%fd157, [%rd102+-14336];
	setp.lt.f64 	%p83, %fd156, %fd157;
	selp.f64 	%fd158, %fd157, %fd156, %p83;
	ld.global.f64 	%fd159, [%rd102+-12288];
	setp.lt.f64 	%p84, %fd158, %fd159;
	selp.f64 	%fd160, %fd159, %fd158, %p84;
	ld.global.f64 	%fd161, [%rd102+-10240];
	setp.lt.f64 	%p85, %fd160, %fd161;
	selp.f64 	%fd162, %fd161, %fd160, %p85;
	ld.global.f64 	%fd163, [%rd102+-8192];
	setp.lt.f64 	%p86, %fd162, %fd163;
	selp.f64 	%fd164, %fd163, %fd162, %p86;
	ld.global.f64 	%fd165, [%rd102+-6144];
	setp.lt.f64 	%p87, %fd164, %fd165;
	selp.f64 	%fd166, %fd165, %fd164, %p87;
	ld.global.f64 	%fd167, [%rd102+-4096];
	setp.lt.f64 	%p88, %fd166, %fd167;
	selp.f64 	%fd168, %fd167, %fd166, %p88;
	ld.global.f64 	%fd169, [%rd102+-2048];
	setp.lt.f64 	%p89, %fd168, %fd169;
	selp.f64 	%fd170, %fd169, %fd168, %p89;
	ld.global.f64 	%fd171, [%rd102];
	setp.lt.f64 	%p90, %fd170, %fd171;
	selp.f64 	%fd172, %fd171, %fd170, %p90;
	ld.global.f64 	%fd173, [%rd102+2048];
	setp.lt.f64 	%p91, %fd172, %fd173;
	selp.f64 	%fd174, %fd173, %fd172, %p91;
	ld.global.f64 	%fd175, [%rd102+4096];
	setp.lt.f64 	%p92, %fd174, %fd175;
	selp.f64 	%fd176, %fd175, %fd174, %p92;
	ld.global.f64 	%fd177, [%rd102+6144];
	setp.lt.f64 	%p93, %fd176, %fd177;
	selp.f64 	%fd178, %fd177, %fd176, %p93;
	ld.global.f64 	%fd179, [%rd102+8192];
	setp.lt.f64 	%p94, %fd178, %fd179;
	selp.f64 	%fd180, %fd179, %fd178, %p94;
	ld.global.f64 	%fd181, [%rd102+10240];
	setp.lt.f64 	%p95, %fd180, %fd181;
	selp.f64 	%fd182, %fd181, %fd180, %p95;
	ld.global.f64 	%fd183, [%rd102+12288];
	setp.lt.f64 	%p96, %fd182, %fd183;
	selp.f64 	%fd184, %fd183, %fd182, %p96;
	ld.global.f64 	%fd185, [%rd102+14336];
	setp.lt.f64 	%p97, %fd184, %fd185;
	selp.f64 	%fd293, %fd185, %fd184, %p97;
	add.s32 	%r268, %r268, 4096;
	add.s32 	%r266, %r266, 16;
	add.s64 	%rd102, %rd102, 32768;
	setp.ne.s32 	%p98, %r266, 0;
	@%p98 bra 	$L__BB6_6;
$L__BB6_7:
	setp.eq.s32 	%p99, %r9, 0;
	@%p99 bra 	$L__BB6_16;
	and.b32  	%r16, %r8, 7;
	setp.lt.u32 	%p100, %r9, 8;
	@%p100 bra 	$L__BB6_10;
	cvt.s64.s32 	%rd67, %r268;
	add.s64 	%rd68, %rd67, %rd4;
	shl.b64 	%rd69, %rd68, 3;
	add.s64 	%rd70, %rd2, %rd69;
	ld.global.f64 	%fd187, [%rd70];
	setp.lt.f64 	%p101, %fd293, %fd187;
	selp.f64 	%fd188, %fd187, %fd293, %p101;
	ld.global.f64 	%fd189, [%rd70+2048];
	setp.lt.f64 	%p102, %fd188, %fd189;
	selp.f64 	%fd190, %fd189, %fd188, %p102;
	ld.global.f64 	%fd191, [%rd70+4096];
	setp.lt.f64 	%p103, %fd190, %fd191;
	selp.f64 	%fd192, %fd191, %fd190, %p103;
	ld.global.f64 	%fd193, [%rd70+6144];
	setp.lt.f64 	%p104, %fd192, %fd193;
	selp.f64 	%fd194, %fd193, %fd192, %p104;
	ld.global.f64 	%fd195, [%rd70+8192];
	setp.lt.f64 	%p105, %fd194, %fd195;
	selp.f64 	%fd196, %fd195, %fd194, %p105;
	ld.global.f64 	%fd197, [%rd70+10240];
	setp.lt.f64 	%p106, %fd196, %fd197;
	selp.f64 	%fd198, %fd197, %fd196, %p106;
	ld.global.f64 	%fd199, [%rd70+12288];
	setp.lt.f64 	%p107, %fd198, %fd199;
	selp.f64 	%fd200, %fd199, %fd198, %p107;
	ld.global.f64 	%fd201, [%rd70+14336];
	setp.lt.f64 	%p108, %fd200, %fd201;
	selp.f64 	%fd293, %fd201, %fd200, %p108;
	add.s32 	%r268, %r268, 2048;
$L__BB6_10:
	setp.eq.s32 	%p109, %r16, 0;
	@%p109 bra 	$L__BB6_16;
	and.b32  	%r19, %r8, 3;
	setp.lt.u32 	%p110, %r16, 4;
	@%p110 bra 	$L__BB6_13;
	cvt.s64.s32 	%rd71, %r268;
	add.s64 	%rd72, %rd71, %rd4;
	shl.b64 	%rd73, %rd72, 3;
	add.s64 	%rd74, %rd2, %rd73;
	ld.global.f64 	%fd203, [%rd74];
	setp.lt.f64 	%p111, %fd293, %fd203;
	selp.f64 	%fd204, %fd203, %fd293, %p111;
	ld.global.f64 	%fd205, [%rd74+2048];
	setp.lt.f64 	%p112, %fd204, %fd205;
	selp.f64 	%fd206, %fd205, %fd204, %p112;
	ld.global.f64 	%fd207, [%rd74+4096];
	setp.lt.f64 	%p113, %fd206, %fd207;
	selp.f64 	%fd208, %fd207, %fd206, %p113;
	ld.global.f64 	%fd209, [%rd74+6144];
	setp.lt.f64 	%p114, %fd208, %fd209;
	selp.f64 	%fd293, %fd209, %fd208, %p114;
	add.s32 	%r268, %r268, 1024;
$L__BB6_13:
	setp.eq.s32 	%p115, %r19, 0;
	@%p115 bra 	$L__BB6_16;
	mul.wide.u32 	%rd75, %r2, 16384;
	add.s64 	%rd9, %rd2, %rd75;
	neg.s32 	%r271, %r19;
$L__BB6_15:
	.pragma "nounroll";
	mul.wide.s32 	%rd76, %r268, 8;
	add.s64 	%rd77, %rd9, %rd76;
	ld.global.f64 	%fd210, [%rd77];
	setp.lt.f64 	%p116, %fd293, %fd210;
	selp.f64 	%fd293, %fd210, %fd293, %p116;
	add.s32 	%r268, %r268, 256;
	add.s32 	%r271, %r271, 1;
	setp.ne.s32 	%p117, %r271, 0;
	@%p117 bra 	$L__BB6_15;
$L__BB6_16:
	setp.lt.s32 	%p118, %r4, 256;
	@%p118 bra 	$L__BB6_21;
	// begin inline asm
	mov.u32 %r209, %laneid;
	// end inline asm
	mov.b64 	%rd88, %fd293;
	mov.b64 	{%r211, %r216}, %rd88;
	mov.b32 	%r217, 1;
	mov.b32 	%r258, 31;
	mov.b32 	%r259, -1;
	// begin inline asm
	shfl.sync.down.b32 %r210, %r211, %r217, %r258, %r259;
	// end inline asm
	// begin inline asm
	shfl.sync.down.b32 %r215, %r216, %r217, %r258, %r259;
	// end inline asm
	mov.b64 	%rd89, {%r210, %r215};
	mov.b64 	%fd258, %rd89;
	setp.gt.s32 	%p146, %r209, 30;
	setp.lt.f64 	%p147, %fd293, %fd258;
	selp.f64 	%fd259, %fd258, %fd293, %p147;
	selp.f64 	%fd260, %fd293, %fd259, %p146;
	mov.b64 	%rd90, %fd260;
	mov.b64 	{%r221, %r226}, %rd90;
	mov.b32 	%r227, 2;
	// begin inline asm
	shfl.sync.down.b32 %r220, %r221, %r227, %r258, %r259;
	// end inline asm
	// begin inline asm
	shfl.sync.down.b32 %r225, %r226, %r227, %r258, %r259;
	// end inline asm
	mov.b64 	%rd91, {%r220, %r225};
	mov.b64 	%fd261, %rd91;
	setp.gt.s32 	%p148, %r209, 29;
	setp.lt.f64 	%p149, %fd260, %fd261;
	selp.f64 	%fd262, %fd261, %fd260, %p149;
	selp.f64 	%fd263, %fd260, %fd262, %p148;
	mov.b64 	%rd92, %fd263;
	mov.b64 	{%r231, %r236}, %rd92;
	mov.b32 	%r237, 4;
	// begin inline asm
	shfl.sync.down.b32 %r230, %r231, %r237, %r258, %r259;
	// end inline asm
	// begin inline asm
	shfl.sync.down.b32 %r235, %r236, %r237, %r258, %r259;
	// end inline asm
	mov.b64 	%rd93, {%r230, %r235};
	mov.b64 	%fd264, %rd93;
	setp.gt.s32 	%p150, %r209, 27;
	setp.lt.f64 	%p151, %fd263, %fd264;
	selp.f64 	%fd265, %fd264, %fd263, %p151;
	selp.f64 	%fd266, %fd263, %fd265, %p150;
	mov.b64 	%rd94, %fd266;
	mov.b64 	{%r241, %r246}, %rd94;
	mov.b32 	%r247, 8;
	// begin inline asm
	shfl.sync.down.b32 %r240, %r241, %r247, %r258, %r259;
	// end inline asm
	// begin inline asm
	shfl.sync.down.b32 %r245, %r246, %r247, %r258, %r259;
	// end inline asm
	mov.b64 	%rd95, {%r240, %r245};
	mov.b64 	%fd267, %rd95;
	setp.gt.s32 	%p152, %r209, 23;
	setp.lt.f64 	%p153, %fd266, %fd267;
	selp.f64 	%fd268, %fd267, %fd266, %p153;
	selp.f64 	%fd269, %fd266, %fd268, %p152;
	mov.b64 	%rd96, %fd269;
	mov.b64 	{%r251, %r256}, %rd96;
	mov.b32 	%r257, 16;
	// begin inline asm
	shfl.sync.down.b32 %r250, %r251, %r257, %r258, %r259;
	// end inline asm
	// begin inline asm
	shfl.sync.down.b32 %r255, %r256, %r257, %r258, %r259;
	// end inline asm
	mov.b64 	%rd97, {%r250, %r255};
	mov.b64 	%fd270, %rd97;
	setp.gt.s32 	%p154, %r209, 15;
	setp.lt.f64 	%p155, %fd269, %fd270;
	selp.f64 	%fd16, %fd270, %fd269, %p155;
	selp.f64 	%fd304, %fd269, %fd16, %p154;
	setp.ne.s32 	%p156, %r209, 0;
	@%p156 bra 	$L__BB6_19;
	shr.u32 	%r260, %r5, 2;
	and.b32  	%r261, %r260, 248;
	mov.u32 	%r262, _ZZN3cub18CUB_300001_SM_10006detail6reduce18DeviceReduceKernelINS2_10policy_hubIdyN4cuda3__47maximumIdEEE10Policy1000EN6thrust24THRUST_300001_SM_1000_NS10device_ptrIdEEyS8_dNS5_3std3__410__identityEEEvT0_PT3_T1_NS0_13GridEvenShareISL_EET2_T4_E12temp_storage;
	add.s32 	%r263, %r262, %r261;
	st.shared.f64 	[%r263+8], %fd16;
$L__BB6_19:
	bar.sync 	0;
	setp.ne.s32 	%p157, %r5, 0;
	@%p157 bra 	$L__BB6_46;
	ld.shared.f64 	%fd271, [_ZZN3cub18CUB_300001_SM_10006detail6reduce18DeviceReduceKernelINS2_10policy_hubIdyN4cuda3__47maximumIdEEE10Policy1000EN6thrust24THRUST_300001_SM_1000_NS10device_ptrIdEEyS8_dNS5_3std3__410__identityEEEvT0_PT3_T1_NS0_13GridEvenShareISL_EET2_T4_E12temp_storage+16];
	setp.lt.f64 	%p158, %fd304, %fd271;
	selp.f64 	%fd272, %fd271, %fd304, %p158;
	ld.shared.f64 	%fd273, [_ZZN3cub18CUB_300001_SM_10006detail6reduce18DeviceReduceKernelINS2_10policy_hubIdyN4cuda3__47maximumIdEEE10Policy1000EN6thrust24THRUST_300001_SM_1000_NS10device_ptrIdEEyS8_dNS5_3std3__410__identityEEEvT0_PT3_T1_NS0_13GridEvenShareISL_EET2_T4_E12temp_storage+24];
	setp.lt.f64 	%p159, %fd272, %fd273;
	selp.f64 	%fd274, %fd273, %fd272, %p159;
	ld.shared.f64 	%fd275, [_ZZN3cub18CUB_300001_SM_10006detail6reduce18DeviceReduceKernelINS2_10policy_hubIdyN4cuda3__47maximumIdEEE10Policy1000EN6thrust24THRUST_300001_SM_1000_NS10device_ptrIdEEyS8_dNS5_3std3__410__identityEEEvT0_PT3_T1_NS0_13GridEvenShareISL_EET2_T4_E12temp_storage+32];
	setp.lt.f64 	%p160, %fd274, %fd275;
	selp.f64 	%fd276, %fd275, %fd274, %p160;
	ld.shared.f64 	%fd277, [_ZZN3cub18CUB_300001_SM_10006detail6reduce18DeviceReduceKernelINS2_10policy_hubIdyN4cuda3__47maximumIdEEE10Policy1000EN6thrust24THRUST_300001_SM_1000_NS10device_ptrIdEEyS8_dNS5_3std3__410__identityEEEvT0_PT3_T1_NS0_13GridEvenShareISL_EET2_T4_E12temp_storage+40];
	setp.lt.f64 	%p161, %fd276, %fd277;
	selp.f64 	%fd278, %fd277, %fd276, %p161;
	ld.shared.f64 	%fd279, [_ZZN3cub18CUB_300001_SM_10006detail6reduce18DeviceReduceKernelINS2_10policy_hubIdyN4cuda3__47maximumIdEEE10Policy1000EN6thrust24THRUST_300001_SM_1000_NS10device_ptrIdEEyS8_dNS5_3std3__410__identityEEEvT0_PT3_T1_NS0_13GridEvenShareISL_EET2_T4_E12temp_storage+48];
	setp.lt.f64 	%p162, %fd278, %fd279;
	selp.f64 	%fd280, %fd279, %fd278, %p162;
	ld.shared.f64 	%fd281, [_ZZN3cub18CUB_300001_SM_10006detail6reduce18DeviceReduceKernelINS2_10policy_hubIdyN4cuda3__47maximumIdEEE10Policy1000EN6thrust24THRUST_300001_SM_1000_NS10device_ptrIdEEyS8_dNS5_3std3__410__identityEEEvT0_PT3_T1_NS0_13GridEvenShareISL_EET2_T4_E12temp_storage+56];
	setp.lt.f64 	%p163, %fd280, %fd281;
	selp.f64 	%fd282, %fd281, %fd280, %p163;
	ld.shared.f64 	%fd283, [_ZZN3cub18CUB_300001_SM_10006detail6reduce18DeviceReduceKernelINS2_10policy_hubIdyN4cuda3__47maximumIdEEE10Policy1000EN6thrust24THRUST_300001_SM_1000_NS10device_ptrIdEEyS8_dNS5_3std3__410__identityEEEvT0_PT3_T1_NS0_13GridEvenShareISL_EET2_T4_E12temp_storage+64];
	setp.lt.f64 	%p164, %fd282, %fd283;
	selp.f64 	%fd304, %fd283, %fd282, %p164;
	bra.uni 	$L__BB6_46;
$L__BB6_21:
	// begin inline asm
	mov.u32 %r146, %laneid;
	// end inline asm
	and.b32  	%r197, %r5, 992;
	add.s32 	%r198, %r197, 32;
	setp.gt.s32 	%p119, %r198, %r4;
	not.b32 	%r199, %r197;
	add.s32 	%r200, %r4, %r199;
	selp.b32 	%r195, %r200, 31, %p119;
	mov.b64 	%rd78, %fd293;
	mov.b64 	{%r148, %r153}, %rd78;
	mov.b32 	%r154, 1;
	mov.b32 	%r196, -1;
	// begin inline asm
	shfl.sync.down.b32 %r147, %r148, %r154, %r195, %r196;
	// end inline asm
	// begin inline asm
	shfl.sync.down.b32 %r152, %r153, %r154, %r195, %r196;
	// end inline asm
	mov.b64 	%rd79, {%r147, %r152};
	mov.b64 	%fd211, %rd79;
	setp.lt.s32 	%p120, %r146, %r195;
	setp.lt.f64 	%p121, %fd293, %fd211;
	selp.f64 	%fd212, %fd211, %fd293, %p121;
	selp.f64 	%fd213, %fd212, %fd293, %p120;
	mov.b64 	%rd80, %fd213;
	mov.b64 	{%r158, %r163}, %rd80;
	mov.b32 	%r164, 2;
	// begin inline asm
	shfl.sync.down.b32 %r157, %r158, %r164, %r195, %r196;
	// end inline asm
	// begin inline asm
	shfl.sync.down.b32 %r162, %r163, %r164, %r195, %r196;
	// end inline asm
	mov.b64 	%rd81, {%r157, %r162};
	mov.b64 	%fd214, %rd81;
	add.s32 	%r201, %r146, 2;
	setp.gt.s32 	%p122, %r201, %r195;
	setp.lt.f64 	%p123, %fd213, %fd214;
	selp.f64 	%fd215, %fd214, %fd213, %p123;
	selp.f64 	%fd216, %fd213, %fd215, %p122;
	mov.b64 	%rd82, %fd216;
	mov.b64 	{%r168, %r173}, %rd82;
	mov.b32 	%r174, 4;
	// begin inline asm
	shfl.sync.down.b32 %r167, %r168, %r174, %r195, %r196;
	// end inline asm
	// begin inline asm
	shfl.sync.down.b32 %r172, %r173, %r174, %r195, %r196;
	// end inline asm
	mov.b64 	%rd83, {%r167, %r172};
	mov.b64 	%fd217, %rd83;
	add.s32 	%r202, %r146, 4;
	setp.gt.s32 	%p124, %r202, %r195;
	setp.lt.f64 	%p125, %fd216, %fd217;
	selp.f64 	%fd218, %fd217, %fd216, %p125;
	selp.f64 	%fd219, %fd216, %fd218, %p124;
	mov.b64 	%rd84, %fd219;
	mov.b64 	{%r178, %r183}, %rd84;
	mov.b32 	%r184, 8;
	// begin inline asm
	shfl.sync.down.b32 %r177, %r178, %r184, %r195, %r196;
	// end inline asm
	// begin inline asm
	shfl.sync.down.b32 %r182, %r183, %r184, %r195, %r196;
	// end inline asm
	mov.b64 	%rd85, {%r177, %r182};
	mov.b64 	%fd220, %rd85;
	add.s32 	%r203, %r146, 8;
	setp.gt.s32 	%p126, %r203, %r195;
	setp.lt.f64 	%p127, %fd219, %fd220;
	selp.f64 	%fd221, %fd220, %fd219, %p127;
	selp.f64 	%fd222, %fd219, %fd221, %p126;
	mov.b64 	%rd86, %fd222;
	mov.b64 	{%r188, %r193}, %rd86;
	mov.b32 	%r194, 16;
	// begin inline asm
	shfl.sync.down.b32 %r187, %r188, %r194, %r195, %r196;
	// end inline asm
	// begin inline asm
	shfl.sync.down.b32 %r192, %r193, %r194, %r195, %r196;
	// end inline asm
	mov.b64 	%rd87, {%r187, %r192};
	mov.b64 	%fd223, %rd87;
	add.s32 	%r204, %r146, 16;
	setp.gt.s32 	%p128, %r204, %r195;
	setp.lt.f64 	%p129, %fd222, %fd223;
	selp.f64 	%fd224, %fd223, %fd222, %p129;
	selp.f64 	%fd304, %fd222, %fd224, %p128;
	setp.ne.s32 	%p130, %r146, 0;
	@%p130 bra 	$L__BB6_23;
	shr.u32 	%r205, %r5, 2;
	and.b32  	%r206, %r205, 248;
	mov.u32 	%r207, _ZZN3cub18CUB_300001_SM_10006detail6reduce18DeviceReduceKernelINS2_10policy_hubIdyN4cuda3__47maximumIdEEE10Policy1000EN6thrust24THRUST_300001_SM_1000_NS10device_ptrIdEEyS8_dNS5_3std3__410__identityEEEvT0_PT3_T1_NS0_13GridEvenShareISL_EET2_T4_E12temp_storage;
	add.s32 	%r208, %r207, %r206;
	st.shared.f64 	[%r208+8], %fd304;
$L__BB6_23:
	bar.sync 	0;
	setp.ne.s32 	%p131, %r5, 0;
	@%p131 bra 	$L__BB6_46;
	setp.gt.s32 	%p132, %r4, 32;
	ld.shared.f64 	%fd225, [_ZZN3cub18CUB_300001_SM_10006detail6reduce18DeviceReduceKernelINS2_10policy_hubIdyN4cuda3__47maximumIdEEE10Policy1000EN6thrust24THRUST_300001_SM_1000_NS10device_ptrIdEEyS8_dNS5_3std3__410__identityEEEvT0_PT3_T1_NS0_13GridEvenShareISL_EET2_T4_E12temp_storage+16];
	setp.lt.f64 	%p133, %fd304, %fd225;
	selp.f64 	%fd227, %fd225, %fd304, %p133;
	selp.f64 	%fd228, %fd227, %fd304, %p132;
	setp.gt.s32 	%p134, %r4, 64;
	ld.shared.f64 	%fd230, [_ZZN3cub18CUB_300001_SM_10006detail6reduce18DeviceReduceKernelINS2_10policy_hubIdyN4cuda3__47maximumIdEEE10Policy1000EN6thrust24THRUST_300001_SM_1000_NS10device_ptrIdEEyS8_dNS5_3std3__410__identityEEEvT0_PT3_T1_NS0_13GridEvenShareISL_EET2_T4_E12temp_storage+24];
	setp.lt.f64 	%p135, %fd228, %fd230;
	selp.f64 	%fd232, %fd230, %fd228, %p135;
	selp.f64 	%fd233, %fd232, %fd228, %p134;
	setp.gt.s32 	%p136, %r4, 96;
	ld.shared.f64 	%fd235, [_ZZN3cub18CUB_300001_SM_10006detail6reduce18DeviceReduceKernelINS2_10policy_hubIdyN4cuda3__47maximumIdEEE10Policy1000EN6thrust24THRUST_300001_SM_1000_NS10device_ptrIdEEyS8_dNS5_3std3__410__identityEEEvT0_PT3_T1_NS0_13GridEvenShareISL_EET2_T4_E12temp_storage+32];
	setp.lt.f64 	%p137, %fd233, %fd235;
	selp.f64 	%fd237, %fd235, %fd233, %p137;
	selp.f64 	%fd238, %fd237, %fd233, %p136;
	setp.gt.s32 	%p138, %r4, 128;
	ld.shared.f64 	%fd240, [_ZZN3cub18CUB_300001_SM_10006detail6reduce18DeviceReduceKernelINS2_10policy_hubIdyN4cuda3__47maximumIdEEE10Policy1000EN6thrust24THRUST_300001_SM_1000_NS10device_ptrIdEEyS8_dNS5_3std3__410__identityEEEvT0_PT3_T1_NS0_13GridEvenShareISL_EET2_T4_E12temp_storage+40];
	setp.lt.f64 	%p139, %fd238, %fd240;
	selp.f64 	%fd242, %fd240, %fd238, %p139;
	selp.f64 	%fd243, %fd242, %fd238, %p138;
	setp.gt.s32 	%p140, %r4, 160;
	ld.shared.f64 	%fd245, [_ZZN3cub18CUB_300001_SM_10006detail6reduce18DeviceReduceKernelINS2_10policy_hubIdyN4cuda3__47maximumIdEEE10Policy1000EN6thrust24THRUST_300001_SM_1000_NS10device_ptrIdEEyS8_dNS5_3std3__410__identityEEEvT0_PT3_T1_NS0_13GridEvenShareISL_EET2_T4_E12temp_storage+48];
	setp.lt.f64 	%p141, %fd243, %fd245;
	selp.f64 	%fd247, %fd245, %fd243, %p141;
	selp.f64 	%fd248, %fd247, %fd243, %p140;
	setp.gt.s32 	%p142, %r4, 192;
	ld.shared.f64 	%fd250, [_ZZN3cub18CUB_300001_SM_10006detail6reduce18DeviceReduceKernelINS2_10policy_hubIdyN4cuda3__47maximumIdEEE10Policy1000EN6thrust24THRUST_300001_SM_1000_NS10device_ptrIdEEyS8_dNS5_3std3__410__identityEEEvT0_PT3_T1_NS0_13GridEvenShareISL_EET2_T4_E12temp_storage+56];
	setp.lt.f64 	%p143, %fd248, %fd250;
	selp.f64 	%fd252, %fd250, %fd248, %p143;
	selp.f64 	%fd253, %fd252, %fd248, %p142;
	setp.gt.s32 	%p144, %r4, 224;
	ld.shared.f64 	%fd255, [_ZZN3cub18CUB_300001_SM_10006detail6reduce18DeviceReduceKernelINS2_10policy_hubIdyN4cuda3__47maximumIdEEE10Policy1000EN6thrust24THRUST_300001_SM_1000_NS10device_ptrIdEEyS8_dNS5_3std3__410__identityEEEvT0_PT3_T1_NS0_13GridEvenShareISL_EET2_T4_E12temp_storage+64];
	setp.lt.f64 	%p145, %fd253, %fd255;
	selp.f64 	%fd257, %fd255, %fd253, %p145;
	selp.f64 	%fd304, %fd257, %fd253, %p144;
	bra.uni 	$L__BB6_46;
$L__BB6_25:
	cvt.u32.u64 	%r52, %rd4;
	mov.u32 	%r27, %tid.x;
	add.s32 	%r53, %r27, %r52;
	mul.wide.u32 	%rd26, %r53, 8;
	add.s64 	%rd27, %rd2, %rd26;
	ld.global.f64 	%fd41, [%rd27];
	ld.global.f64 	%fd42, [%rd27+2048];
	ld.global.f64 	%fd43, [%rd27+4096];
	ld.global.f64 	%fd44, [%rd27+6144];
	ld.global.f64 	%fd45, [%rd27+8192];
	ld.global.f64 	%fd46, [%rd27+10240];
	ld.global.f64 	%fd47, [%rd27+12288];
	ld.global.f64 	%fd48, [%rd27+14336];
	setp.lt.f64 	%p2, %fd41, %fd42;
	selp.f64 	%fd49, %fd42, %fd41, %p2;
	setp.lt.f64 	%p3, %fd49, %fd43;
	selp.f64 	%fd50, %fd43, %fd49, %p3;
	setp.lt.f64 	%p4, %fd50, %fd44;
	selp.f64 	%fd51, %fd44, %fd50, %p4;
	setp.lt.f64 	%p5, %fd51, %fd45;
	selp.f64 	%fd52, %fd45, %fd51, %p5;
	setp.lt.f64 	%p6, %fd52, %fd46;
	selp.f64 	%fd53, %fd46, %fd52, %p6;
	setp.lt.f64 	%p7, %fd53, %fd47;
	selp.f64 	%fd54, %fd47, %fd53, %p7;
	setp.lt.f64 	%p8, %fd54, %fd48;
	selp.f64 	%fd303, %fd48, %fd54, %p8;
	setp.lt.u64 	%p9, %rd5, %rd3;
	@%p9 bra 	$L__BB6_42;
	cvt.u32.u64 	%r55, %rd3;
	cvt.u64.u32 	%rd28, %r27;
	add.s64 	%rd104, %rd4, %rd3;
	cvt.u32.u64 	%r28, %rd1;
	not.b32 	%r57, %r27;
	add.s32 	%r58, %r57, %r28;
	sub.s32 	%r59, %r58, %r55;
	sub.s32 	%r273, %r59, %r52;
	add.s64 	%rd29, %rd104, %rd28;
	shl.b64 	%rd30, %rd29, 3;
	add.s64 	%rd31, %rd30, %rd2;
	add.s64 	%rd103, %rd31, 16384;
	mov.b32 	%r274, 0;
	mov.u64 	%rd105, %rd4;
$L__BB6_27:
	cvt.s64.s32 	%rd15, %r50;
	add.s64 	%rd105, %rd105, %rd15;
	add.s64 	%rd32, %rd1, -2048;
	setp.gt.u64 	%p10, %rd105, %rd32;
	@%p10 bra 	$L__BB6_29;
	shl.b32 	%r61, %r1, 11;
	cvt.s64.s32 	%rd33, %r61;
	cvt.u64.u32 	%rd34, %r27;
	add.s64 	%rd35, %rd105, %rd34;
	shl.b64 	%rd36, %rd35, 3;
	add.s64 	%rd37, %rd2, %rd36;
	ld.global.f64 	%fd55, [%rd37];
	ld.global.f64 	%fd56, [%rd37+2048];
	ld.global.f64 	%fd57, [%rd37+4096];
	ld.global.f64 	%fd58, [%rd37+6144];
	ld.global.f64 	%fd59, [%rd37+8192];
	ld.global.f64 	%fd60, [%rd37+10240];
	ld.global.f64 	%fd61, [%rd37+12288];
	ld.global.f64 	%fd62, [%rd37+14336];
	setp.lt.f64 	%p11, %fd303, %fd55;
	selp.f64 	%fd63, %fd55, %fd303, %p11;
	setp.lt.f64 	%p12, %fd63, %fd56;
	selp.f64 	%fd64, %fd56, %fd63, %p12;
	setp.lt.f64 	%p13, %fd64, %fd57;
	selp.f64 	%fd65, %fd57, %fd64, %p13;
	setp.lt.f64 	%p14, %fd65, %fd58;
	selp.f64 	%fd66, %fd58, %fd65, %p14;
	setp.lt.f64 	%p15, %fd66, %fd59;
	selp.f64 	%fd67, %fd59, %fd66, %p15;
	setp.lt.f64 	%p16, %fd67, %fd60;
	selp.f64 	%fd68, %fd60, %fd67, %p16;
	setp.lt.f64 	%p17, %fd68, %fd61;
	selp.f64 	%fd69, %fd61, %fd68, %p17;
	setp.lt.f64 	%p18, %fd69, %fd62;
	selp.f64 	%fd303, %fd62, %fd69, %p18;
	sub.s64 	%rd38, %rd1, %rd105;
	setp.lt.u64 	%p19, %rd38, %rd33;
	add.s32 	%r274, %r274, 1;
	add.s64 	%rd104, %rd104, %rd33;
	sub.s32 	%r273, %r273, %r61;
	mul.wide.s32 	%rd39, %r61, 8;
	add.s64 	%rd103, %rd103, %rd39;
	@%p19 bra 	$L__BB6_42;
	bra.uni 	$L__BB6_27;
$L__BB6_29:
	setp.le.u64 	%p20, %rd1, %rd105;
	cvt.u32.u64 	%r62, %rd105;
	cvt.u32.u64 	%r63, %rd1;
	sub.s32 	%r64, %r63, %r62;
	setp.ge.s32 	%p21, %r27, %r64;
	or.pred  	%p22, %p20, %p21;
	@%p22 bra 	$L__BB6_42;
	cvt.u32.u64 	%r66, %rd15;
	cvt.u32.u64 	%r67, %rd4;
	not.b32 	%r68, %r27;
	add.s32 	%r69, %r68, %r28;
	add.s32 	%r70, %r66, %r67;
	sub.s32 	%r71, %r69, %r70;
	mul.lo.s32 	%r72, %r1, %r274;
	shl.b32 	%r73, %r72, 11;
	sub.s32 	%r74, %r71, %r73;
	shr.u32 	%r75, %r74, 8;
	add.s32 	%r34, %r75, 1;
	and.b32  	%r35, %r34, 15;
	setp.lt.u32 	%p23, %r74, 3840;
	mov.u32 	%r277, %r27;
	@%p23 bra 	$L__BB6_33;
	shr.u32 	%r76, %r273, 8;
	add.s32 	%r77, %r76, 1;
	and.b32  	%r78, %r77, 33554416;
	neg.s32 	%r275, %r78;
	mov.u32 	%r277, %r27;
$L__BB6_32:
	.pragma "nounroll";
	ld.global.f64 	%fd71, [%rd103+-16384];
	setp.lt.f64 	%p24, %fd303, %fd71;
	selp.f64 	%fd72, %fd71, %fd303, %p24;
	ld.global.f64 	%fd73, [%rd103+-14336];
	setp.lt.f64 	%p25, %fd72, %fd73;
	selp.f64 	%fd74, %fd73, %fd72, %p25;
	ld.global.f64 	%fd75, [%rd103+-12288];
	setp.lt.f64 	%p26, %fd74, %fd75;
	selp.f64 	%fd76, %fd75, %fd74, %p26;
	ld.global.f64 	%fd77, [%rd103+-10240];
	setp.lt.f64 	%p27, %fd76, %fd77;
	selp.f64 	%fd78, %fd77, %fd76, %p27;
	ld.global.f64 	%fd79, [%rd103+-8192];
	setp.lt.f64 	%p28, %fd78, %fd79;
	selp.f64 	%fd80, %fd79, %fd78, %p28;
	ld.global.f64 	%fd81, [%rd103+-6144];
	setp.lt.f64 	%p29, %fd80, %fd81;
	selp.f64 	%fd82, %fd81, %fd80, %p29;
	ld.global.f64 	%fd83, [%rd103+-4096];
	setp.lt.f64 	%p30, %fd82, %fd83;
	selp.f64 	%fd84, %fd83, %fd82, %p30;
	ld.global.f64 	%fd85, [%rd103+-2048];
	setp.lt.f64 	%p31, %fd84, %fd85;
	selp.f64 	%fd86, %fd85, %fd84, %p31;
	ld.global.f64 	%fd87, [%rd103];
	setp.lt.f64 	%p32, %fd86, %fd87;
	selp.f64 	%fd88, %fd87, %fd86, %p32;
	ld.global.f64 	%fd89, [%rd103+2048];
	setp.lt.f64 	%p33, %fd88, %fd89;
	selp.f64 	%fd90, %fd89, %fd88, %p33;
	ld.global.f64 	%fd91, [%rd103+4096];
	setp.lt.f64 	%p34, %fd90, %fd91;
	selp.f64 	%fd92, %fd91, %fd90, %p34;
	ld.global.f64 	%fd93, [%rd103+6144];
	setp.lt.f64 	%p35, %fd92, %fd93;
	selp.f64 	%fd94, %fd93, %fd92, %p35;
	ld.global.f64 	%fd95, [%rd103+8192];
	setp.lt.f64 	%p36, %fd94, %fd95;
	selp.f64 	%fd96, %fd95, %fd94, %p36;
	ld.global.f64 	%fd97, [%rd103+10240];
	setp.lt.f64 	%p37, %fd96, %fd97;
	selp.f64 	%fd98, %fd97, %fd96, %p37;
	ld.global.f64 	%fd99, [%rd103+12288];
	setp.lt.f64 	%p38, %fd98, %fd99;
	selp.f64 	%fd100, %fd99, %fd98, %p38;
	ld.global.f64 	%fd101, [%rd103+14336];
	setp.lt.f64 	%p39, %fd100, %fd101;
	selp.f64 	%fd303, %fd101, %fd100, %p39;
	add.s32 	%r277, %r277, 4096;
	add.s32 	%r275, %r275, 16;
	add.s64 	%rd103, %rd103, 32768;
	setp.ne.s32 	%p40, %r275, 0;
	@%p40 bra 	$L__BB6_32;
$L__BB6_33:
	setp.eq.s32 	%p41, %r35, 0;
	@%p41 bra 	$L__BB6_42;
	and.b32  	%r42, %r34, 7;
	setp.lt.u32 	%p42, %r35, 8;
	@%p42 bra 	$L__BB6_36;
	cvt.u64.u32 	%rd40, %r277;
	add.s64 	%rd41, %rd105, %rd40;
	shl.b64 	%rd42, %rd41, 3;
	add.s64 	%rd43, %rd2, %rd42;
	ld.global.f64 	%fd103, [%rd43];
	setp.lt.f64 	%p43, %fd303, %fd103;
	selp.f64 	%fd104, %fd103, %fd303, %p43;
	ld.global.f64 	%fd105, [%rd43+2048];
	setp.lt.f64 	%p44, %fd104, %fd105;
	selp.f64 	%fd106, %fd105, %fd104, %p44;
	ld.global.f64 	%fd107, [%rd43+4096];
	setp.lt.f64 	%p45, %fd106, %fd107;
	selp.f64 	%fd108, %fd107, %fd106, %p45;
	ld.global.f64 	%fd109, [%rd43+6144];
	setp.lt.f64 	%p46, %fd108, %fd109;
	selp.f64 	%fd110, %fd109, %fd108, %p46;
	ld.global.f64 	%fd111, [%rd43+8192];
	setp.lt.f64 	%p47, %fd110, %fd111;
	selp.f64 	%fd112, %fd111, %fd110, %p47;
	ld.global.f64 	%fd113, [%rd43+10240];
	setp.lt.f64 	%p48, %fd112, %fd113;
	selp.f64 	%fd114, %fd113, %fd112, %p48;
	ld.global.f64 	%fd115, [%rd43+12288];
	setp.lt.f64 	%p49, %fd114, %fd115;
	selp.f64 	%fd116, %fd115, %fd114, %p49;
	ld.global.f64 	%fd117, [%rd43+14336];
	setp.lt.f64 	%p50, %fd116, %fd117;
	selp.f64 	%fd303, %fd117, %fd116, %p50;
	add.s32 	%r277, %r277, 2048;
$L__BB6_36:
	setp.eq.s32 	%p51, %r42, 0;
	@%p51 bra 	$L__BB6_42;
	setp.lt.u32 	%p52, %r42, 4;
	@%p52 bra 	$L__BB6_39;
	cvt.u64.u32 	%rd44, %r277;
	add.s64 	%rd45, %rd105, %rd44;
	shl.b64 	%rd46, %rd45, 3;
	add.s64 	%rd47, %rd2, %rd46;
	ld.global.f64 	%fd119, [%rd47];
	setp.lt.f64 	%p53, %fd303, %fd119;
	selp.f64 	%fd120, %fd119, %fd303, %p53;
	ld.global.f64 	%fd121, [%rd47+2048];
	setp.lt.f64 	%p54, %fd120, %fd121;
	selp.f64 	%fd122, %fd121, %fd120, %p54;
	ld.global.f64 	%fd123, [%rd47+4096];
	setp.lt.f64 	%p55, %fd122, %fd123;
	selp.f64 	%fd124, %fd123, %fd122, %p55;
	ld.global.f64 	%fd125, [%rd47+6144];
	setp.lt.f64 	%p56, %fd124, %fd125;
	selp.f64 	%fd303, %fd125, %fd124, %p56;
	add.s32 	%r277, %r277, 1024;
$L__BB6_39:
	and.b32  	%r79, %r34, 3;
	setp.eq.s32 	%p57, %r79, 0;
	@%p57 bra 	$L__BB6_42;
	cvt.u64.u32 	%rd48, %r277;
	add.s64 	%rd49, %rd48, %rd104;
	shl.b64 	%rd50, %rd49, 3;
	add.s64 	%rd107, %rd2, %rd50;
	cvt.u16.u32 	%rs1, %r273;
	shr.u16 	%rs2, %rs1, 8;
	add.s16 	%rs3, %rs2, 1;
	cvt.u32.u16 	%r80, %rs3;
	and.b32  	%r81, %r80, 3;
	neg.s32 	%r280, %r81;
$L__BB6_41:
	.pragma "nounroll";
	ld.global.f64 	%fd126, [%rd107];
	setp.lt.f64 	%p58, %fd303, %fd126;
	selp.f64 	%fd303, %fd126, %fd303, %p58;
	add.s64 	%rd107, %rd107, 2048;
	add.s32 	%r280, %r280, 1;
	setp.ne.s32 	%p59, %r280, 0;
	@%p59 bra 	$L__BB6_41;
$L__BB6_42:
	// begin inline asm
	mov.u32 %r82, %laneid;
	// end inline asm
	mov.b64 	%rd51, %fd303;
	mov.b64 	{%r84, %r89}, %rd51;
	mov.b32 	%r90, 1;
	mov.b32 	%r131, 31;
	mov.b32 	%r132, -1;
	// begin inline asm
	shfl.sync.down.b32 %r83, %r84, %r90, %r131, %r132;
	// end inline asm
	// begin inline asm
	shfl.sync.down.b32 %r88, %r89, %r90, %r131, %r132;
	// end inline asm
	mov.b64 	%rd52, {%r83, %r88};
	mov.b64 	%fd127, %rd52;
	setp.gt.s32 	%p60, %r82, 30;
	setp.lt.f64 	%p61, %fd303, %fd127;
	selp.f64 	%fd128, %fd127, %fd303, %p61;
	selp.f64 	%fd129, %fd303, %fd128, %p60;
	mov.b64 	%rd53, %fd129;
	mov.b64 	{%r94, %r99}, %rd53;
	mov.b32 	%r100, 2;
	// begin inline asm
	shfl.sync.down.b32 %r93, %r94, %r100, %r131, %r132;
	// end inline asm
	// begin inline asm
	shfl.sync.down.b32 %r98, %r99, %r100, %r131, %r132;
	// end inline asm
	mov.b64 	%rd54, {%r93, %r98};
	mov.b64 	%fd130, %rd54;
	setp.gt.s32 	%p62, %r82, 29;
	setp.lt.f64 	%p63, %fd129, %fd130;
	selp.f64 	%fd131, %fd130, %fd129, %p63;
	selp.f64 	%fd132, %fd129, %fd131, %p62;
	mov.b64 	%rd55, %fd132;
	mov.b64 	{%r104, %r109}, %rd55;
	mov.b32 	%r110, 4;
	// begin inline asm
	shfl.sync.down.b32 %r103, %r104, %r110, %r131, %r132;
	// end inline asm
	// begin inline asm
	shfl.sync.down.b32 %r108, %r109, %r110, %r131, %r132;
	// end inline asm
	mov.b64 	%rd56, {%r103, %r108};
	mov.b64 	%fd133, %rd56;
	setp.gt.s32 	%p64, %r82, 27;
	setp.lt.f64 	%p65, %fd132, %fd133;
	selp.f64 	%fd134, %fd133, %fd132, %p65;
	selp.f64 	%fd135, %fd132, %fd134, %p64;
	mov.b64 	%rd57, %fd135;
	mov.b64 	{%r114, %r119}, %rd57;
	mov.b32 	%r120, 8;
	// begin inline asm
	shfl.sync.down.b32 %r113, %r114, %r120, %r131, %r132;
	// end inline asm
	// begin inline asm
	shfl.sync.down.b32 %r118, %r119, %r120, %r131, %r132;
	// end inline asm
	mov.b64 	%rd58, {%r113, %r118};
	mov.b64 	%fd136, %rd58;
	setp.gt.s32 	%p66, %r82, 23;
	setp.lt.f64 	%p67, %fd135, %fd136;
	selp.f64 	%fd137, %fd136, %fd135, %p67;
	selp.f64 	%fd138, %fd135, %fd137, %p66;
	mov.b64 	%rd59, %fd138;
	mov.b64 	{%r124, %r129}, %rd59;
	mov.b32 	%r130, 16;
	// begin inline asm
	shfl.sync.down.b32 %r123, %r124, %r130, %r131, %r132;
	// end inline asm
	// begin inline asm
	shfl.sync.down.b32 %r128, %r129, %r130, %r131, %r132;
	// end inline asm
	mov.b64 	%rd60, {%r123, %r128};
	mov.b64 	%fd139, %rd60;
	setp.gt.s32 	%p68, %r82, 15;
	setp.lt.f64 	%p69, %fd138, %fd139;
	selp.f64 	%fd37, %fd139, %fd138, %p69;
	selp.f64 	%fd304, %fd138, %fd37, %p68;
	setp.ne.s32 	%p70, %r82, 0;
	@%p70 bra 	$L__BB6_44;
	shr.u32 	%r133, %r27, 2;
	and.b32  	%r134, %r133, 248;
	mov.u32 	%r135, _ZZN3cub18CUB_300001_SM_10006detail6reduce18DeviceReduceKernelINS2_10policy_hubIdyN4cuda3__47maximumIdEEE10Policy1000EN6thrust24THRUST_300001_SM_1000_NS10device_ptrIdEEyS8_dNS5_3std3__410__identityEEEvT0_PT3_T1_NS0_13GridEvenShareISL_EET2_T4_E12temp_storage;
	add.s32 	%r136, %r135, %r134;
	st.shared.f64 	[%r136+8], %fd37;
$L__BB6_44:
	bar.sync 	0;
	setp.ne.s32 	%p71, %r27, 0;
	@%p71 bra 	$L__BB6_46;
	ld.shared.f64 	%fd140, [_ZZN3cub18CUB_300001_SM_10006detail6reduce18DeviceReduceKernelINS2_10policy_hubIdyN4cuda3__47maximumIdEEE10Policy1000EN6thrust24THRUST_300001_SM_1000_NS10device_ptrIdEEyS8_dNS5_3std3__410__identityEEEvT0_PT3_T1_NS0_13GridEvenShareISL_EET2_T4_E12temp_storage+16];
	setp.lt.f64 	%p72, %fd304, %fd140;
	selp.f64 	%fd141, %fd140, %fd304, %p72;
	ld.shared.f64 	%fd142, [_ZZN3cub18CUB_300001_SM_10006detail6reduce18DeviceReduceKernelINS2_10policy_hubIdyN4cuda3__47maximumIdEEE10Policy1000EN6thrust24THRUST_300001_SM_1000_NS10device_ptrIdEEyS8_dNS5_3std3__410__identityEEEvT0_PT3_T1_NS0_13GridEvenShareISL_EET2_T4_E12temp_storage+24];
	setp.lt.f64 	%p73, %fd141, %fd142;
	selp.f64 	%fd143, %fd142, %fd141, %p73;
	ld.shared.f64 	%fd144, [_ZZN3cub18CUB_300001_SM_10006detail6reduce18DeviceReduceKernelINS2_10policy_hubIdyN4cuda3__47maximumIdEEE10Policy1000EN6thrust24THRUST_300001_SM_1000_NS10device_ptrIdEEyS8_dNS5_3std3__410__identityEEEvT0_PT3_T1_NS0_13GridEvenShareISL_EET2_T4_E12temp_storage+32];
	setp.lt.f64 	%p74, %fd143, %fd144;
	selp.f64 	%fd145, %fd144, %fd143, %p74;
	ld.shared.f64 	%fd146, [_ZZN3cub18CUB_300001_SM_10006detail6reduce18DeviceReduceKernelINS2_10policy_hubIdyN4cuda3__47maximumIdEEE10Policy1000EN6thrust24THRUST_300001_SM_1000_NS10device_ptrIdEEyS8_dNS5_3std3__410__identityEEEvT0_PT3_T1_NS0_13GridEvenShareISL_EET2_T4_E12temp_storage+40];
	setp.lt.f64 	%p75, %fd145, %fd146;
	selp.f64 	%fd147, %fd146, %fd145, %p75;
	ld.shared.f64 	%fd148, [_ZZN3cub18CUB_300001_SM_10006detail6reduce18DeviceReduceKernelINS2_10policy_hubIdyN4cuda3__47maximumIdEEE10Policy1000EN6thrust24THRUST_300001_SM_1000_NS10device_ptrIdEEyS8_dNS5_3std3__410__identityEEEvT0_PT3_T1_NS0_13GridEvenShareISL_EET2_T4_E12temp_storage+48];
	setp.lt.f64 	%p76, %fd147, %fd148;
	selp.f64 	%fd149, %fd148, %fd147, %p76;
	ld.shared.f64 	%fd150, [_ZZN3cub18CUB_300001_SM_10006detail6reduce18DeviceReduceKernelINS2_10policy_hubIdyN4cuda3__47maximumIdEEE10Policy1000EN6thrust24THRUST_300001_SM_1000_NS10device_ptrIdEEyS8_dNS5_3std3__410__identityEEEvT0_PT3_T1_NS0_13GridEvenShareISL_EET2_T4_E12temp_storage+56];
	setp.lt.f64 	%p77, %fd149, %fd150;
	selp.f64 	%fd151, %fd150, %fd149, %p77;
	ld.shared.f64 	%fd152, [_ZZN3cub18CUB_300001_SM_10006detail6reduce18DeviceReduceKernelINS2_10policy_hubIdyN4cuda3__47maximumIdEEE10Policy1000EN6thrust24THRUST_300001_SM_1000_NS10device_ptrIdEEyS8_dNS5_3std3__410__identityEEEvT0_PT3_T1_NS0_13GridEvenShareISL_EET2_T4_E12temp_storage+64];
	setp.lt.f64 	%p78, %fd151, %fd152;
	selp.f64 	%fd304, %fd152, %fd151, %p78;
$L__BB6_46:
	mov.u32 	%r264, %tid.x;
	setp.ne.s32 	%p165, %r264, 0;
	@%p165 bra 	$L__BB6_48;
	ld.param.u64 	%rd101, [_ZN3cub18CUB_300001_SM_10006detail6reduce18DeviceReduceKernelINS2_10policy_hubIdyN4cuda3__47maximumIdEEE10Policy1000EN6thrust24THRUST_300001_SM_1000_NS10device_ptrIdEEyS8_dNS5_3std3__410__identityEEEvT0_PT3_T1_NS0_13GridEvenShareISL_EET2_T4__param_1];
	cvta.to.global.u64 	%rd98, %rd101;
	mul.wide.u32 	%rd99, %r2, 8;
	add.s64 	%rd100, %rd98, %rd99;
	st.global.f64 	[%rd100], %fd304;
$L__BB6_48:
	ret;

}
	// .globl	_ZN3cub18CUB_300001_SM_10006detail6reduce28DeviceReduceSingleTileKernelINS2_10policy_hubIdyN4cuda3__47maximumIdEEE10Policy1000EPdSB_iS8_ddNS5_3std3__410__identityEEEvT0_T1_T2_T3_T4_T6_
.visible .entry _ZN3cub18CUB_300001_SM_10006detail6reduce28DeviceReduceSingleTileKernelINS2_10policy_hubIdyN4cuda3__47maximumIdEEE10Policy1000EPdSB_iS8_ddNS5_3std3__410__identityEEEvT0_T1_T2_T3_T4_T6_(
	.param .u64 .ptr .align 1 _ZN3cub18CUB_300001_SM_10006detail6reduce28DeviceReduceSingleTileKernelINS2_10policy_hubIdyN4cuda3__47maximumIdEEE10Policy1000EPdSB_iS8_ddNS5_3std3__410__identityEEEvT0_T1_T2_T3_T4_T6__param_0,
	.param .u64 .ptr .align 1 _ZN3cub18CUB_300001_SM_10006detail6reduce28DeviceReduceSingleTileKernelINS2_10policy_hubIdyN4cuda3__47maximumIdEEE10Policy1000EPdSB_iS8_ddNS5_3std3__410__identityEEEvT0_T1_T2_T3_T4_T6__param_1,
	.param .u32 _ZN3cub18CUB_300001_SM_10006detail6reduce28DeviceReduceSingleTileKernelINS2_10policy_hubIdyN4cuda3__47maximumIdEEE10Policy1000EPdSB_iS8_ddNS5_3std3__410__identityEEEvT0_T1_T2_T3_T4_T6__param_2,
	.param .align 1 .b8 _ZN3cub18CUB_300001_SM_10006detail6reduce28DeviceReduceSingleTileKernelINS2_10policy_hubIdyN4cuda3__47maximumIdEEE10Policy1000EPdSB_iS8_ddNS5_3std3__410__identityEEEvT0_T1_T2_T3_T4_T6__param_3[1],
	.param .f64 _ZN3cub18CUB_300001_SM_10006detail6reduce28DeviceReduceSingleTileKernelINS2_10policy_hubIdyN4cuda3__47maximumIdEEE10Policy1000EPdSB_iS8_ddNS5_3std3__410__identityEEEvT0_T1_T2_T3_T4_T6__param_4,
	.param .align 1 .b8 _ZN3cub18CUB_300001_SM_10006detail6reduce28DeviceReduceSingleTileKernelINS2_10policy_hubIdyN4cuda3__47maximumIdEEE10Policy1000EPdSB_iS8_ddNS5_3std3__410__identityEEEvT0_T1_T2_T3_T4_T6__param_5[1]
)
.maxntid 256
.minnctapersm 1
{
	.reg .pred 	%p<220>;
	.reg .b32 	%r<472>;
	.reg .b64 	%rd<206>;
	.reg .b64 	%fd<381>;
	// demoted variable
	.shared .align 8 .b8 _ZZN3cub18CUB_300001_SM_10006detail6reduce28DeviceReduceSingleTileKernelINS2_10policy_hubIdyN4cuda3__47maximumIdEEE10Policy1000EPdSB_iS8_ddNS5_3std3__410__identityEEEvT0_T1_T2_T3_T4_T6_E12temp_storage[80];
	ld.param.u64 	%rd15, [_ZN3cub18CUB_300001_SM_10006detail6reduce28DeviceReduceSingleTileKernelINS2_10policy_hubIdyN4cuda3__47maximumIdEEE10Policy1000EPdSB_iS8_ddNS5_3std3__410__identityEEEvT0_T1_T2_T3_T4_T6__param_0];
	ld.param.u64 	%rd16, [_ZN3cub18CUB_300001_SM_10006detail6reduce28DeviceReduceSingleTileKernelINS2_10policy_hubIdyN4cuda3__47maximumIdEEE10Policy1000EPdSB_iS8_ddNS5_3std3__410__identityEEEvT0_T1_T2_T3_T4_T6__param_1];
	ld.param.u32 	%r68, [_ZN3cub18CUB_300001_SM_10006detail6reduce28DeviceReduceSingleTileKernelINS2_10policy_hubIdyN4cuda3__47maximumIdEEE10Policy1000EPdSB_iS8_ddNS5_3std3__410__identityEEEvT0_T1_T2_T3_T4_T6__param_2];
	ld.param.f64 	%fd58, [_ZN3cub18CUB_300001_SM_10006detail6reduce28DeviceReduceSingleTileKernelINS2_10policy_hubIdyN4cuda3__47maximumIdEEE10Policy1000EPdSB_iS8_ddNS5_3std3__410__identityEEEvT0_T1_T2_T3_T4_T6__param_4];
	cvta.to.global.u64 	%rd1, %rd16;
	setp.ne.s32 	%p1, %r68, 0;
	@%p1 bra 	$L__BB7_3;
	mov.u32 	%r445, %tid.x;
	setp.ne.s32 	%p219, %r445, 0;
	@%p219 bra 	$L__BB7_74;
	st.global.f64 	[%rd1], %fd58;
	bra.uni 	$L__BB7_74;
$L__BB7_3:
	and.b64  	%rd17, %rd15, 31;
	setp.ne.s64 	%p2, %rd17, 0;
	@%p2 bra 	$L__BB7_38;
	setp.gt.s32 	%p110, %r68, 2047;
	@%p110 bra 	$L__BB7_22;
	mov.u32 	%r1, %tid.x;
	setp.ge.s32 	%p159, %r1, %r68;
	mov.f64 	%fd359, 0d0000000000000000;
	mov.u32 	%r449, %r1;
	@%p159 bra 	$L__BB7_7;
	mul.wide.u32 	%rd169, %r1, 8;
	add.s64 	%rd168, %rd15, %rd169;
	// begin inline asm
	ld.global.nc.u64 %rd167, [%rd168];
	// end inline asm
	mov.b64 	%fd359, %rd167;
	add.s32 	%r449, %r1, 256;
$L__BB7_7:
	setp.ge.s32 	%p160, %r449, %r68;
	@%p160 bra 	$L__BB7_13;
	not.b32 	%r321, %r449;
	add.s32 	%r4, %r68, %r321;
	and.b32  	%r322, %r4, 768;
	setp.eq.s32 	%p161, %r322, 768;
	@%p161 bra 	$L__BB7_11;
	mul.wide.u32 	%rd170, %r449, 8;
	add.s64 	%rd202, %rd15, %rd170;
	shr.u32 	%r323, %r4, 8;
	add.s32 	%r324, %r323, 1;
	and.b32  	%r325, %r324, 3;
	neg.s32 	%r447, %r325;
$L__BB7_10:
	.pragma "nounroll";
	// begin inline asm
	ld.global.nc.u64 %rd171, [%rd202];
	// end inline asm
	mov.b64 	%fd272, %rd171;
	setp.lt.f64 	%p162, %fd359, %fd272;
	selp.f64 	%fd359, %fd272, %fd359, %p162;
	add.s32 	%r449, %r449, 256;
	add.s64 	%rd202, %rd202, 2048;
	add.s32 	%r447, %r447, 1;
	setp.ne.s32 	%p163, %r447, 0;
	@%p163 bra 	$L__BB7_10;
$L__BB7_11:
	setp.lt.u32 	%p164, %r4, 768;
	@%p164 bra 	$L__BB7_13;
$L__BB7_12:
	mul.wide.s32 	%rd181, %r449, 8;
	add.s64 	%rd174, %rd15, %rd181;
	// begin inline asm
	ld.global.nc.u64 %rd173, [%rd174];
	// end inline asm
	mov.b64 	%fd273, %rd173;
	setp.lt.f64 	%p165, %fd359, %fd273;
	selp.f64 	%fd274, %fd273, %fd359, %p165;
	add.s64 	%rd176, %rd174, 2048;
	// begin inline asm
	ld.global.nc.u64 %rd175, [%rd176];
	// end inline asm
	mov.b64 	%fd275, %rd175;
	setp.lt.f64 	%p166, %fd274, %fd275;
	selp.f64 	%fd276, %fd275, %fd274, %p166;
	add.s64 	%rd178, %rd174, 4096;
	// begin inline asm
	ld.global.nc.u64 %rd177, [%rd178];
	// end inline asm
	mov.b64 	%fd277, %rd177;
	setp.lt.f64 	%p167, %fd276, %fd277;
	selp.f64 	%fd278, %fd277, %fd276, %p167;
	add.s64 	%rd180, %rd174, 6144;
	// begin inline asm
	ld.global.nc.u64 %rd179, [%rd180];
	// end inline asm
	mov.b64 	%fd279, %rd179;
	setp.lt.f64 	%p168, %fd278, %fd279;
	selp.f64 	%fd359, %fd279, %fd278, %p168;
	add.s32 	%r449, %r449, 1024;
	setp.lt.s32 	%p169, %r449, %r68;
	@%p169 bra 	$L__BB7_12;
$L__BB7_13:
	setp.lt.s32 	%p170, %r68, 256;
	@%p170 bra 	$L__BB7_18;
	// begin inline asm
	mov.u32 %r389, %laneid;
	// end inline asm
	mov.b64 	%rd192, %fd359;
	mov.b64 	{%r391, %r396}, %rd192;
	mov.b32 	%r397, 1;
	mov.b32 	%r438, 31;
	mov.b32 	%r439, -1;
	// begin inline asm
	shfl.sync.down.b32 %r390, %r391, %r397, %r438, %r439;
	// end inline asm
	// begin inline asm
	shfl.sync.down.b32 %r395, %r396, %r397, %r438, %r439;
	// end inline asm
	mov.b64 	%rd193, {%r390, %r395};
	mov.b64 	%fd327, %rd193;
	setp.gt.s32 	%p198, %r389, 30;
	setp.lt.f64 	%p199, %fd359, %fd327;
	selp.f64 	%fd328, %fd327, %fd359, %p199;
	selp.f64 	%fd329, %fd359, %fd328, %p198;
	mov.b64 	%rd194, %fd329;
	mov.b64 	{%r401, %r406}, %rd194;
	mov.b32 	%r407, 2;
	// begin inline asm
	shfl.sync.down.b32 %r400, %r401, %r407, %r438, %r439;
	// end inline asm
	// begin inline asm
	shfl.sync.down.b32 %r405, %r406, %r407, %r438, %r439;
	// end inline asm
	mov.b64 	%rd195, {%r400, %r405};
	mov.b64 	%fd330, %rd195;
	setp.gt.s32 	%p200, %r389, 29;
	setp.lt.f64 	%p201, %fd329, %fd330;
	selp.f64 	%fd331, %fd330, %fd329, %p201;
	selp.f64 	%fd332, %fd329, %fd331, %p200;
	mov.b64 	%rd196, %fd332;
	mov.b64 	{%r411, %r416}, %rd196;
	mov.b32 	%r417, 4;
	// begin inline asm
	shfl.sync.down.b32 %r410, %r411, %r417, %r438, %r439;
	// end inline asm
	// begin inline asm
	shfl.sync.down.b32 %r415, %r416, %r417, %r438, %r439;
	// end inline asm
	mov.b64 	%rd197, {%r410, %r415};
	mov.b64 	%fd333, %rd197;
	setp.gt.s32 	%p202, %r389, 27;
	setp.lt.f64 	%p203, %fd332, %fd333;
	selp.f64 	%fd334, %fd333, %fd332, %p203;
	selp.f64 	%fd335, %fd332, %fd334, %p202;
	mov.b64 	%rd198, %fd335;
	mov.b64 	{%r421, %r426}, %rd198;
	mov.b32 	%r427, 8;
	// begin inline asm
	shfl.sync.down.b32 %r420, %r421, %r427, %r438, %r439;
	// end inline asm
	// begin inline asm
	shfl.sync.down.b32 %r425, %r426, %r427, %r438, %r439;
	// end inline asm
	mov.b64 	%rd199, {%r420, %r425};
	mov.b64 	%fd336, %rd199;
	setp.gt.s32 	%p204, %r389, 23;
	setp.lt.f64 	%p205, %fd335, %fd336;
	selp.f64 	%fd337, %fd336, %fd335, %p205;
	selp.f64 	%fd338, %fd335, %fd337, %p204;
	mov.b64 	%rd200, %fd338;
	mov.b64 	{%r431, %r436}, %rd200;
	mov.b32 	%r437, 16;
	// begin inline asm
	shfl.sync.down.b32 %r430, %r431, %r437, %r438, %r439;
	// end inline asm
	// begin inline asm
	shfl.sync.down.b32 %r435, %r436, %r437, %r438, %r439;
	// end inline asm
	mov.b64 	%rd201, {%r430, %r435};
	mov.b64 	%fd339, %rd201;
	setp.gt.s32 	%p206, %r389, 15;
	setp.lt.f64 	%p207, %fd338, %fd339;
	selp.f64 	%fd10, %fd339, %fd338, %p207;
	selp.f64 	%fd380, %fd338, %fd10, %p206;
	setp.ne.s32 	%p208, %r389, 0;
	@%p208 bra 	$L__BB7_16;
	shr.u32 	%r440, %r1, 2;
	and.b32  	%r441, %r440, 248;
	mov.u32 	%r442, _ZZN3cub18CUB_300001_SM_10006detail6reduce28DeviceReduceSingleTileKernelINS2_10policy_hubIdyN4cuda3__47maximumIdEEE10Policy1000EPdSB_iS8_ddNS5_3std3__410__identityEEEvT0_T1_T2_T3_T4_T6_E12temp_storage;
	add.s32 	%r443, %r442, %r441;
	st.shared.f64 	[%r443+8], %fd10;
$L__BB7_16:
	bar.sync 	0;
	setp.ne.s32 	%p209, %r1, 0;
	@%p209 bra 	$L__BB7_72;
	ld.shared.f64 	%fd340, [_ZZN3cub18CUB_300001_SM_10006detail6reduce28DeviceReduceSingleTileKernelINS2_10policy_hubIdyN4cuda3__47maximumIdEEE10Policy1000EPdSB_iS8_ddNS5_3std3__410__identityEEEvT0_T1_T2_T3_T4_T6_E12temp_storage+16];
	setp.lt.f64 	%p210, %fd380, %fd340;
	selp.f64 	%fd341, %fd340, %fd380, %p210;
	ld.shared.f64 	%fd342, [_ZZN3cub18CUB_300001_SM_10006detail6reduce28DeviceReduceSingleTileKernelINS2_10policy_hubIdyN4cuda3__47maximumIdEEE10Policy1000EPdSB_iS8_ddNS5_3std3__410__identityEEEvT0_T1_T2_T3_T4_T6_E12temp_storage+24];
	setp.lt.f64 	%p211, %fd341, %fd342;
	selp.f64 	%fd343, %fd342, %fd341, %p211;
	ld.shared.f64 	%fd344, [_ZZN3cub18CUB_300001_SM_10006detail6reduce28DeviceReduceSingleTileKernelINS2_10policy_hubIdyN4cuda3__47maximumIdEEE10Policy1000EPdSB_iS8_ddNS5_3std3__410__identityEEEvT0_T1_T2_T3_T4_T6_E12temp_storage+32];
	setp.lt.f64 	%p212, %fd343, %fd344;
	selp.f64 	%fd345, %fd344, %fd343, %p212;
	ld.shared.f64 	%fd346, [_ZZN3cub18CUB_300001_SM_10006detail6reduce28DeviceReduceSingleTileKernelINS2_10policy_hubIdyN4cuda3__47maximumIdEEE10Policy1000EPdSB_iS8_ddNS5_3std3__410__identityEEEvT0_T1_T2_T3_T4_T6_E12temp_storage+40];
	setp.lt.f64 	%p213, %fd345, %fd346;
	selp.f64 	%fd347, %fd346, %fd345, %p213;
	ld.shared.f64 	%fd348, [_ZZN3cub18CUB_300001_SM_10006detail6reduce28DeviceReduceSingleTileKernelINS2_10policy_hubIdyN4cuda3__47maximumIdEEE10Policy1000EPdSB_iS8_ddNS5_3std3__410__identityEEEvT0_T1_T2_T3_T4_T6_E12temp_storage+48];
	setp.lt.f64 	%p214, %fd347, %fd348;
	selp.f64 	%fd349, %fd348, %fd347, %p214;
	ld.shared.f64 	%fd350, [_ZZN3cub18CUB_300001_SM_10006detail6reduce28DeviceReduceSingleTileKernelINS2_10policy_hubIdyN4cuda3__47maximumIdEEE10Policy1000EPdSB_iS8_ddNS5_3std3__410__identityEEEvT0_T1_T2_T3_T4_T6_E12temp_storage+56];
	setp.lt.f64 	%p215, %fd349, %fd350;
	selp.f64 	%fd351, %fd350, %fd349, %p215;
	ld.shared.f64 	%fd352, [_ZZN3cub18CUB_300001_SM_10006detail6reduce28DeviceReduceSingleTileKernelINS2_10policy_hubIdyN4cuda3__47maximumIdEEE10Policy1000EPdSB_iS8_ddNS5_3std3__410__identityEEEvT0_T1_T2_T3_T4_T6_E12temp_storage+64];
	setp.lt.f64 	%p216, %fd351, %fd352;
	selp.f64 	%fd380, %fd352, %fd351, %p216;
	bra.uni 	$L__BB7_72;
$L__BB7_18:
	// begin inline asm
	mov.u32 %r326, %laneid;
	// end inline asm
	and.b32  	%r377, %r1, 992;
	add.s32 	%r378, %r377, 32;
	setp.gt.s32 	%p171, %r378, %r68;
	not.b32 	%r379, %r377;
	add.s32 	%r380, %r68, %r379;
	selp.b32 	%r375, %r380, 31, %p171;
	mov.b64 	%rd182, %fd359;
	mov.b64 	{%r328, %r333}, %rd182;
	mov.b32 	%r334, 1;
	mov.b32 	%r376, -1;
	// begin inline asm
	shfl.sync.down.b32 %r327, %r328, %r334, %r375, %r376;
	// end inline asm
	// begin inline asm
	shfl.sync.down.b32 %r332, %r333, %r334, %r375, %r376;
	// end inline asm
	mov.b64 	%rd183, {%r327, %r332};
	mov.b64 	%fd280, %rd183;
	setp.lt.s32 	%p172, %r326, %r375;
	setp.lt.f64 	%p173, %fd359, %fd280;
	selp.f64 	%fd281, %fd280, %fd359, %p173;
	selp.f64 	%fd282, %fd281, %fd359, %p172;
	mov.b64 	%rd184, %fd282;
	mov.b64 	{%r338, %r343}, %rd184;
	mov.b32 	%r344, 2;
	// begin inline asm
	shfl.sync.down.b32 %r337, %r338, %r344, %r375, %r376;
	// end inline asm
	// begin inline asm
	shfl.sync.down.b32 %r342, %r343, %r344, %r375, %r376;
	// end inline asm
	mov.b64 	%rd185, {%r337, %r342};
	mov.b64 	%fd283, %rd185;
	add.s32 	%r381, %r326, 2;
	setp.gt.s32 	%p174, %r381, %r375;
	setp.lt.f64 	%p175, %fd282, %fd283;
	selp.f64 	%fd284, %fd283, %fd282, %p175;
	selp.f64 	%fd285, %fd282, %fd284, %p174;
	mov.b64 	%rd186, %fd285;
	mov.b64 	{%r348, %r353}, %rd186;
	mov.b32 	%r354, 4;
	// begin inline asm
	shfl.sync.down.b32 %r347, %r348, %r354, %r375, %r376;
	// end inline asm
	// begin inline asm
	shfl.sync.down.b32 %r352, %r353, %r354, %r375, %r376;
	// end inline asm
	mov.b64 	%rd187, {%r347, %r352};
	mov.b64 	%fd286, %rd187;
	add.s32 	%r382, %r326, 4;
	setp.gt.s32 	%p176, %r382, %r375;
	setp.lt.f64 	%p177, %fd285, %fd286;
	selp.f64 	%fd287, %fd286, %fd285, %p177;
	selp.f64 	%fd288, %fd285, %fd287, %p176;
	mov.b64 	%rd188, %fd288;
	mov.b64 	{%r358, %r363}, %rd188;
	mov.b32 	%r364, 8;
	// begin inline asm
	shfl.sync.down.b32 %r357, %r358, %r364, %r375, %r376;
	// end inline asm
	// begin inline asm
	shfl.sync.down.b32 %r362, %r363, %r364, %r375, %r376;
	// end inline asm
	mov.b64 	%rd189, {%r357, %r362};
	mov.b64 	%fd289, %rd189;
	add.s32 	%r383, %r326, 8;
	setp.gt.s32 	%p178, %r383, %r375;
	setp.lt.f64 	%p179, %fd288, %fd289;
	selp.f64 	%fd290, %fd289, %fd288, %p179;
	selp.f64 	%fd291, %fd288, %fd290, %p178;
	mov.b64 	%rd190, %fd291;
	mov.b64 	{%r368, %r373}, %rd190;
	mov.b32 	%r374, 16;
	// begin inline asm
	shfl.sync.down.b32 %r367, %r368, %r374, %r375, %r376;
	// end inline asm
	// begin inline asm
	shfl.sync.down.b32 %r372, %r373, %r374, %r375, %r376;
	// end inline asm
	mov.b64 	%rd191, {%r367, %r372};
	mov.b64 	%fd292, %rd191;
	add.s32 	%r384, %r326, 16;
	setp.gt.s32 	%p180, %r384, %r375;
	setp.lt.f64 	%p181, %fd291, %fd292;
	selp.f64 	%fd293, %fd292, %fd291, %p181;
	selp.f64 	%fd380, %fd291, %fd293, %p180;
	setp.ne.s32 	%p182, %r326, 0;
	@%p182 bra 	$L__BB7_20;
	shr.u32 	%r385, %r1, 2;
	and.b32  	%r386, %r385, 248;
	mov.u32 	%r387, _ZZN3cub18CUB_300001_SM_10006detail6reduce28DeviceReduceSingleTileKernelINS2_10policy_hubIdyN4cuda3__47maximumIdEEE10Policy1000EPdSB_iS8_ddNS5_3std3__410__identityEEEvT0_T1_T2_T3_T4_T6_E12temp_storage;
	add.s32 	%r388, %r387, %r386;
	st.shared.f64 	[%r388+8], %fd380;
$L__BB7_20:
	bar.sync 	0;
	setp.ne.s32 	%p183, %r1, 0;
	@%p183 bra 	$L__BB7_72;
	setp.gt.s32 	%p184, %r68, 32;
	ld.shared.f64 	%fd294, [_ZZN3cub18CUB_300001_SM_10006detail6reduce28DeviceReduceSingleTileKernelINS2_10policy_hubIdyN4cuda3__47maximumIdEEE10Policy1000EPdSB_iS8_ddNS5_3std3__410__identityEEEvT0_T1_T2_T3_T4_T6_E12temp_storage+16];
	setp.lt.f64 	%p185, %fd380, %fd294;
	selp.f64 	%fd296, %fd294, %fd380, %p185;
	selp.f64 	%fd297, %fd296, %fd380, %p184;
	setp.gt.s32 	%p186, %r68, 64;
	ld.shared.f64 	%fd299, [_ZZN3cub18CUB_300001_SM_10006detail6reduce28DeviceReduceSingleTileKernelINS2_10policy_hubIdyN4cuda3__47maximumIdEEE10Policy1000EPdSB_iS8_ddNS5_3std3__410__identityEEEvT0_T1_T2_T3_T4_T6_E12temp_storage+24];
	setp.lt.f64 	%p187, %fd297, %fd299;
	selp.f64 	%fd301, %fd299, %fd297, %p187;
	selp.f64 	%fd302, %fd301, %fd297, %p186;
	setp.gt.s32 	%p188, %r68, 96;
	ld.shared.f64 	%fd304, [_ZZN3cub18CUB_300001_SM_10006detail6reduce28DeviceReduceSingleTileKernelINS2_10policy_hubIdyN4cuda3__47maximumIdEEE10Policy1000EPdSB_iS8_ddNS5_3std3__410__identityEEEvT0_T1_T2_T3_T4_T6_E12temp_storage+32];
	setp.lt.f64 	%p189, %fd302, %fd304;
	selp.f64 	%fd306, %fd304, %fd302, %p189;
	selp.f64 	%fd307, %fd306, %fd302, %p188;
	setp.gt.s32 	%p190, %r68, 128;
	ld.shared.f64 	%fd309, [_ZZN3cub18CUB_300001_SM_10006detail6reduce28DeviceReduceSingleTileKernelINS2_10policy_hubIdyN4cuda3__47maximumIdEEE10Policy1000EPdSB_iS8_ddNS5_3std3__410__identityEEEvT0_T1_T2_T3_T4_T6_E12temp_storage+40];
	setp.lt.f64 	%p191, %fd307, %fd309;
	selp.f64 	%fd311, %fd309, %fd307, %p191;
	selp.f64 	%fd312, %fd311, %fd307, %p190;
	setp.gt.s32 	%p192, %r68, 160;
	ld.shared.f64 	%fd314, [_ZZN3cub18CUB_300001_SM_10006detail6reduce28DeviceReduceSingleTileKernelINS2_10policy_hubIdyN4cuda3__47maximumIdEEE10Policy1000EPdSB_iS8_ddNS5_3std3__410__identityEEEvT0_T1_T2_T3_T4_T6_E12temp_storage+48];
	setp.lt.f64 	%p193, %fd312, %fd314;
	selp.f64 	%fd316, %fd314, %fd312, %p193;
	selp.f64 	%fd317, %fd316, %fd312, %p192;
	setp.gt.s32 	%p194, %r68, 192;
	ld.shared.f64 	%fd319, [_ZZN3cub18CUB_300001_SM_10006detail6reduce28DeviceReduceSingleTileKernelINS2_10policy_hubIdyN4cuda3__47maximumIdEEE10Policy1000EPdSB_iS8_ddNS5_3std3__410__identityEEEvT0_T1_T2_T3_T4_T6_E12temp_storage+56];
	setp.lt.f64 	%p195, %fd317, %fd319;
	selp.f64 	%fd321, %fd319, %fd317, %p195;
	selp.f64 	%fd322, %fd321, %fd317, %p194;
	setp.gt.s32 	%p196, %r68, 224;
	ld.shared.f64 	%fd324, [_ZZN3cub18CUB_300001_SM_10006detail6reduce28DeviceReduceSingleTileKernelINS2_10policy_hubIdyN4cuda3__47maximumIdEEE10Policy1000EPdSB_iS8_ddNS5_3std3__410__identityEEEvT0_T1_T2_T3_T4_T6_E12temp_storage+64];
	setp.lt.f64 	%p197, %fd322, %fd324;
	selp.f64 	%fd326, %fd324, %fd322, %p197;
	selp.f64 	%fd380, %fd326, %fd322, %p196;
	bra.uni 	$L__BB7_72;
$L__BB7_22:
	mov.u32 	%r13, %tid.x;
	shl.b32 	%r14, %r13, 2;
	mul.wide.u32 	%rd126, %r14, 8;
	add.s64 	%rd116, %rd15, %rd126;
	// begin inline asm
	ld.global.nc.v2.u64 {%rd114, %rd115}, [%rd116];
	// end inline asm
	add.s64 	%rd119, %rd116, 16;
	// begin inline asm
	ld.global.nc.v2.u64 {%rd117, %rd118}, [%rd119];
	// end inline asm
	mov.b64 	%fd206, %rd114;
	mov.b64 	%fd207, %rd115;
	mov.b64 	%fd208, %rd117;
	mov.b64 	%fd209, %rd118;
	add.s64 	%rd122, %rd116, 8192;
	// begin inline asm
	ld.global.nc.v2.u64 {%rd120, %rd121}, [%rd122];
	// end inline asm
	add.s64 	%rd125, %rd116, 8208;
	// begin inline asm
	ld.global.nc.v2.u64 {%rd123, %rd124}, [%rd125];
	// end inline asm
	mov.b64 	%fd210, %rd120;
	mov.b64 	%fd211, %rd121;
	mov.b64 	%fd212, %rd123;
	mov.b64 	%fd213, %rd124;
	setp.lt.f64 	%p111, %fd206, %fd207;
	selp.f64 	%fd214, %fd207, %fd206, %p111;
	setp.lt.f64 	%p112, %fd214, %fd208;
	selp.f64 	%fd215, %fd208, %fd214, %p112;
	setp.lt.f64 	%p113, %fd215, %fd209;
	selp.f64 	%fd216, %fd209, %fd215, %p113;
	setp.lt.f64 	%p114, %fd216, %fd210;
	selp.f64 	%fd217, %fd210, %fd216, %p114;
	setp.lt.f64 	%p115, %fd217, %fd211;
	selp.f64 	%fd218, %fd211, %fd217, %p115;
	setp.lt.f64 	%p116, %fd218, %fd212;
	selp.f64 	%fd219, %fd212, %fd218, %p116;
	setp.lt.f64 	%p117, %fd219, %fd213;
	selp.f64 	%fd366, %fd213, %fd219, %p117;
	setp.lt.u32 	%p118, %r68, 4096;
	mov.b32 	%r452, 2048;
	@%p118 bra 	$L__BB7_26;
	add.s32 	%r15, %r68, -2048;
	mov.b32 	%r452, 2048;
$L__BB7_24:
	add.s32 	%r258, %r452, %r14;
	mul.wide.u32 	%rd139, %r258, 8;
	add.s64 	%rd129, %rd15, %rd139;
	// begin inline asm
	ld.global.nc.v2.u64 {%rd127, %rd128}, [%rd129];
	// end inline asm
	add.s64 	%rd132, %rd129, 16;
	// begin inline asm
	ld.global.nc.v2.u64 {%rd130, %rd131}, [%rd132];
	// end inline asm
	mov.b64 	%fd220, %rd127;
	mov.b64 	%fd221, %rd128;
	mov.b64 	%fd222, %rd130;
	mov.b64 	%fd223, %rd131;
	add.s64 	%rd135, %rd129, 8192;
	// begin inline asm
	ld.global.nc.v2.u64 {%rd133, %rd134}, [%rd135];
	// end inline asm
	add.s64 	%rd138, %rd129, 8208;
	// begin inline asm
	ld.global.nc.v2.u64 {%rd136, %rd137}, [%rd138];
	// end inline asm
	mov.b64 	%fd224, %rd133;
	mov.b64 	%fd225, %rd134;
	mov.b64 	%fd226, %rd136;
	mov.b64 	%fd227, %rd137;
	setp.lt.f64 	%p119, %fd366, %fd220;
	selp.f64 	%fd228, %fd220, %fd366, %p119;
	setp.lt.f64 	%p120, %fd228, %fd221;
	selp.f64 	%fd229, %fd221, %fd228, %p120;
	setp.lt.f64 	%p121, %fd229, %fd222;
	selp.f64 	%fd230, %fd222, %fd229, %p121;
	setp.lt.f64 	%p122, %fd230, %fd223;
	selp.f64 	%fd231, %fd223, %fd230, %p122;
	setp.lt.f64 	%p123, %fd231, %fd224;
	selp.f64 	%fd232, %fd224, %fd231, %p123;
	setp.lt.f64 	%p124, %fd232, %fd225;
	selp.f64 	%fd233, %fd225, %fd232, %p124;
	setp.lt.f64 	%p125, %fd233, %fd226;
	selp.f64 	%fd234, %fd226, %fd233, %p125;
	setp.lt.f64 	%p126, %fd234, %fd227;
	selp.f64 	%fd366, %fd227, %fd234, %p126;
	sub.s32 	%r259, %r68, %r452;
	setp.lt.s32 	%p127, %r259, 2048;
	@%p127 bra 	$L__BB7_34;
	add.s32 	%r452, %r452, 2048;
	setp.le.s32 	%p128, %r452, %r15;
	@%p128 bra 	$L__BB7_24;
$L__BB7_26:
	setp.le.s32 	%p129, %r68, %r452;
	@%p129 bra 	$L__BB7_34;
	sub.s32 	%r19, %r68, %r452;
	setp.ge.s32 	%p130, %r13, %r19;
	@%p130 bra 	$L__BB7_34;
	not.b32 	%r260, %r13;
	add.s32 	%r261, %r68, %r260;
	sub.s32 	%r20, %r261, %r452;
	and.b32  	%r262, %r20, 768;
	setp.eq.s32 	%p131, %r262, 768;
	mov.u32 	%r456, %r13;
	@%p131 bra 	$L__BB7_31;
	add.s32 	%r454, %r13, %r452;
	shr.u32 	%r263, %r20, 8;
	add.s32 	%r264, %r263, 1;
	and.b32  	%r265, %r264, 3;
	neg.s32 	%r453, %r265;
	mov.u32 	%r456, %r13;
$L__BB7_30:
	.pragma "nounroll";
	mul.wide.u32 	%rd142, %r454, 8;
	add.s64 	%rd141, %rd15, %rd142;
	// begin inline asm
	ld.global.nc.u64 %rd140, [%rd141];
	// end inline asm
	mov.b64 	%fd236, %rd140;
	setp.lt.f64 	%p132, %fd366, %fd236;
	selp.f64 	%fd366, %fd236, %fd366, %p132;
	add.s32 	%r456, %r456, 256;
	add.s32 	%r454, %r454, 256;
	add.s32 	%r453, %r453, 1;
	setp.ne.s32 	%p133, %r453, 0;
	@%p133 bra 	$L__BB7_30;
$L__BB7_31:
	setp.lt.u32 	%p134, %r20, 768;
	@%p134 bra 	$L__BB7_34;
	cvt.u64.u32 	%rd143, %r456;
	cvt.u64.u32 	%rd144, %r452;
	add.s64 	%rd145, %rd143, %rd144;
	shl.b64 	%rd146, %rd145, 3;
	add.s64 	%rd147, %rd146, %rd15;
	add.s64 	%rd203, %rd147, 4096;
	add.s32 	%r457, %r456, %r452;
$L__BB7_33:
	mul.wide.u32 	%rd156, %r457, 8;
	add.s64 	%rd149, %rd15, %rd156;
	// begin inline asm
	ld.global.nc.u64 %rd148, [%rd149];
	// end inline asm
	mov.b64 	%fd237, %rd148;
	setp.lt.f64 	%p135, %fd366, %fd237;
	selp.f64 	%fd238, %fd237, %fd366, %p135;
	add.s64 	%rd151, %rd203, -2048;
	// begin inline asm
	ld.global.nc.u64 %rd150, [%rd151];
	// end inline asm
	mov.b64 	%fd239, %rd150;
	setp.lt.f64 	%p136, %fd238, %fd239;
	selp.f64 	%fd240, %fd239, %fd238, %p136;
	// begin inline asm
	ld.global.nc.u64 %rd152, [%rd203];
	// end inline asm
	mov.b64 	%fd241, %rd152;
	setp.lt.f64 	%p137, %fd240, %fd241;
	selp.f64 	%fd242, %fd241, %fd240, %p137;
	add.s64 	%rd155, %rd203, 2048;
	// begin inline asm
	ld.global.nc.u64 %rd154, [%rd155];
	// end inline asm
	mov.b64 	%fd243, %rd154;
	setp.lt.f64 	%p138, %fd242, %fd243;
	selp.f64 	%fd366, %fd243, %fd242, %p138;
	add.s32 	%r456, %r456, 1024;
	add.s64 	%rd203, %rd203, 8192;
	add.s32 	%r457, %r457, 1024;
	setp.lt.s32 	%p139, %r456, %r19;
	@%p139 bra 	$L__BB7_33;
$L__BB7_34:
	// begin inline asm
	mov.u32 %r266, %laneid;
	// end inline asm
	mov.b64 	%rd157, %fd366;
	mov.b64 	{%r268, %r273}, %rd157;
	mov.b32 	%r274, 1;
	mov.b32 	%r315, 31;
	mov.b32 	%r316, -1;
	// begin inline asm
	shfl.sync.down.b32 %r267, %r268, %r274, %r315, %r316;
	// end inline asm
	// begin inline asm
	shfl.sync.down.b32 %r272, %r273, %r274, %r315, %r316;
	// end inline asm
	mov.b64 	%rd158, {%r267, %r272};
	mov.b64 	%fd244, %rd158;
	setp.gt.s32 	%p140, %r266, 30;
	setp.lt.f64 	%p141, %fd366, %fd244;
	selp.f64 	%fd245, %fd244, %fd366, %p141;
	selp.f64 	%fd246, %fd366, %fd245, %p140;
	mov.b64 	%rd159, %fd246;
	mov.b64 	{%r278, %r283}, %rd159;
	mov.b32 	%r284, 2;
	// begin inline asm
	shfl.sync.down.b32 %r277, %r278, %r284, %r315, %r316;
	// end inline asm
	// begin inline asm
	shfl.sync.down.b32 %r282, %r283, %r284, %r315, %r316;
	// end inline asm
	mov.b64 	%rd160, {%r277, %r282};
	mov.b64 	%fd247, %rd160;
	setp.gt.s32 	%p142, %r266, 29;
	setp.lt.f64 	%p143, %fd246, %fd247;
	selp.f64 	%fd248, %fd247, %fd246, %p143;
	selp.f64 	%fd249, %fd246, %fd248, %p142;
	mov.b64 	%rd161, %fd249;
	mov.b64 	{%r288, %r293}, %rd161;
	mov.b32 	%r294, 4;
	// begin inline asm
	shfl.sync.down.b32 %r287, %r288, %r294, %r315, %r316;
	// end inline asm
	// begin inline asm
	shfl.sync.down.b32 %r292, %r293, %r294, %r315, %r316;
	// end inline asm
	mov.b64 	%rd162, {%r287, %r292};
	mov.b64 	%fd250, %rd162;
	setp.gt.s32 	%p144, %r266, 27;
	setp.lt.f64 	%p145, %fd249, %fd250;
	selp.f64 	%fd251, %fd250, %fd249, %p145;
	selp.f64 	%fd252, %fd249, %fd251, %p144;
	mov.b64 	%rd163, %fd252;
	mov.b64 	{%r298, %r303}, %rd163;
	mov.b32 	%r304, 8;
	// begin inline asm
	shfl.sync.down.b32 %r297, %r298, %r304, %r315, %r316;
	// end inline asm
	// begin inline asm
	shfl.sync.down.b32 %r302, %r303, %r304, %r315, %r316;
	// end inline asm
	mov.b64 	%rd164, {%r297, %r302};
	mov.b64 	%fd253, %rd164;
	setp.gt.s32 	%p146, %r266, 23;
	setp.lt.f64 	%p147, %fd252, %fd253;
	selp.f64 	%fd254, %fd253, %fd252, %p147;
	selp.f64 	%fd255, %fd252, %fd254, %p146;
	mov.b64 	%rd165, %fd255;
	mov.b64 	{%r308, %r313}, %rd165;
	mov.b32 	%r314, 16;
	// begin inline asm
	shfl.sync.down.b32 %r307, %r308, %r314, %r315, %r316;
	// end inline asm
	// begin inline asm
	shfl.sync.down.b32 %r312, %r313, %r314, %r315, %r316;
	// end inline asm
	mov.b64 	%rd166, {%r307, %r312};
	mov.b64 	%fd256, %rd166;
	setp.gt.s32 	%p148, %r266, 15;
	setp.lt.f64 	%p149, %fd255, %fd256;
	selp.f64 	%fd26, %fd256, %fd255, %p149;
	selp.f64 	%fd380, %fd255, %fd26, %p148;
	setp.ne.s32 	%p150, %r266, 0;
	@%p150 bra 	$L__BB7_36;
	shr.u32 	%r317, %r13, 2;
	and.b32  	%r318, %r317, 248;
	mov.u32 	%r319, _ZZN3cub18CUB_300001_SM_10006detail6reduce28DeviceReduceSingleTileKernelINS2_10policy_hubIdyN4cuda3__47maximumIdEEE10Policy1000EPdSB_iS8_ddNS5_3std3__410__identityEEEvT0_T1_T2_T3_T4_T6_E12temp_storage;
	add.s32 	%r320, %r319, %r318;
	st.shared.f64 	[%r320+8], %fd26;
$L__BB7_36:
	bar.sync 	0;
	setp.ne.s32 	%p151, %r13, 0;
	@%p151 bra 	$L__BB7_72;
	ld.shared.f64 	%fd257, [_ZZN3cub18CUB_300001_SM_10006detail6reduce28DeviceReduceSingleTileKernelINS2_10policy_hubIdyN4cuda3__47maximumIdEEE10Policy1000EPdSB_iS8_ddNS5_3std3__410__identityEEEvT0_T1_T2_T3_T4_T6_E12temp_storage+16];
	setp.lt.f64 	%p152, %fd380, %fd257;
	selp.f64 	%fd258, %fd257, %fd380, %p152;
	ld.shared.f64 	%fd259, [_ZZN3cub18CUB_300001_SM_10006detail6reduce28DeviceReduceSingleTileKernelINS2_10policy_hubIdyN4cuda3__47maximumIdEEE10Policy1000EPdSB_iS8_ddNS5_3std3__410__identityEEEvT0_T1_T2_T3_T4_T6_E12temp_storage+24];
	setp.lt.f64 	%p153, %fd258, %fd259;
	selp.f64 	%fd260, %fd259, %fd258, %p153;
	ld.shared.f64 	%fd261, [_ZZN3cub18CUB_300001_SM_10006detail6reduce28DeviceReduceSingleTileKernelINS2_10policy_hubIdyN4cuda3__47maximumIdEEE10Policy1000EPdSB_iS8_ddNS5_3std3__410__identityEEEvT0_T1_T2_T3_T4_T6_E12temp_storage+32];
	setp.lt.f64 	%p154, %fd260, %fd261;
	selp.f64 	%fd262, %fd261, %fd260, %p154;
	ld.shared.f64 	%fd263, [_ZZN3cub18CUB_300001_SM_10006detail6reduce28DeviceReduceSingleTileKernelINS2_10policy_hubIdyN4cuda3__47maximumIdEEE10Policy1000EPdSB_iS8_ddNS5_3std3__410__identityEEEvT0_T1_T2_T3_T4_T6_E12temp_storage+40];
	setp.lt.f64 	%p155, %fd262, %fd263;
	selp.f64 	%fd264, %fd263, %fd262, %p155;
	ld.shared.f64 	%fd265, [_ZZN3cub18CUB_300001_SM_10006detail6reduce28DeviceReduceSingleTileKernelINS2_10policy_hubIdyN4cuda3__47maximumIdEEE10Policy1000EPdSB_iS8_ddNS5_3std3__410__identityEEEvT0_T1_T2_T3_T4_T6_E12temp_storage+48];
	setp.lt.f64 	%p156, %fd264, %fd265;
	selp.f64 	%fd266, %fd265, %fd264, %p156;
	ld.shared.f64 	%fd267, [_ZZN3cub18CUB_300001_SM_10006detail6reduce28DeviceReduceSingleTileKernelINS2_10policy_hubIdyN4cuda3__47maximumIdEEE10Policy1000EPdSB_iS8_ddNS5_3std3__410__identityEEEvT0_T1_T2_T3_T4_T6_E12temp_storage+56];
	setp.lt.f64 	%p157, %fd266, %fd267;
	selp.f64 	%fd268, %fd267, %fd266, %p157;
	ld.shared.f64 	%fd269, [_ZZN3cub18CUB_300001_SM_10006detail6reduce28DeviceReduceSingleTileKernelINS2_10policy_hubIdyN4cuda3__47maximumIdEEE10Policy1000EPdSB_iS8_ddNS5_3std3__410__identityEEEvT0_T1_T2_T3_T4_T6_E12temp_storage+64];
	setp.lt.f64 	%p158, %fd268, %fd269;
	selp.f64 	%fd380, %fd269, %fd268, %p158;
	bra.uni 	$L__BB7_72;
$L__BB7_38:
	setp.gt.s32 	%p3, %r68, 2047;
	@%p3 bra 	$L__BB7_56;
	mov.u32 	%r35, %tid.x;
	setp.ge.s32 	%p52, %r35, %r68;
	mov.f64 	%fd372, 0d0000000000000000;
	mov.u32 	%r462, %r35;
	@%p52 bra 	$L__BB7_41;
	mul.wide.u32 	%rd81, %r35, 8;
	add.s64 	%rd80, %rd15, %rd81;
	// begin inline asm
	ld.global.nc.u64 %rd79, [%rd80];
	// end inline asm
	mov.b64 	%fd372, %rd79;
	add.s32 	%r462, %r35, 256;
$L__BB7_41:
	setp.ge.s32 	%p53, %r462, %r68;
	@%p53 bra 	$L__BB7_47;
	not.b32 	%r133, %r462;
	add.s32 	%r38, %r68, %r133;
	and.b32  	%r134, %r38, 768;
	setp.eq.s32 	%p54, %r134, 768;
	@%p54 bra 	$L__BB7_45;
	mul.wide.u32 	%rd82, %r462, 8;
	add.s64 	%rd204, %rd15, %rd82;
	shr.u32 	%r135, %r38, 8;
	add.s32 	%r136, %r135, 1;
	and.b32  	%r137, %r136, 3;
	neg.s32 	%r460, %r137;
$L__BB7_44:
	.pragma "nounroll";
	// begin inline asm
	ld.global.nc.u64 %rd83, [%rd204];
	// end inline asm
	mov.b64 	%fd125, %rd83;
	setp.lt.f64 	%p55, %fd372, %fd125;
	selp.f64 	%fd372, %fd125, %fd372, %p55;
	add.s32 	%r462, %r462, 256;
	add.s64 	%rd204, %rd204, 2048;
	add.s32 	%r460, %r460, 1;
	setp.ne.s32 	%p56, %r460, 0;
	@%p56 bra 	$L__BB7_44;
$L__BB7_45:
	setp.lt.u32 	%p57, %r38, 768;
	@%p57 bra 	$L__BB7_47;
$L__BB7_46:
	mul.wide.s32 	%rd93, %r462, 8;
	add.s64 	%rd86, %rd15, %rd93;
	// begin inline asm
	ld.global.nc.u64 %rd85, [%rd86];
	// end inline asm
	mov.b64 	%fd126, %rd85;
	setp.lt.f64 	%p58, %fd372, %fd126;
	selp.f64 	%fd127, %fd126, %fd372, %p58;
	add.s64 	%rd88, %rd86, 2048;
	// begin inline asm
	ld.global.nc.u64 %rd87, [%rd88];
	// end inline asm
	mov.b64 	%fd128, %rd87;
	setp.lt.f64 	%p59, %fd127, %fd128;
	selp.f64 	%fd129, %fd128, %fd127, %p59;
	add.s64 	%rd90, %rd86, 4096;
	// begin inline asm
	ld.global.nc.u64 %rd89, [%rd90];
	// end inline asm
	mov.b64 	%fd130, %rd89;
	setp.lt.f64 	%p60, %fd129, %fd130;
	selp.f64 	%fd131, %fd130, %fd129, %p60;
	add.s64 	%rd92, %rd86, 6144;
	// begin inline asm
	ld.global.nc.u64 %rd91, [%rd92];
	// end inline asm
	mov.b64 	%fd132, %rd91;
	setp.lt.f64 	%p61, %fd131, %fd132;
	selp.f64 	%fd372, %fd132, %fd131, %p61;
	add.s32 	%r462, %r462, 1024;
	setp.lt.s32 	%p62, %r462, %r68;
	@%p62 bra 	$L__BB7_46;
$L__BB7_47:
	setp.lt.s32 	%p63, %r68, 256;
	@%p63 bra 	$L__BB7_52;
	// begin inline asm
	mov.u32 %r201, %laneid;
	// end inline asm
	mov.b64 	%rd104, %fd372;
	mov.b64 	{%r203, %r208}, %rd104;
	mov.b32 	%r209, 1;
	mov.b32 	%r250, 31;
	mov.b32 	%r251, -1;
	// begin inline asm
	shfl.sync.down.b32 %r202, %r203, %r209, %r250, %r251;
	// end inline asm
	// begin inline asm
	shfl.sync.down.b32 %r207, %r208, %r209, %r250, %r251;
	// end inline asm
	mov.b64 	%rd105, {%r202, %r207};
	mov.b64 	%fd180, %rd105;
	setp.gt.s32 	%p91, %r201, 30;
	setp.lt.f64 	%p92, %fd372, %fd180;
	selp.f64 	%fd181, %fd180, %fd372, %p92;
	selp.f64 	%fd182, %fd372, %fd181, %p91;
	mov.b64 	%rd106, %fd182;
	mov.b64 	{%r213, %r218}, %rd106;
	mov.b32 	%r219, 2;
	// begin inline asm
	shfl.sync.down.b32 %r212, %r213, %r219, %r250, %r251;
	// end inline asm
	// begin inline asm
	shfl.sync.down.b32 %r217, %r218, %r219, %r250, %r251;
	// end inline asm
	mov.b64 	%rd107, {%r212, %r217};
	mov.b64 	%fd183, %rd107;
	setp.gt.s32 	%p93, %r201, 29;
	setp.lt.f64 	%p94, %fd182, %fd183;
	selp.f64 	%fd184, %fd183, %fd182, %p94;
	selp.f64 	%fd185, %fd182, %fd184, %p93;
	mov.b64 	%rd108, %fd185;
	mov.b64 	{%r223, %r228}, %rd108;
	mov.b32 	%r229, 4;
	// begin inline asm
	shfl.sync.down.b32 %r222, %r223, %r229, %r250, %r251;
	// end inline asm
	// begin inline asm
	shfl.sync.down.b32 %r227, %r228, %r229, %r250, %r251;
	// end inline asm
	mov.b64 	%rd109, {%r222, %r227};
	mov.b64 	%fd186, %rd109;
	setp.gt.s32 	%p95, %r201, 27;
	setp.lt.f64 	%p96, %fd185, %fd186;
	selp.f64 	%fd187, %fd186, %fd185, %p96;
	selp.f64 	%fd188, %fd185, %fd187, %p95;
	mov.b64 	%rd110, %fd188;
	mov.b64 	{%r233, %r238}, %rd110;
	mov.b32 	%r239, 8;
	// begin inline asm
	shfl.sync.down.b32 %r232, %r233, %r239, %r250, %r251;
	// end inline asm
	// begin inline asm
	shfl.sync.down.b32 %r237, %r238, %r239, %r250, %r251;
	// end inline asm
	mov.b64 	%rd111, {%r232, %r237};
	mov.b64 	%fd189, %rd111;
	setp.gt.s32 	%p97, %r201, 23;
	setp.lt.f64 	%p98, %fd188, %fd189;
	selp.f64 	%fd190, %fd189, %fd188, %p98;
	selp.f64 	%fd191, %fd188, %fd190, %p97;
	mov.b64 	%rd112, %fd191;
	mov.b64 	{%r243, %r248}, %rd112;
	mov.b32 	%r249, 16;
	// begin inline asm
	shfl.sync.down.b32 %r242, %r243, %r249, %r250, %r251;
	// end inline asm
	// begin inline asm
	shfl.sync.down.b32 %r247, %r248, %r249, %r250, %r251;
	// end inline asm
	mov.b64 	%rd113, {%r242, %r247};
	mov.b64 	%fd192, %rd113;
	setp.gt.s32 	%p99, %r201, 15;
	setp.lt.f64 	%p100, %fd191, %fd192;
	selp.f64 	%fd38, %fd192, %fd191, %p100;
	selp.f64 	%fd380, %fd191, %fd38, %p99;
	setp.ne.s32 	%p101, %r201, 0;
	@%p101 bra 	$L__BB7_50;
	shr.u32 	%r252, %r35, 2;
	and.b32  	%r253, %r252, 248;
	mov.u32 	%r254, _ZZN3cub18CUB_300001_SM_10006detail6reduce28DeviceReduceSingleTileKernelINS2_10policy_hubIdyN4cuda3__47maximumIdEEE10Policy1000EPdSB_iS8_ddNS5_3std3__410__identityEEEvT0_T1_T2_T3_T4_T6_E12temp_storage;
	add.s32 	%r255, %r254, %r253;
	st.shared.f64 	[%r255+8], %fd38;
$L__BB7_50:
	bar.sync 	0;
	setp.ne.s32 	%p102, %r35, 0;
	@%p102 bra 	$L__BB7_72;
	ld.shared.f64 	%fd193, [_ZZN3cub18CUB_300001_SM_10006detail6reduce28DeviceReduceSingleTileKernelINS2_10policy_hubIdyN4cuda3__47maximumIdEEE10Policy1000EPdSB_iS8_ddNS5_3std3__410__identityEEEvT0_T1_T2_T3_T4_T6_E12temp_storage+16];
	setp.lt.f64 	%p103, %fd380, %fd193;
	selp.f64 	%fd194, %fd193, %fd380, %p103;
	ld.shared.f64 	%fd195, [_ZZN3cub18CUB_300001_SM_10006detail6reduce28DeviceReduceSingleTileKernelINS2_10policy_hubIdyN4cuda3__47maximumIdEEE10Policy1000EPdSB_iS8_ddNS5_3std3__410__identityEEEvT0_T1_T2_T3_T4_T6_E12temp_storage+24];
	setp.lt.f64 	%p104, %fd194, %fd195;
	selp.f64 	%fd196, %fd195, %fd194, %p104;
	ld.shared.f64 	%fd197, [_ZZN3cub18CUB_300001_SM_10006detail6reduce28DeviceReduceSingleTileKernelINS2_10policy_hubIdyN4cuda3__47maximumIdEEE10Policy1000EPdSB_iS8_ddNS5_3std3__410__identityEEEvT0_T1_T2_T3_T4_T6_E12temp_storage+32];
	setp.lt.f64 	%p105, %fd196, %fd197;
	selp.f64 	%fd198, %fd197, %fd196, %p105;
	ld.shared.f64 	%fd199, [_ZZN3cub18CUB_300001_SM_10006detail6reduce28DeviceReduceSingleTileKernelINS2_10policy_hubIdyN4cuda3__47maximumIdEEE10Policy1000EPdSB_iS8_ddNS5_3std3__410__identityEEEvT0_T1_T2_T3_T4_T6_E12temp_storage+40];
	setp.lt.f64 	%p106, %fd198, %fd199;
	selp.f64 	%fd200, %fd199, %fd198, %p106;
	ld.shared.f64 	%fd201, [_ZZN3cub18CUB_300001_SM_10006detail6reduce28DeviceReduceSingleTileKernelINS2_10policy_hubIdyN4cuda3__47maximumIdEEE10Policy1000EPdSB_iS8_ddNS5_3std3__410__identityEEEvT0_T1_T2_T3_T4_T6_E12temp_storage+48];
	setp.lt.f64 	%p107, %fd200, %fd201;
	selp.f64 	%fd202, %fd201, %fd200, %p107;
	ld.shared.f64 	%fd203, [_ZZN3cub18CUB_300001_SM_10006detail6reduce28DeviceReduceSingleTileKernelINS2_10policy_hubIdyN4cuda3__47maximumIdEEE10Policy1000EPdSB_iS8_ddNS5_3std3__410__identityEEEvT0_T1_T2_T3_T4_T6_E12temp_storage+56];
	setp.lt.f64 	%p108, %fd202, %fd203;
	selp.f64 	%fd204, %fd203, %fd202, %p108;
	ld.shared.f64 	%fd205, [_ZZN3cub18CUB_300001_SM_10006detail6reduce28DeviceReduceSingleTileKernelINS2_10policy_hubIdyN4cuda3__47maximumIdEEE10Policy1000EPdSB_iS8_ddNS5_3std3__410__identityEEEvT0_T1_T2_T3_T4_T6_E12temp_storage+64];
	setp.lt.f64 	%p109, %fd204, %fd205;
	selp.f64 	%fd380, %fd205, %fd204, %p109;
	bra.uni 	$L__BB7_72;
$L__BB7_52:
	// begin inline asm
	mov.u32 %r138, %laneid;
	// end inline asm
	and.b32  	%r189, %r35, 992;
	add.s32 	%r190, %r189, 32;
	setp.gt.s32 	%p64, %r190, %r68;
	not.b32 	%r191, %r189;
	add.s32 	%r192, %r68, %r191;
	selp.b32 	%r187, %r192, 31, %p64;
	mov.b64 	%rd94, %fd372;
	mov.b64 	{%r140, %r145}, %rd94;
	mov.b32 	%r146, 1;
	mov.b32 	%r188, -1;
	// begin inline asm
	shfl.sync.down.b32 %r139, %r140, %r146, %r187, %r188;
	// end inline asm
	// begin inline asm
	shfl.sync.down.b32 %r144, %r145, %r146, %r187, %r188;
	// end inline asm
	mov.b64 	%rd95, {%r139, %r144};
	mov.b64 	%fd133, %rd95;
	setp.lt.s32 	%p65, %r138, %r187;
	setp.lt.f64 	%p66, %fd372, %fd133;
	selp.f64 	%fd134, %fd133, %fd372, %p66;
	selp.f64 	%fd135, %fd134, %fd372, %p65;
	mov.b64 	%rd96, %fd135;
	mov.b64 	{%r150, %r155}, %rd96;
	mov.b32 	%r156, 2;
	// begin inline asm
	shfl.sync.down.b32 %r149, %r150, %r156, %r187, %r188;
	// end inline asm
	// begin inline asm
	shfl.sync.down.b32 %r154, %r155, %r156, %r187, %r188;
	// end inline asm
	mov.b64 	%rd97, {%r149, %r154};
	mov.b64 	%fd136, %rd97;
	add.s32 	%r193, %r138, 2;
	setp.gt.s32 	%p67, %r193, %r187;
	setp.lt.f64 	%p68, %fd135, %fd136;
	selp.f64 	%fd137, %fd136, %fd135, %p68;
	selp.f64 	%fd138, %fd135, %fd137, %p67;
	mov.b64 	%rd98, %fd138;
	mov.b64 	{%r160, %r165}, %rd98;
	mov.b32 	%r166, 4;
	// begin inline asm
	shfl.sync.down.b32 %r159, %r160, %r166, %r187, %r188;
	// end inline asm
	// begin inline asm
	shfl.sync.down.b32 %r164, %r165, %r166, %r187, %r188;
	// end inline asm
	mov.b64 	%rd99, {%r159, %r164};
	mov.b64 	%fd139, %rd99;
	add.s32 	%r194, %r138, 4;
	setp.gt.s32 	%p69, %r194, %r187;
	setp.lt.f64 	%p70, %fd138, %fd139;
	selp.f64 	%fd140, %fd139, %fd138, %p70;
	selp.f64 	%fd141, %fd138, %fd140, %p69;
	mov.b64 	%rd100, %fd141;
	mov.b64 	{%r170, %r175}, %rd100;
	mov.b32 	%r176, 8;
	// begin inline asm
	shfl.sync.down.b32 %r169, %r170, %r176, %r187, %r188;
	// end inline asm
	// begin inline asm
	shfl.sync.down.b32 %r174, %r175, %r176, %r187, %r188;
	// end inline asm
	mov.b64 	%rd101, {%r169, %r174};
	mov.b64 	%fd142, %rd101;
	add.s32 	%r195, %r138, 8;
	setp.gt.s32 	%p71, %r195, %r187;
	setp.lt.f64 	%p72, %fd141, %fd142;
	selp.f64 	%fd143, %fd142, %fd141, %p72;
	selp.f64 	%fd144, %fd141, %fd143, %p71;
	mov.b64 	%rd102, %fd144;
	mov.b64 	{%r180, %r185}, %rd102;
	mov.b32 	%r186, 16;
	// begin inline asm
	shfl.sync.down.b32 %r179, %r180, %r186, %r187, %r188;
	// end inline asm
	// begin inline asm
	shfl.sync.down.b32 %r184, %r185, %r186, %r187, %r188;
	// end inline asm
	mov.b64 	%rd103, {%r179, %r184};
	mov.b64 	%fd145, %rd103;
	add.s32 	%r196, %r138, 16;
	setp.gt.s32 	%p73, %r196, %r187;
	setp.lt.f64 	%p74, %fd144, %fd145;
	selp.f64 	%fd146, %fd145, %fd144, %p74;
	selp.f64 	%fd380, %fd144, %fd146, %p73;
	setp.ne.s32 	%p75, %r138, 0;
	@%p75 bra 	$L__BB7_54;
	shr.u32 	%r197, %r35, 2;
	and.b32  	%r198, %r197, 248;
	mov.u32 	%r199, _ZZN3cub18CUB_300001_SM_10006detail6reduce28DeviceReduceSingleTileKernelINS2_10policy_hubIdyN4cuda3__47maximumIdEEE10Policy1000EPdSB_iS8_ddNS5_3std3__410__identityEEEvT0_T1_T2_T3_T4_T6_E12temp_storage;
	add.s32 	%r200, %r199, %r198;
	st.shared.f64 	[%r200+8], %fd380;
$L__BB7_54:
	bar.sync 	0;
	setp.ne.s32 	%p76, %r35, 0;
	@%p76 bra 	$L__BB7_72;
	setp.gt.s32 	%p77, %r68, 32;
	ld.shared.f64 	%fd147, [_ZZN3cub18CUB_300001_SM_10006detail6reduce28DeviceReduceSingleTileKernelINS2_10policy_hubIdyN4cuda3__47maximumIdEEE10Policy1000EPdSB_iS8_ddNS5_3std3__410__identityEEEvT0_T1_T2_T3_T4_T6_E12temp_storage+16];
	setp.lt.f64 	%p78, %fd380, %fd147;
	selp.f64 	%fd149, %fd147, %fd380, %p78;
	selp.f64 	%fd150, %fd149, %fd380, %p77;
	setp.gt.s32 	%p79, %r68, 64;
	ld.shared.f64 	%fd152, [_ZZN3cub18CUB_300001_SM_10006detail6reduce28DeviceReduceSingleTileKernelINS2_10policy_hubIdyN4cuda3__47maximumIdEEE10Policy1000EPdSB_iS8_ddNS5_3std3__410__identityEEEvT0_T1_T2_T3_T4_T6_E12temp_storage+24];
	setp.lt.f64 	%p80, %fd150, %fd152;
	selp.f64 	%fd154, %fd152, %fd150, %p80;
	selp.f64 	%fd155, %fd154, %fd150, %p79;
	setp.gt.s32 	%p81, %r68, 96;
	ld.shared.f64 	%fd157, [_ZZN3cub18CUB_300001_SM_10006detail6reduce28DeviceReduceSingleTileKernelINS2_10policy_hubIdyN4cuda3__47maximumIdEEE10Policy1000EPdSB_iS8_ddNS5_3std3__410__identityEEEvT0_T1_T2_T3_T4_T6_E12temp_storage+32];
	setp.lt.f64 	%p82, %fd155, %fd157;
	selp.f64 	%fd159, %fd157, %fd155, %p82;
	selp.f64 	%fd160, %fd159, %fd155, %p81;
	setp.gt.s32 	%p83, %r68, 128;
	ld.shared.f64 	%fd162, [_ZZN3cub18CUB_300001_SM_10006detail6reduce28DeviceReduceSingleTileKernelINS2_10policy_hubIdyN4cuda3__47maximumIdEEE10Policy1000EPdSB_iS8_ddNS5_3std3__410__identityEEEvT0_T1_T2_T3_T4_T6_E12temp_storage+40];
	setp.lt.f64 	%p84, %fd160, %fd162;
	selp.f64 	%fd164, %fd162, %fd160, %p84;
	selp.f64 	%fd165, %fd164, %fd160, %p83;
	setp.gt.s32 	%p85, %r68, 160;
	ld.shared.f64 	%fd167, [_ZZN3cub18CUB_300001_SM_10006detail6reduce28DeviceReduceSingleTileKernelINS2_10policy_hubIdyN4cuda3__47maximumIdEEE10Policy1000EPdSB_iS8_ddNS5_3std3__410__identityEEEvT0_T1_T2_T3_T4_T6_E12temp_storage+48];
	setp.lt.f64 	%p86, %fd165, %fd167;
	selp.f64 	%fd169, %fd167, %fd165, %p86;
	selp.f64 	%fd170, %fd169, %fd165, %p85;
	setp.gt.s32 	%p87, %r68, 192;
	ld.shared.f64 	%fd172, [_ZZN3cub18CUB_300001_SM_10006detail6reduce28DeviceReduceSingleTileKernelINS2_10policy_hubIdyN4cuda3__47maximumIdEEE10Policy1000EPdSB_iS8_ddNS5_3std3__410__identityEEEvT0_T1_T2_T3_T4_T6_E12temp_storage+56];
	setp.lt.f64 	%p88, %fd170, %fd172;
	selp.f64 	%fd174, %fd172, %fd170, %p88;
	selp.f64 	%fd175, %fd174, %fd170, %p87;
	setp.gt.s32 	%p89, %r68, 224;
	ld.shared.f64 	%fd177, [_ZZN3cub18CUB_300001_SM_10006detail6reduce28DeviceReduceSingleTileKernelINS2_10policy_hubIdyN4cuda3__47maximumIdEEE10Policy1000EPdSB_iS8_ddNS5_3std3__410__identityEEEvT0_T1_T2_T3_T4_T6_E12temp_storage+64];
	setp.lt.f64 	%p90, %fd175, %fd177;
	selp.f64 	%fd179, %fd177, %fd175, %p90;
	selp.f64 	%fd380, %fd179, %fd175, %p89;
	bra.uni 	$L__BB7_72;
$L__BB7_56:
	mov.u32 	%r47, %tid.x;
	mul.wide.u32 	%rd34, %r47, 8;
	add.s64 	%rd19, %rd15, %rd34;
	// begin inline asm
	ld.global.nc.u64 %rd18, [%rd19];
	// end inline asm
	mov.b64 	%fd59, %rd18;
	add.s64 	%rd21, %rd19, 2048;
	// begin inline asm
	ld.global.nc.u64 %rd20, [%rd21];
	// end inline asm
	mov.b64 	%fd60, %rd20;
	add.s64 	%rd23, %rd19, 4096;
	// begin inline asm
	ld.global.nc.u64 %rd22, [%rd23];
	// end inline asm
	mov.b64 	%fd61, %rd22;
	add.s64 	%rd25, %rd19, 6144;
	// begin inline asm
	ld.global.nc.u64 %rd24, [%rd25];
	// end inline asm
	mov.b64 	%fd62, %rd24;
	add.s64 	%rd27, %rd19, 8192;
	// begin inline asm
	ld.global.nc.u64 %rd26, [%rd27];
	// end inline asm
	mov.b64 	%fd63, %rd26;
	add.s64 	%rd29, %rd19, 10240;
	// begin inline asm
	ld.global.nc.u64 %rd28, [%rd29];
	// end inline asm
	mov.b64 	%fd64, %rd28;
	add.s64 	%rd31, %rd19, 12288;
	// begin inline asm
	ld.global.nc.u64 %rd30, [%rd31];
	// end inline asm
	mov.b64 	%fd65, %rd30;
	add.s64 	%rd33, %rd19, 14336;
	// begin inline asm
	ld.global.nc.u64 %rd32, [%rd33];
	// end inline asm
	mov.b64 	%fd66, %rd32;
	setp.lt.f64 	%p4, %fd59, %fd60;
	selp.f64 	%fd67, %fd60, %fd59, %p4;
	setp.lt.f64 	%p5, %fd67, %fd61;
	selp.f64 	%fd68, %fd61, %fd67, %p5;
	setp.lt.f64 	%p6, %fd68, %fd62;
	selp.f64 	%fd69, %fd62, %fd68, %p6;
	setp.lt.f64 	%p7, %fd69, %fd63;
	selp.f64 	%fd70, %fd63, %fd69, %p7;
	setp.lt.f64 	%p8, %fd70, %fd64;
	selp.f64 	%fd71, %fd64, %fd70, %p8;
	setp.lt.f64 	%p9, %fd71, %fd65;
	selp.f64 	%fd72, %fd65, %fd71, %p9;
	setp.lt.f64 	%p10, %fd72, %fd66;
	selp.f64 	%fd379, %fd66, %fd72, %p10;
	setp.lt.u32 	%p11, %r68, 4096;
	mov.b32 	%r465, 2048;
	@%p11 bra 	$L__BB7_60;
	add.s32 	%r48, %r68, -2048;
	mov.b32 	%r465, 2048;
$L__BB7_58:
	mul.wide.s32 	%rd51, %r465, 8;
	add.s64 	%rd36, %rd19, %rd51;
	// begin inline asm
	ld.global.nc.u64 %rd35, [%rd36];
	// end inline asm
	mov.b64 	%fd73, %rd35;
	add.s64 	%rd38, %rd36, 2048;
	// begin inline asm
	ld.global.nc.u64 %rd37, [%rd38];
	// end inline asm
	mov.b64 	%fd74, %rd37;
	add.s64 	%rd40, %rd36, 4096;
	// begin inline asm
	ld.global.nc.u64 %rd39, [%rd40];
	// end inline asm
	mov.b64 	%fd75, %rd39;
	add.s64 	%rd42, %rd36, 6144;
	// begin inline asm
	ld.global.nc.u64 %rd41, [%rd42];
	// end inline asm
	mov.b64 	%fd76, %rd41;
	add.s64 	%rd44, %rd36, 8192;
	// begin inline asm
	ld.global.nc.u64 %rd43, [%rd44];
	// end inline asm
	mov.b64 	%fd77, %rd43;
	add.s64 	%rd46, %rd36, 10240;
	// begin inline asm
	ld.global.nc.u64 %rd45, [%rd46];
	// end inline asm
	mov.b64 	%fd78, %rd45;
	add.s64 	%rd48, %rd36, 12288;
	// begin inline asm
	ld.global.nc.u64 %rd47, [%rd48];
	// end inline asm
	mov.b64 	%fd79, %rd47;
	add.s64 	%rd50, %rd36, 14336;
	// begin inline asm
	ld.global.nc.u64 %rd49, [%rd50];
	// end inline asm
	mov.b64 	%fd80, %rd49;
	setp.lt.f64 	%p12, %fd379, %fd73;
	selp.f64 	%fd81, %fd73, %fd379, %p12;
	setp.lt.f64 	%p13, %fd81, %fd74;
	selp.f64 	%fd82, %fd74, %fd81, %p13;
	setp.lt.f64 	%p14, %fd82, %fd75;
	selp.f64 	%fd83, %fd75, %fd82, %p14;
	setp.lt.f64 	%p15, %fd83, %fd76;
	selp.f64 	%fd84, %fd76, %fd83, %p15;
	setp.lt.f64 	%p16, %fd84, %fd77;
	selp.f64 	%fd85, %fd77, %fd84, %p16;
	setp.lt.f64 	%p17, %fd85, %fd78;
	selp.f64 	%fd86, %fd78, %fd85, %p17;
	setp.lt.f64 	%p18, %fd86, %fd79;
	selp.f64 	%fd87, %fd79, %fd86, %p18;
	setp.lt.f64 	%p19, %fd87, %fd80;
	selp.f64 	%fd379, %fd80, %fd87, %p19;
	sub.s32 	%r71, %r68, %r465;
	setp.lt.s32 	%p20, %r71, 2048;
	@%p20 bra 	$L__BB7_68;
	add.s32 	%r465, %r465, 2048;
	setp.le.s32 	%p21, %r465, %r48;
	@%p21 bra 	$L__BB7_58;
$L__BB7_60:
	setp.le.s32 	%p22, %r68, %r465;
	@%p22 bra 	$L__BB7_68;
	sub.s32 	%r52, %r68, %r465;
	setp.ge.s32 	%p23, %r47, %r52;
	@%p23 bra 	$L__BB7_68;
	not.b32 	%r72, %r47;
	add.s32 	%r73, %r68, %r72;
	sub.s32 	%r53, %r73, %r465;
	and.b32  	%r74, %r53, 768;
	setp.eq.s32 	%p24, %r74, 768;
	mov.u32 	%r469, %r47;
	@%p24 bra 	$L__BB7_65;
	add.s32 	%r467, %r47, %r465;
	shr.u32 	%r75, %r53, 8;
	add.s32 	%r76, %r75, 1;
	and.b32  	%r77, %r76, 3;
	neg.s32 	%r466, %r77;
	mov.u32 	%r469, %r47;
$L__BB7_64:
	.pragma "nounroll";
	mul.wide.u32 	%rd54, %r467, 8;
	add.s64 	%rd53, %rd15, %rd54;
	// begin inline asm
	ld.global.nc.u64 %rd52, [%rd53];
	// end inline asm
	mov.b64 	%fd89, %rd52;
	setp.lt.f64 	%p25, %fd379, %fd89;
	selp.f64 	%fd379, %fd89, %fd379, %p25;
	add.s32 	%r469, %r469, 256;
	add.s32 	%r467, %r467, 256;
	add.s32 	%r466, %r466, 1;
	setp.ne.s32 	%p26, %r466, 0;
	@%p26 bra 	$L__BB7_64;
$L__BB7_65:
	setp.lt.u32 	%p27, %r53, 768;
	@%p27 bra 	$L__BB7_68;
	cvt.u64.u32 	%rd55, %r469;
	cvt.u64.u32 	%rd56, %r465;
	add.s64 	%rd57, %rd55, %rd56;
	shl.b64 	%rd58, %rd57, 3;
	add.s64 	%rd59, %rd58, %rd15;
	add.s64 	%rd205, %rd59, 4096;
	add.s32 	%r470, %r469, %r465;
$L__BB7_67:
	mul.wide.u32 	%rd68, %r470, 8;
	add.s64 	%rd61, %rd15, %rd68;
	// begin inline asm
	ld.global.nc.u64 %rd60, [%rd61];
	// end inline asm
	mov.b64 	%fd90, %rd60;
	setp.lt.f64 	%p28, %fd379, %fd90;
	selp.f64 	%fd91, %fd90, %fd379, %p28;
	add.s64 	%rd63, %rd205, -2048;
	// begin inline asm
	ld.global.nc.u64 %rd62, [%rd63];
	// end inline asm
	mov.b64 	%fd92, %rd62;
	setp.lt.f64 	%p29, %fd91, %fd92;
	selp.f64 	%fd93, %fd92, %fd91, %p29;
	// begin inline asm
	ld.global.nc.u64 %rd64, [%rd205];
	// end inline asm
	mov.b64 	%fd94, %rd64;
	setp.lt.f64 	%p30, %fd93, %fd94;
	selp.f64 	%fd95, %fd94, %fd93, %p30;
	add.s64 	%rd67, %rd205, 2048;
	// begin inline asm
	ld.global.nc.u64 %rd66, [%rd67];
	// end inline asm
	mov.b64 	%fd96, %rd66;
	setp.lt.f64 	%p31, %fd95, %fd96;
	selp.f64 	%fd379, %fd96, %fd95, %p31;
	add.s32 	%r469, %r469, 1024;
	add.s64 	%rd205, %rd205, 8192;
	add.s32 	%r470, %r470, 1024;
	setp.lt.s32 	%p32, %r469, %r52;
	@%p32 bra 	$L__BB7_67;
$L__BB7_68:
	// begin inline asm
	mov.u32 %r78, %laneid;
	// end inline asm
	mov.b64 	%rd69, %fd379;
	mov.b64 	{%r80, %r85}, %rd69;
	mov.b32 	%r86, 1;
	mov.b32 	%r127, 31;
	mov.b32 	%r128, -1;
	// begin inline asm
	shfl.sync.down.b32 %r79, %r80, %r86, %r127, %r128;
	// end inline asm
	// begin inline asm
	shfl.sync.down.b32 %r84, %r85, %r86, %r127, %r128;
	// end inline asm
	mov.b64 	%rd70, {%r79, %r84};
	mov.b64 	%fd97, %rd70;
	setp.gt.s32 	%p33, %r78, 30;
	setp.lt.f64 	%p34, %fd379, %fd97;
	selp.f64 	%fd98, %fd97, %fd379, %p34;
	selp.f64 	%fd99, %fd379, %fd98, %p33;
	mov.b64 	%rd71, %fd99;
	mov.b64 	{%r90, %r95}, %rd71;
	mov.b32 	%r96, 2;
	// begin inline asm
	shfl.sync.down.b32 %r89, %r90, %r96, %r127, %r128;
	// end inline asm
	// begin inline asm
	shfl.sync.down.b32 %r94, %r95, %r96, %r127, %r128;
	// end inline asm
	mov.b64 	%rd72, {%r89, %r94};
	mov.b64 	%fd100, %rd72;
	setp.gt.s32 	%p35, %r78, 29;
	setp.lt.f64 	%p36, %fd99, %fd100;
	selp.f64 	%fd101, %fd100, %fd99, %p36;
	selp.f64 	%fd102, %fd99, %fd101, %p35;
	mov.b64 	%rd73, %fd102;
	mov.b64 	{%r100, %r105}, %rd73;
	mov.b32 	%r106, 4;
	// begin inline asm
	shfl.sync.down.b32 %r99, %r100, %r106, %r127, %r128;
	// end inline asm
	// begin inline asm
	shfl.sync.down.b32 %r104, %r105, %r106, %r127, %r128;
	// end inline asm
	mov.b64 	%rd74, {%r99, %r104};
	mov.b64 	%fd103, %rd74;
	setp.gt.s32 	%p37, %r78, 27;
	setp.lt.f64 	%p38, %fd102, %fd103;
	selp.f64 	%fd104, %fd103, %fd102, %p38;
	selp.f64 	%fd105, %fd102, %fd104, %p37;
	mov.b64 	%rd75, %fd105;
	mov.b64 	{%r110, %r115}, %rd75;
	mov.b32 	%r116, 8;
	// begin inline asm
	shfl.sync.down.b32 %r109, %r110, %r116, %r127, %r128;
	// end inline asm
	// begin inline asm
	shfl.sync.down.b32 %r114, %r115, %r116, %r127, %r128;
	// end inline asm
	mov.b64 	%rd76, {%r109, %r114};
	mov.b64 	%fd106, %rd76;
	setp.gt.s32 	%p39, %r78, 23;
	setp.lt.f64 	%p40, %fd105, %fd106;
	selp.f64 	%fd107, %fd106, %fd105, %p40;
	selp.f64 	%fd108, %fd105, %fd107, %p39;
	mov.b64 	%rd77, %fd108;
	mov.b64 	{%r120, %r125}, %rd77;
	mov.b32 	%r126, 16;
	// begin inline asm
	shfl.sync.down.b32 %r119, %r120, %r126, %r127, %r128;
	// end inline asm
	// begin inline asm
	shfl.sync.down.b32 %r124, %r125, %r126, %r127, %r128;
	// end inline asm
	mov.b64 	%rd78, {%r119, %r124};
	mov.b64 	%fd109, %rd78;
	setp.gt.s32 	%p41, %r78, 15;
	setp.lt.f64 	%p42, %fd108, %fd109;
	selp.f64 	%fd54, %fd109, %fd108, %p42;
	selp.f64 	%fd380, %fd108, %fd54, %p41;
	setp.ne.s32 	%p43, %r78, 0;
	@%p43 bra 	$L__BB7_70;
	shr.u32 	%r129, %r47, 2;
	and.b32  	%r130, %r129, 248;
	mov.u32 	%r131, _ZZN3cub18CUB_300001_SM_10006detail6reduce28DeviceReduceSingleTileKernelINS2_10policy_hubIdyN4cuda3__47maximumIdEEE10Policy1000EPdSB_iS8_ddNS5_3std3__410__identityEEEvT0_T1_T2_T3_T4_T6_E12temp_storage;
	add.s32 	%r132, %r131, %r130;
	st.shared.f64 	[%r132+8], %fd54;
$L__BB7_70:
	bar.sync 	0;
	setp.ne.s32 	%p44, %r47, 0;
	@%p44 bra 	$L__BB7_72;
	ld.shared.f64 	%fd110, [_ZZN3cub18CUB_300001_SM_10006detail6reduce28DeviceReduceSingleTileKernelINS2_10policy_hubIdyN4cuda3__47maximumIdEEE10Policy1000EPdSB_iS8_ddNS5_3std3__410__identityEEEvT0_T1_T2_T3_T4_T6_E12temp_storage+16];
	setp.lt.f64 	%p45, %fd380, %fd110;
	selp.f64 	%fd111, %fd110, %fd380, %p45;
	ld.shared.f64 	%fd112, [_ZZN3cub18CUB_300001_SM_10006detail6reduce28DeviceReduceSingleTileKernelINS2_10policy_hubIdyN4cuda3__47maximumIdEEE10Policy1000EPdSB_iS8_ddNS5_3std3__410__identityEEEvT0_T1_T2_T3_T4_T6_E12temp_storage+24];
	setp.lt.f64 	%p46, %fd111, %fd112;
	selp.f64 	%fd113, %fd112, %fd111, %p46;
	ld.shared.f64 	%fd114, [_ZZN3cub18CUB_300001_SM_10006detail6reduce28DeviceReduceSingleTileKernelINS2_10policy_hubIdyN4cuda3__47maximumIdEEE10Policy1000EPdSB_iS8_ddNS5_3std3__410__identityEEEvT0_T1_T2_T3_T4_T6_E12temp_storage+32];
	setp.lt.f64 	%p47, %fd113, %fd114;
	selp.f64 	%fd115, %fd114, %fd113, %p47;
	ld.shared.f64 	%fd116, [_ZZN3cub18CUB_300001_SM_10006detail6reduce28DeviceReduceSingleTileKernelINS2_10policy_hubIdyN4cuda3__47maximumIdEEE10Policy1000EPdSB_iS8_ddNS5_3std3__410__identityEEEvT0_T1_T2_T3_T4_T6_E12temp_storage+40];
	setp.lt.f64 	%p48, %fd115, %fd116;
	selp.f64 	%fd117, %fd116, %fd115, %p48;
	ld.shared.f64 	%fd118, [_ZZN3cub18CUB_300001_SM_10006detail6reduce28DeviceReduceSingleTileKernelINS2_10policy_hubIdyN4cuda3__47maximumIdEEE10Policy1000EPdSB_iS8_ddNS5_3std3__410__identityEEEvT0_T1_T2_T3_T4_T6_E12temp_storage+48];
	setp.lt.f64 	%p49, %fd117, %fd118;
	selp.f64 	%fd119, %fd118, %fd117, %p49;
	ld.shared.f64 	%fd120, [_ZZN3cub18CUB_300001_SM_10006detail6reduce28DeviceReduceSingleTileKernelINS2_10policy_hubIdyN4cuda3__47maximumIdEEE10Policy1000EPdSB_iS8_ddNS5_3std3__410__identityEEEvT0_T1_T2_T3_T4_T6_E12temp_storage+56];
	setp.lt.f64 	%p50, %fd119, %fd120;
	selp.f64 	%fd121, %fd120, %fd119, %p50;
	ld.shared.f64 	%fd122, [_ZZN3cub18CUB_300001_SM_10006detail6reduce28DeviceReduceSingleTileKernelINS2_10policy_hubIdyN4cuda3__47maximumIdEEE10Policy1000EPdSB_iS8_ddNS5_3std3__410__identityEEEvT0_T1_T2_T3_T4_T6_E12temp_storage+64];
	setp.lt.f64 	%p51, %fd121, %fd122;
	selp.f64 	%fd380, %fd122, %fd121, %p51;
$L__BB7_72:
	mov.u32 	%r444, %tid.x;
	setp.ne.s32 	%p217, %r444, 0;
	@%p217 bra 	$L__BB7_74;
	setp.lt.f64 	%p218, %fd58, %fd380;
	selp.f64 	%fd353, %fd380, %fd58, %p218;
	st.global.f64 	[%rd1], %fd353;
$L__BB7_74:
	ret;

}


// ===== COMPILED SASS (sm_100) =====

	.target	sm_100

	.elftype	@"ET_EXEC"


//--------------------- .note.nv.tkinfo           --------------------------
	.section	.note.nv.tkinfo,"",@"SHT_NOTE"
	.sectionflags	@"SHF_NOTE_NV_TKINFO"
	.tkinfo
        /*0018*/ 	.word	0x00000002
        /*0030*/ 	.string	""
        /*0030*/ 	.string	"ptxas"
        /*0030*/ 	.string	"Cuda compilation tools, release 13.0, V13.0.88"
        /*0030*/ 	.string	"Build cuda_13.0.r13.0/compiler.36424714_0"
        /*0030*/ 	.string	"-arch sm_100 -m 64 "



//--------------------- .note.nv.cuinfo           --------------------------
	.section	.note.nv.cuinfo,"",@"SHT_NOTE"
	.sectionflags	@"SHF_NOTE_NV_CUINFO"
        /*0018*/ 	.short	0x0002
        /*001a*/ 	.short	0x0064
        /*001c*/ 	.short	0x0082
	.zero		2


//--------------------- .nv.info                  --------------------------
	.section	.nv.info,"",@"SHT_CUDA_INFO"
	.align	4


	//----- nvinfo : EIATTR_REGCOUNT
	.align		4
        /*0000*/ 	.byte	0x04, 0x2f
        /*0002*/ 	.short	(.L_44 - .L_43)
	.align		4
.L_43:
        /*0004*/ 	.word	index@(_Z11jacobi_stepiiPKdPdS1_)
        /*0008*/ 	.word	0x00000014


	//----- nvinfo : EIATTR_FRAME_SIZE
	.align		4
.L_44:
        /*000c*/ 	.byte	0x04, 0x11
        /*000e*/ 	.short	(.L_46 - .L_45)
	.align		4
.L_45:
        /*0010*/ 	.word	index@(_Z11jacobi_stepiiPKdPdS1_)
        /*0014*/ 	.word	0x00000000


	//----- nvinfo : EIATTR_REGCOUNT
	.align		4
.L_46:
        /*0018*/ 	.byte	0x04, 0x2f
        /*001a*/ 	.short	(.L_48 - .L_47)
	.align		4
.L_47:
        /*001c*/ 	.word	index@(_ZN3cub18CUB_300001_SM_10006detail11EmptyKernelIvEEvv)
        /*0020*/ 	.word	0x00000004


	//----- nvinfo : EIATTR_FRAME_SIZE
	.align		4
.L_48:
        /*0024*/ 	.byte	0x04, 0x11
        /*0026*/ 	.short	(.L_50 - .L_49)
	.align		4
.L_49:
        /*0028*/ 	.word	index@(_ZN3cub18CUB_300001_SM_10006detail11EmptyKernelIvEEvv)
        /*002c*/ 	.word	0x00000000


	//----- nvinfo : EIATTR_REGCOUNT
	.align		4
.L_50:
        /*0030*/ 	.byte	0x04, 0x2f
        /*0032*/ 	.short	(.L_52 - .L_51)
	.align		4
.L_51:
        /*0034*/ 	.word	index@(_ZN3cub18CUB_300001_SM_10006detail6reduce28DeviceReduceSingleTileKernelINS2_10policy_hubIdjN4cuda3__47maximumIdEEE10Policy1000EN6thrust24THRUST_300001_SM_1000_NS10device_ptrIdEEPdjS8_ddNS5_3std3__410__identityEEEvT0_T1_T2_T3_T4_T6_)
        /*0038*/ 	.word	0x0000002d


	//----- nvinfo : EIATTR_FRAME_SIZE
	.align		4
.L_52:
        /*003c*/ 	.byte	0x04, 0x11
        /*003e*/ 	.short	(.L_54 - .L_53)
	.align		4
.L_53:
        /*0040*/ 	.word	index@(_ZN3cub18CUB_300001_SM_10006detail6reduce28DeviceReduceSingleTileKernelINS2_10policy_hubIdjN4cuda3__47maximumIdEEE10Policy1000EN6thrust24THRUST_300001_SM_1000_NS10device_ptrIdEEPdjS8_ddNS5_3std3__410__identityEEEvT0_T1_T2_T3_T4_T6_)
        /*0044*/ 	.word	0x00000000


	//----- nvinfo : EIATTR_REGCOUNT
	.align		4
.L_54:
        /*0048*/ 	.byte	0x04, 0x2f
        /*004a*/ 	.short	(.L_56 - .L_55)
	.align		4
.L_55:
        /*004c*/ 	.word	index@(_ZN3cub18CUB_300001_SM_10006detail6reduce18DeviceReduceKernelINS2_10policy_hubIdjN4cuda3__47maximumIdEEE10Policy1000EN6thrust24THRUST_300001_SM_1000_NS10device_ptrIdEEjS8_dNS5_3std3__410__identityEEEvT0_PT3_T1_NS0_13GridEvenShareISL_EET2_T4_)
        /*0050*/ 	.word	0x0000001d


	//----- nvinfo : EIATTR_FRAME_SIZE
	.align		4
.L_56:
        /*0054*/ 	.byte	0x04, 0x11
        /*0056*/ 	.short	(.L_58 - .L_57)
	.align		4
.L_57:
        /*0058*/ 	.word	index@(_ZN3cub18CUB_300001_SM_10006detail6reduce18DeviceReduceKernelINS2_10policy_hubIdjN4cuda3__47maximumIdEEE10Policy1000EN6thrust24THRUST_300001_SM_1000_NS10device_ptrIdEEjS8_dNS5_3std3__410__identityEEEvT0_PT3_T1_NS0_13GridEvenShareISL_EET2_T4_)
        /*005c*/ 	.word	0x00000000


	//----- nvinfo : EIATTR_REGCOUNT
	.align		4
.L_58:
        /*0060*/ 	.byte	0x04, 0x2f
        /*0062*/ 	.short	(.L_60 - .L_59)
	.align		4
.L_59:
        /*0064*/ 	.word	index@(_ZN3cub18CUB_300001_SM_10006detail6reduce28DeviceReduceSingleTileKernelINS2_10policy_hubIdjN4cuda3__47maximumIdEEE10Policy1000EPdSB_iS8_ddNS5_3std3__410__identityEEEvT0_T1_T2_T3_T4_T6_)
        /*0068*/ 	.word	0x00000030


	//----- nvinfo : EIATTR_FRAME_SIZE
	.align		4
.L_60:
        /*006c*/ 	.byte	0x04, 0x11
        /*006e*/ 	.short	(.L_62 - .L_61)
	.align		4
.L_61:
        /*0070*/ 	.word	index@(_ZN3cub18CUB_300001_SM_10006detail6reduce28DeviceReduceSingleTileKernelINS2_10policy_hubIdjN4cuda3__47maximumIdEEE10Policy1000EPdSB_iS8_ddNS5_3std3__410__identityEEEvT0_T1_T2_T3_T4_T6_)
        /*0074*/ 	.word	0x00000000


	//----- nvinfo : EIATTR_REGCOUNT
	.align		4
.L_62:
        /*0078*/ 	.byte	0x04, 0x2f
        /*007a*/ 	.short	(.L_64 - .L_63)
	.align		4
.L_63:
        /*007c*/ 	.word	index@(_ZN3cub18CUB_300001_SM_10006detail6reduce28DeviceReduceSingleTileKernelINS2_10policy_hubIdyN4cuda3__47maximumIdEEE10Policy1000EN6thrust24THRUST_300001_SM_1000_NS10device_ptrIdEEPdyS8_ddNS5_3std3__410__identityEEEvT0_T1_T2_T3_T4_T6_)
        /*0080*/ 	.word	0x0000002e


	//----- nvinfo : EIATTR_FRAME_SIZE
	.align		4
.L_64:
        /*0084*/ 	.byte	0x04, 0x11
        /*0086*/ 	.short	(.L_66 - .L_65)
	.align		4
.L_65:
        /*0088*/ 	.word	index@(_ZN3cub18CUB_300001_SM_10006detail6reduce28DeviceReduceSingleTileKernelINS2_10policy_hubIdyN4cuda3__47maximumIdEEE10Policy1000EN6thrust24THRUST_300001_SM_1000_NS10device_ptrIdEEPdyS8_ddNS5_3std3__410__identityEEEvT0_T1_T2_T3_T4_T6_)
        /*008c*/ 	.word	0x00000000


	//----- nvinfo : EIATTR_REGCOUNT
	.align		4
.L_66:
        /*0090*/ 	.byte	0x04, 0x2f
        /*0092*/ 	.short	(.L_68 - .L_67)
	.align		4
.L_67:
        /*0094*/ 	.word	index@(_ZN3cub18CUB_300001_SM_10006detail6reduce18DeviceReduceKernelINS2_10policy_hubIdyN4cuda3__47maximumIdEEE10Policy1000EN6thrust24THRUST_300001_SM_1000_NS10device_ptrIdEEyS8_dNS5_3std3__410__identityEEEvT0_PT3_T1_NS0_13GridEvenShareISL_EET2_T4_)
        /*0098*/ 	.word	0x0000001e


	//----- nvinfo : EIATTR_FRAME_SIZE
	.align		4
.L_68:
        /*009c*/ 	.byte	0x04, 0x11
        /*009e*/ 	.short	(.L_70 - .L_69)
	.align		4
.L_69:
        /*00a0*/ 	.word	index@(_ZN3cub18CUB_300001_SM_10006detail6reduce18DeviceReduceKernelINS2_10policy_hubIdyN4cuda3__47maximumIdEEE10Policy1000EN6thrust24THRUST_300001_SM_1000_NS10device_ptrIdEEyS8_dNS5_3std3__410__identityEEEvT0_PT3_T1_NS0_13GridEvenShareISL_EET2_T4_)
        /*00a4*/ 	.word	0x00000000


	//----- nvinfo : EIATTR_REGCOUNT
	.align		4
.L_70:
        /*00a8*/ 	.byte	0x04, 0x2f
        /*00aa*/ 	.short	(.L_72 - .L_71)
	.align		4
.L_71:
        /*00ac*/ 	.word	index@(_ZN3cub18CUB_300001_SM_10006detail6reduce28DeviceReduceSingleTileKernelINS2_10policy_hubIdyN4cuda3__47maximumIdEEE10Policy1000EPdSB_iS8_ddNS5_3std3__410__identityEEEvT0_T1_T2_T3_T4_T6_)
        /*00b0*/ 	.word	0x00000030


	//----- nvinfo : EIATTR_FRAME_SIZE
	.align		4
.L_72:
        /*00b4*/ 	.byte	0x04, 0x11
        /*00b6*/ 	.short	(.L_74 - .L_73)
	.align		4
.L_73:
        /*00b8*/ 	.word	index@(_ZN3cub18CUB_300001_SM_10006detail6reduce28DeviceReduceSingleTileKernelINS2_10policy_hubIdyN4cuda3__47maximumIdEEE10Policy1000EPdSB_iS8_ddNS5_3std3__410__identityEEEvT0_T1_T2_T3_T4_T6_)
        /*00bc*/ 	.word	0x00000000


	//----- nvinfo : EIATTR_MIN_STACK_SIZE
	.align		4
.L_74:
        /*00c0*/ 	.byte	0x04, 0x12
        /*00c2*/ 	.short	(.L_76 - .L_75)
	.align		4
.L_75:
        /*00c4*/ 	.word	index@(_ZN3cub18CUB_300001_SM_10006detail6reduce28DeviceReduceSingleTileKernelINS2_10policy_hubIdyN4cuda3__47maximumIdEEE10Policy1000EPdSB_iS8_ddNS5_3std3__410__identityEEEvT0_T1_T2_T3_T4_T6_)
        /*00c8*/ 	.word	0x00000000


	//----- nvinfo : EIATTR_MIN_STACK_SIZE
	.align		4
.L_76:
        /*00cc*/ 	.byte	0x04, 0x12
        /*00ce*/ 	.short	(.L_78 - .L_77)
	.align		4
.L_77:
        /*00d0*/ 	.word	index@(_ZN3cub18CUB_300001_SM_10006detail6reduce18DeviceReduceKernelINS2_10policy_hubIdyN4cuda3__47maximumIdEEE10Policy1000EN6thrust24THRUST_300001_SM_1000_NS10device_ptrIdEEyS8_dNS5_3std3__410__identityEEEvT0_PT3_T1_NS0_13GridEvenShareISL_EET2_T4_)
        /*00d4*/ 	.word	0x00000000


	//----- nvinfo : EIATTR_MIN_STACK_SIZE
	.align		4
.L_78:
        /*00d8*/ 	.byte	0x04, 0x12
        /*00da*/ 	.short	(.L_80 - .L_79)
	.align		4
.L_79:
        /*00dc*/ 	.word	index@(_ZN3cub18CUB_300001_SM_10006detail6reduce28DeviceReduceSingleTileKernelINS2_10policy_hubIdyN4cuda3__47maximumIdEEE10Policy1000EN6thrust24THRUST_300001_SM_1000_NS10device_ptrIdEEPdyS8_ddNS5_3std3__410__identityEEEvT0_T1_T2_T3_T4_T6_)
        /*00e0*/ 	.word	0x00000000


	//----- nvinfo : EIATTR_MIN_STACK_SIZE
	.align		4
.L_80:
        /*00e4*/ 	.byte	0x04, 0x12
        /*00e6*/ 	.short	(.L_82 - .L_81)
	.align		4
.L_81:
        /*00e8*/ 	.word	index@(_ZN3cub18CUB_300001_SM_10006detail6reduce28DeviceReduceSingleTileKernelINS2_10policy_hubIdjN4cuda3__47maximumIdEEE10Policy1000EPdSB_iS8_ddNS5_3std3__410__identityEEEvT0_T1_T2_T3_T4_T6_)
        /*00ec*/ 	.word	0x00000000


	//----- nvinfo : EIATTR_MIN_STACK_SIZE
	.align		4
.L_82:
        /*00f0*/ 	.byte	0x04, 0x12
        /*00f2*/ 	.short	(.L_84 - .L_83)
	.align		4
.L_83:
        /*00f4*/ 	.word	index@(_ZN3cub18CUB_300001_SM_10006detail6reduce18DeviceReduceKernelINS2_10policy_hubIdjN4cuda3__47maximumIdEEE10Policy1000EN6thrust24THRUST_300001_SM_1000_NS10device_ptrIdEEjS8_dNS5_3std3__410__identityEEEvT0_PT3_T1_NS0_13GridEvenShareISL_EET2_T4_)
        /*00f8*/ 	.word	0x00000000


	//----- nvinfo : EIATTR_MIN_STACK_SIZE
	.align		4
.L_84:
        /*00fc*/ 	.byte	0x04, 0x12
        /*00fe*/ 	.short	(.L_86 - .L_85)
	.align		4
.L_85:
        /*0100*/ 	.word	index@(_ZN3cub18CUB_300001_SM_10006detail6reduce28DeviceReduceSingleTileKernelINS2_10policy_hubIdjN4cuda3__47maximumIdEEE10Policy1000EN6thrust24THRUST_300001_SM_1000_NS10device_ptrIdEEPdjS8_ddNS5_3std3__410__identityEEEvT0_T1_T2_T3_T4_T6_)
        /*0104*/ 	.word	0x00000000


	//----- nvinfo : EIATTR_MIN_STACK_SIZE
	.align		4
.L_86:
        /*0108*/ 	.byte	0x04, 0x12
        /*010a*/ 	.short	(.L_88 - .L_87)
	.align		4
.L_87:
        /*010c*/ 	.word	index@(_ZN3cub18CUB_300001_SM_10006detail11EmptyKernelIvEEvv)
        /*0110*/ 	.word	0x00000000


	//----- nvinfo : EIATTR_MIN_STACK_SIZE
	.align		4
.L_88:
        /*0114*/ 	.byte	0x04, 0x12
        /*0116*/ 	.short	(.L_90 - .L_89)
	.align		4
.L_89:
        /*0118*/ 	.word	index@(_Z11jacobi_stepiiPKdPdS1_)
        /*011c*/ 	.word	0x00000000
.L_90:


//--------------------- .nv.compat                --------------------------
	.section	.nv.compat,"",@"SHT_CUDA_COMPAT_INFO"
	.align	4
        /*0000*/ 	.byte	0x02, 0x09, 0x00, 0x00, 0x02, 0x02, 0x01, 0x00, 0x02, 0x05, 0x05, 0x00, 0x03, 0x07, 0x01, 0x01
        /*0010*/ 	.byte	0x02, 0x03, 0x00, 0x00, 0x02, 0x06, 0x01, 0x00, 0x04, 0x0b, 0x08, 0x00, 0x01, 0x00, 0x00, 0x00
        /*0020*/ 	.byte	0x00, 0x00, 0x00, 0x00


//--------------------- .nv.info._ZN3cub18CUB_300001_SM_10006detail6reduce28DeviceReduceSingleTileKernelINS2_10policy_hubIdyN4cuda3__47maximumIdEEE10Policy1000EPdSB_iS8_ddNS5_3std3__410__identityEEEvT0_T1_T2_T3_T4_T6_ --------------------------
	.section	.nv.info._ZN3cub18CUB_300001_SM_10006detail6reduce28DeviceReduceSingleTileKernelINS2_10policy_hubIdyN4cuda3__47maximumIdEEE10Policy1000EPdSB_iS8_ddNS5_3std3__410__identityEEEvT0_T1_T2_T3_T4_T6_,"",@"SHT_CUDA_INFO"
	.sectionflags	@""
	.align	4


	//----- nvinfo : EIATTR_CUDA_API_VERSION
	.align		4
        /*0000*/ 	.byte	0x04, 0x37
        /*0002*/ 	.short	(.L_92 - .L_91)
.L_91:
        /*0004*/ 	.word	0x00000082


	//----- nvinfo : EIATTR_KPARAM_INFO
	.align		4
.L_92:
        /*0008*/ 	.byte	0x04, 0x17
        /*000a*/ 	.short	(.L_94 - .L_93)
.L_93:
        /*000c*/ 	.word	0x00000000
        /*0010*/ 	.short	0x0005
        /*0012*/ 	.short	0x0020
        /*0014*/ 	.byte	0x00, 0xf0, 0x05, 0x00


	//----- nvinfo : EIATTR_KPARAM_INFO
	.align		4
.L_94:
        /*0018*/ 	.byte	0x04, 0x17
        /*001a*/ 	.short	(.L_96 - .L_95)
.L_95:
        /*001c*/ 	.word	0x00000000
        /*0020*/ 	.short	0x0004
        /*0022*/ 	.short	0x0018
        /*0024*/ 	.byte	0x00, 0xf0, 0x21, 0x00


	//----- nvinfo : EIATTR_KPARAM_INFO
	.align		4
.L_96:
        /*0028*/ 	.byte	0x04, 0x17
        /*002a*/ 	.short	(.L_98 - .L_97)
.L_97:
        /*002c*/ 	.word	0x00000000
        /*0030*/ 	.short	0x0003
        /*0032*/ 	.short	0x0014
        /*0034*/ 	.byte	0x00, 0xf0, 0x05, 0x00


	//----- nvinfo : EIATTR_KPARAM_INFO
	.align		4
.L_98:
        /*0038*/ 	.byte	0x04, 0x17
        /*003a*/ 	.short	(.L_100 - .L_99)
.L_99:
        /*003c*/ 	.word	0x00000000
        /*0040*/ 	.short	0x0002
        /*0042*/ 	.short	0x0010
        /*0044*/ 	.byte	0x00, 0xf0, 0x11, 0x00


	//----- nvinfo : EIATTR_KPARAM_INFO
	.align		4
.L_100:
        /*0048*/ 	.byte	0x04, 0x17
        /*004a*/ 	.short	(.L_102 - .L_101)
.L_101:
        /*004c*/ 	.word	0x00000000
        /*0050*/ 	.short	0x0001
        /*0052*/ 	.short	0x0008
        /*0054*/ 	.byte	0x00, 0xf5, 0x21, 0x00


	//----- nvinfo : EIATTR_KPARAM_INFO
	.align		4
.L_102:
        /*0058*/ 	.byte	0x04, 0x17
        /*005a*/ 	.short	(.L_104 - .L_103)
.L_103:
        /*005c*/ 	.word	0x00000000
        /*0060*/ 	.short	0x0000
        /*0062*/ 	.short	0x0000
        /*0064*/ 	.byte	0x00, 0xf5, 0x21, 0x00


	//----- nvinfo : EIATTR_SPARSE_MMA_MASK
	.align		4
.L_104:
        /*0068*/ 	.byte	0x03, 0x50
        /*006a*/ 	.short	0x0000


	//----- nvinfo : EIATTR_MAXREG_COUNT
	.align		4
        /*006c*/ 	.byte	0x03, 0x1b
        /*006e*/ 	.short	0x00ff


	//----- nvinfo : EIATTR_NUM_BARRIERS
	.align		4
        /*0070*/ 	.byte	0x02, 0x4c
        /*0072*/ 	.byte	0x01
	.zero		1


	//----- nvinfo : EIATTR_MERCURY_ISA_VERSION
	.align		4
        /*0074*/ 	.byte	0x03, 0x5f
        /*0076*/ 	.short	0x0101


	//----- nvinfo : EIATTR_COOP_GROUP_MASK_REGIDS
	.align		4
        /*0078*/ 	.byte	0x04, 0x29
        /*007a*/ 	.short	(.L_106 - .L_105)


	//   ....[0]....
.L_105:
        /*007c*/ 	.word	0xffffffff


	//   ....[1]....
        /*0080*/ 	.word	0xffffffff


	//   ....[2]....
        /*0084*/ 	.word	0xffffffff


	//   ....[3]....
        /*0088*/ 	.word	0xffffffff


	//   ....[4]....
        /*008c*/ 	.word	0xffffffff


	//   ....[5]....
        /*0090*/ 	.word	0xffffffff


	//   ....[6]....
        /*0094*/ 	.word	0xffffffff


	//   ....[7]....
        /*0098*/ 	.word	0xffffffff


	//   ....[8]....
        /*009c*/ 	.word	0xffffffff


	//   ....[9]....
        /*00a0*/ 	.word	0xffffffff


	//   ....[10]....
        /*00a4*/ 	.word	0xffffffff


	//   ....[11]....
        /*00a8*/ 	.word	0xffffffff


	//   ....[12]....
        /*00ac*/ 	.word	0xffffffff


	//   ....[13]....
        /*00b0*/ 	.word	0xffffffff


	//   ....[14]....
        /*00b4*/ 	.word	0xffffffff


	//   ....[15]....
        /*00b8*/ 	.word	0xffffffff


	//   ....[16]....
        /*00bc*/ 	.word	0xffffffff


	//   ....[17]....
        /*00c0*/ 	.word	0xffffffff


	//   ....[18]....
        /*00c4*/ 	.word	0xffffffff


	//   ....[19]....
        /*00c8*/ 	.word	0xffffffff


	//   ....[20]....
        /*00cc*/ 	.word	0xffffffff


	//   ....[21]....
        /*00d0*/ 	.word	0xffffffff


	//   ....[22]....
        /*00d4*/ 	.word	0xffffffff


	//   ....[23]....
        /*00d8*/ 	.word	0xffffffff


	//   ....[24]....
        /*00dc*/ 	.word	0xffffffff


	//   ....[25]....
        /*00e0*/ 	.word	0xffffffff


	//   ....[26]....
        /*00e4*/ 	.word	0xffffffff


	//   ....[27]....
        /*00e8*/ 	.word	0xffffffff


	//   ....[28]....
        /*00ec*/ 	.word	0xffffffff


	//   ....[29]....
        /*00f0*/ 	.word	0xffffffff


	//   ....[30]....
        /*00f4*/ 	.word	0xffffffff


	//   ....[31]....
        /*00f8*/ 	.word	0xffffffff


	//   ....[32]....
        /*00fc*/ 	.word	0xffffffff


	//   ....[33]....
        /*0100*/ 	.word	0xffffffff


	//   ....[34]....
        /*0104*/ 	.word	0xffffffff


	//   ....[35]....
        /*0108*/ 	.word	0xffffffff


	//   ....[36]....
        /*010c*/ 	.word	0xffffffff


	//   ....[37]....
        /*0110*/ 	.word	0xffffffff


	//   ....[38]....
        /*0114*/ 	.word	0xffffffff


	//   ....[39]....
        /*0118*/ 	.word	0xffffffff


	//   ....[40]....
        /*011c*/ 	.word	0xffffffff


	//   ....[41]....
        /*0120*/ 	.word	0xffffffff


	//   ....[42]....
        /*0124*/ 	.word	0xffffffff


	//   ....[43]....
        /*0128*/ 	.word	0xffffffff


	//   ....[44]....
        /*012c*/ 	.word	0xffffffff


	//   ....[45]....
        /*0130*/ 	.word	0xffffffff


	//   ....[46]....
        /*0134*/ 	.word	0xffffffff


	//   ....[47]....
        /*0138*/ 	.word	0xffffffff


	//   ....[48]....
        /*013c*/ 	.word	0xffffffff


	//   ....[49]....
        /*0140*/ 	.word	0xffffffff


	//   ....[50]....
        /*0144*/ 	.word	0xffffffff


	//   ....[51]....
        /*0148*/ 	.word	0xffffffff


	//   ....[52]....
        /*014c*/ 	.word	0xffffffff


	//   ....[53]....
        /*0150*/ 	.word	0xffffffff


	//   ....[54]....
        /*0154*/ 	.word	0xffffffff


	//   ....[55]....
        /*0158*/ 	.word	0xffffffff


	//   ....[56]....
        /*015c*/ 	.word	0xffffffff


	//   ....[57]....
        /*0160*/ 	.word	0xffffffff


	//   ....[58]....
        /*0164*/ 	.word	0xffffffff


	//   ....[59]....
        /*0168*/ 	.word	0xffffffff


	//----- nvinfo : EIATTR_COOP_GROUP_INSTR_OFFSETS
	.align		4
.L_106:
        /*016c*/ 	.byte	0x04, 0x28
        /*016e*/ 	.short	(.L_108 - .L_107)


	//   ....[0]....
.L_107:
        /*0170*/ 	.word	0x00000d30


	//   ....[1]....
        /*0174*/ 	.word	0x00000d40


	//   ....[2]....
        /*0178*/ 	.word	0x00000dd0


	//   ....[3]....
        /*017c*/ 	.word	0x00000e10


	//   ....[4]....
        /*0180*/ 	.word	0x00000e80


	//   ....[5]....
        /*0184*/ 	.word	0x00000ea0


	//   ....[6]....
        /*0188*/ 	.word	0x00000ef0


	//   ....[7]....
        /*018c*/ 	.word	0x00000f10


	//   ....[8]....
        /*0190*/ 	.word	0x00000f60


	//   ....[9]....
        /*0194*/ 	.word	0x00000f80


	//   ....[10]....
        /*0198*/ 	.word	0x00001280


	//   ....[11]....
        /*019c*/ 	.word	0x00001290


	//   ....[12]....
        /*01a0*/ 	.word	0x00001320


	//   ....[13]....
        /*01a4*/ 	.word	0x00001350


	//   ....[14]....
        /*01a8*/ 	.word	0x000013b0


	//   ....[15]....
        /*01ac*/ 	.word	0x000013e0


	//   ....[16]....
        /*01b0*/ 	.word	0x00001440


	//   ....[17]....
        /*01b4*/ 	.word	0x00001480


	//   ....[18]....
        /*01b8*/ 	.word	0x000014f0


	//   ....[19]....
        /*01bc*/ 	.word	0x00001530


	//   ....[20]....
        /*01c0*/ 	.word	0x00002960


	//   ....[21]....
        /*01c4*/ 	.word	0x00002970


	//   ....[22]....
        /*01c8*/ 	.word	0x00002a00


	//   ....[23]....
        /*01cc*/ 	.word	0x00002a30


	//   ....[24]....
        /*01d0*/ 	.word	0x00002aa0


	//   ....[25]....
        /*01d4*/ 	.word	0x00002ac0


	//   ....[26]....
        /*01d8*/ 	.word	0x00002b20


	//   ....[27]....
        /*01dc*/ 	.word	0x00002b30


	//   ....[28]....
        /*01e0*/ 	.word	0x00002b80


	//   ....[29]....
        /*01e4*/ 	.word	0x00002b90


	//   ....[30]....
        /*01e8*/ 	.word	0x00003a20


	//   ....[31]....
        /*01ec*/ 	.word	0x00003a30


	//   ....[32]....
        /*01f0*/ 	.word	0x00003ac0


	//   ....[33]....
        /*01f4*/ 	.word	0x00003b00


	//   ....[34]....
        /*01f8*/ 	.word	0x00003b80


	//   ....[35]....
        /*01fc*/ 	.word	0x00003bc0


	//   ....[36]....
        /*0200*/ 	.word	0x00003c20


	//   ....[37]....
        /*0204*/ 	.word	0x00003c50


	//   ....[38]....
        /*0208*/ 	.word	0x00003ca0


	//   ....[39]....
        /*020c*/ 	.word	0x00003cd0


	//   ....[40]....
        /*0210*/ 	.word	0x00003fb0


	//   ....[41]....
        /*0214*/ 	.word	0x00003fc0


	//   ....[42]....
        /*0218*/ 	.word	0x00004050


	//   ....[43]....
        /*021c*/ 	.word	0x00004080


	//   ....[44]....
        /*0220*/ 	.word	0x000040d0


	//   ....[45]....
        /*0224*/ 	.word	0x00004100


	//   ....[46]....
        /*0228*/ 	.word	0x00004170


	//   ....[47]....
        /*022c*/ 	.word	0x000041b0


	//   ....[48]....
        /*0230*/ 	.word	0x00004220


	//   ....[49]....
        /*0234*/ 	.word	0x00004250


	//   ....[50]....
        /*0238*/ 	.word	0x00005700


	//   ....[51]....
        /*023c*/ 	.word	0x00005710


	//   ....[52]....
        /*0240*/ 	.word	0x000057a0


	//   ....[53]....
        /*0244*/ 	.word	0x000057e0


	//   ....[54]....
        /*0248*/ 	.word	0x00005860


	//   ....[55]....
        /*024c*/ 	.word	0x000058a0


	//   ....[56]....
        /*0250*/ 	.word	0x00005900


	//   ....[57]....
        /*0254*/ 	.word	0x00005930


	//   ....[58]....
        /*0258*/ 	.word	0x00005980


	//   ....[59]....
        /*025c*/ 	.word	0x000059b0


	//----- nvinfo : EIATTR_VRC_CTA_INIT_COUNT
	.align		4
.L_108:
        /*0260*/ 	.byte	0x02, 0x4a
	.zero		1
	.zero		1


	//----- nvinfo : EIATTR_EXIT_INSTR_OFFSETS
	.align		4
        /*0264*/ 	.byte	0x04, 0x1c
        /*0266*/ 	.short	(.L_110 - .L_109)


	//   ....[0]....
.L_109:
        /*0268*/ 	.word	0x00000080


	//   ....[1]....
        /*026c*/ 	.word	0x000000c0


	//   ....[2]....
        /*0270*/ 	.word	0x00005c20


	//   ....[3]....
        /*0274*/ 	.word	0x00005ca0


	//----- nvinfo : EIATTR_MAX_THREADS
	.align		4
.L_110:
        /*0278*/ 	.byte	0x04, 0x05
        /*027a*/ 	.short	(.L_112 - .L_111)
.L_111:
        /*027c*/ 	.word	0x00000100
        /*0280*/ 	.word	0x00000001
        /*0284*/ 	.word	0x00000001


	//----- nvinfo : EIATTR_CRS_STACK_SIZE
	.align		4
.L_112:
        /*0288*/ 	.byte	0x04, 0x1e
        /*028a*/ 	.short	(.L_114 - .L_113)
.L_113:
        /*028c*/ 	.word	0x00000000


	//----- nvinfo : EIATTR_CBANK_PARAM_SIZE
	.align		4
.L_114:
        /*0290*/ 	.byte	0x03, 0x19
        /*0292*/ 	.short	0x0021


	//----- nvinfo : EIATTR_PARAM_CBANK
	.align		4
        /*0294*/ 	.byte	0x04, 0x0a
        /*0296*/ 	.short	(.L_116 - .L_115)
	.align		4
.L_115:
        /*0298*/ 	.word	index@(.nv.constant0._ZN3cub18CUB_300001_SM_10006detail6reduce28DeviceReduceSingleTileKernelINS2_10policy_hubIdyN4cuda3__47maximumIdEEE10Policy1000EPdSB_iS8_ddNS5_3std3__410__identityEEEvT0_T1_T2_T3_T4_T6_)
        /*029c*/ 	.short	0x0380
        /*029e*/ 	.short	0x0021


	//----- nvinfo : EIATTR_SW_WAR
	.align		4
.L_116:
        /*02a0*/ 	.byte	0x04, 0x36
        /*02a2*/ 	.short	(.L_118 - .L_117)
.L_117:
        /*02a4*/ 	.word	0x00000008
.L_118:


//--------------------- .nv.info._ZN3cub18CUB_300001_SM_10006detail6reduce18DeviceReduceKernelINS2_10policy_hubIdyN4cuda3__47maximumIdEEE10Policy1000EN6thrust24THRUST_300001_SM_1000_NS10device_ptrIdEEyS8_dNS5_3std3__410__identityEEEvT0_PT3_T1_NS0_13GridEvenShareISL_EET2_T4_ --------------------------
	.section	.nv.info._ZN3cub18CUB_300001_SM_10006detail6reduce18DeviceReduceKernelINS2_10policy_hubIdyN4cuda3__47maximumIdEEE10Policy1000EN6thrust24THRUST_300001_SM_1000_NS10device_ptrIdEEyS8_dNS5_3std3__410__identityEEEvT0_PT3_T1_NS0_13GridEvenShareISL_EET2_T4_,"",@"SHT_CUDA_INFO"
	.sectionflags	@""
	.align	4


	//----- nvinfo : EIATTR_CUDA_API_VERSION
	.align		4
        /*0000*/ 	.byte	0x04, 0x37
        /*0002*/ 	.short	(.L_120 - .L_119)
.L_119:
        /*0004*/ 	.word	0x00000082


	//----- nvinfo : EIATTR_KPARAM_INFO
	.align		4
.L_120:
        /*0008*/ 	.byte	0x04, 0x17
        /*000a*/ 	.short	(.L_122 - .L_121)
.L_121:
        /*000c*/ 	.word	0x00000000
        /*0010*/ 	.short	0x0005
        /*0012*/ 	.short	0x0061
        /*0014*/ 	.byte	0x00, 0xf0, 0x05, 0x00


	//----- nvinfo : EIATTR_KPARAM_INFO
	.align		4
.L_122:
        /*0018*/ 	.byte	0x04, 0x17
        /*001a*/ 	.short	(.L_124 - .L_123)
.L_123:
        /*001c*/ 	.word	0x00000000
        /*0020*/ 	.short	0x0004
        /*0022*/ 	.short	0x0060
        /*0024*/ 	.byte	0x00, 0xf0, 0x05, 0x00


	//----- nvinfo : EIATTR_KPARAM_INFO
	.align		4
.L_124:
        /*0028*/ 	.byte	0x04, 0x17
        /*002a*/ 	.short	(.L_126 - .L_125)
.L_125:
        /*002c*/ 	.word	0x00000000
        /*0030*/ 	.short	0x0003
        /*0032*/ 	.short	0x0018
        /*0034*/ 	.byte	0x00, 0xf0, 0x21, 0x01


	//----- nvinfo : EIATTR_KPARAM_INFO
	.align		4
.L_126:
        /*0038*/ 	.byte	0x04, 0x17
        /*003a*/ 	.short	(.L_128 - .L_127)
.L_127:
        /*003c*/ 	.word	0x00000000
        /*0040*/ 	.short	0x0002
        /*0042*/ 	.short	0x0010
        /*0044*/ 	.byte	0x00, 0xf0, 0x21, 0x00


	//----- nvinfo : EIATTR_KPARAM_INFO
	.align		4
.L_128:
        /*0048*/ 	.byte	0x04, 0x17
        /*004a*/ 	.short	(.L_130 - .L_129)
.L_129:
        /*004c*/ 	.word	0x00000000
        /*0050*/ 	.short	0x0001
        /*0052*/ 	.short	0x0008
        /*0054*/ 	.byte	0x00, 0xf5, 0x21, 0x00


	//----- nvinfo : EIATTR_KPARAM_INFO
	.align		4
.L_130:
        /*0058*/ 	.byte	0x04, 0x17
        /*005a*/ 	.short	(.L_132 - .L_131)
.L_131:
        /*005c*/ 	.word	0x00000000
        /*0060*/ 	.short	0x0000
        /*0062*/ 	.short	0x0000
        /*0064*/ 	.byte	0x00, 0xf0, 0x21, 0x00


	//----- nvinfo : EIATTR_SPARSE_MMA_MASK
	.align		4
.L_132:
        /*0068*/ 	.byte	0x03, 0x50
        /*006a*/ 	.short	0x0000


	//----- nvinfo : EIATTR_MAXREG_COUNT
	.align		4
        /*006c*/ 	.byte	0x03, 0x1b
        /*006e*/ 	.short	0x00ff


	//----- nvinfo : EIATTR_NUM_BARRIERS
	.align		4
        /*0070*/ 	.byte	0x02, 0x4c
        /*0072*/ 	.byte	0x01
	.zero		1


	//----- nvinfo : EIATTR_MERCURY_ISA_VERSION
	.align		4
        /*0074*/ 	.byte	0x03, 0x5f
        /*0076*/ 	.short	0x0101


	//----- nvinfo : EIATTR_COOP_GROUP_MASK_REGIDS
	.align		4
        /*0078*/ 	.byte	0x04, 0x29
        /*007a*/ 	.short	(.L_134 - .L_133)


	//   ....[0]....
.L_133:
        /*007c*/ 	.word	0xffffffff


	//   ....[1]....
        /*0080*/ 	.word	0xffffffff


	//   ....[2]....
        /*0084*/ 	.word	0xffffffff


	//   ....[3]....
        /*0088*/ 	.word	0xffffffff


	//   ....[4]....
        /*008c*/ 	.word	0xffffffff


	//   ....[5]....
        /*0090*/ 	.word	0xffffffff


	//   ....[6]....
        /*0094*/ 	.word	0xffffffff


	//   ....[7]....
        /*0098*/ 	.word	0xffffffff


	//   ....[8]....
        /*009c*/ 	.word	0xffffffff


	//   ....[9]....
        /*00a0*/ 	.word	0xffffffff


	//   ....[10]....
        /*00a4*/ 	.word	0xffffffff


	//   ....[11]....
        /*00a8*/ 	.word	0xffffffff


	//   ....[12]....
        /*00ac*/ 	.word	0xffffffff


	//   ....[13]....
        /*00b0*/ 	.word	0xffffffff


	//   ....[14]....
        /*00b4*/ 	.word	0xffffffff


	//   ....[15]....
        /*00b8*/ 	.word	0xffffffff


	//   ....[16]....
        /*00bc*/ 	.word	0xffffffff


	//   ....[17]....
        /*00c0*/ 	.word	0xffffffff


	//   ....[18]....
        /*00c4*/ 	.word	0xffffffff


	//   ....[19]....
        /*00c8*/ 	.word	0xffffffff


	//   ....[20]....
        /*00cc*/ 	.word	0xffffffff


	//   ....[21]....
        /*00d0*/ 	.word	0xffffffff


	//   ....[22]....
        /*00d4*/ 	.word	0xffffffff


	//   ....[23]....
        /*00d8*/ 	.word	0xffffffff


	//   ....[24]....
        /*00dc*/ 	.word	0xffffffff


	//   ....[25]....
        /*00e0*/ 	.word	0xffffffff


	//   ....[26]....
        /*00e4*/ 	.word	0xffffffff


	//   ....[27]....
        /*00e8*/ 	.word	0xffffffff


	//   ....[28]....
        /*00ec*/ 	.word	0xffffffff


	//   ....[29]....
        /*00f0*/ 	.word	0xffffffff


	//----- nvinfo : EIATTR_COOP_GROUP_INSTR_OFFSETS
	.align		4
.L_134:
        /*00f4*/ 	.byte	0x04, 0x28
        /*00f6*/ 	.short	(.L_136 - .L_135)


	//   ....[0]....
.L_135:
        /*00f8*/ 	.word	0x00000d50


	//   ....[1]....
        /*00fc*/ 	.word	0x00000d60


	//   ....[2]....
        /*0100*/ 	.word	0x00000df0


	//   ....[3]....
        /*0104*/ 	.word	0x00000e20


	//   ....[4]....
        /*0108*/ 	.word	0x00000e80


	//   ....[5]....
        /*010c*/ 	.word	0x00000eb0


	//   ....[6]....
        /*0110*/ 	.word	0x00000f10


	//   ....[7]....
        /*0114*/ 	.word	0x00000f20


	//   ....[8]....
        /*0118*/ 	.word	0x00000f70


	//   ....[9]....
        /*011c*/ 	.word	0x00000f80


	//   ....[10]....
        /*0120*/ 	.word	0x00001260


	//   ....[11]....
        /*0124*/ 	.word	0x00001270


	//   ....[12]....
        /*0128*/ 	.word	0x00001300


	//   ....[13]....
        /*012c*/ 	.word	0x00001320


	//   ....[14]....
        /*0130*/ 	.word	0x00001380


	//   ....[15]....
        /*0134*/ 	.word	0x000013a0


	//   ....[16]....
        /*0138*/ 	.word	0x00001400


	//   ....[17]....
        /*013c*/ 	.word	0x00001440


	//   ....[18]....
        /*0140*/ 	.word	0x000014b0


	//   ....[19]....
        /*0144*/ 	.word	0x000014d0


	//   ....[20]....
        /*0148*/ 	.word	0x00002c00


	//   ....[21]....
        /*014c*/ 	.word	0x00002c10


	//   ....[22]....
        /*0150*/ 	.word	0x00002cb0


	//   ....[23]....
        /*0154*/ 	.word	0x00002ce0


	//   ....[24]....
        /*0158*/ 	.word	0x00002d40


	//   ....[25]....
        /*015c*/ 	.word	0x00002d70


	//   ....[26]....
        /*0160*/ 	.word	0x00002dc0


	//   ....[27]....
        /*0164*/ 	.word	0x00002de0


	//   ....[28]....
        /*0168*/ 	.word	0x00002e30


	//   ....[29]....
        /*016c*/ 	.word	0x00002e50


	//----- nvinfo : EIATTR_VRC_CTA_INIT_COUNT
	.align		4
.L_136:
        /*0170*/ 	.byte	0x02, 0x4a
	.zero		1
	.zero		1


	//----- nvinfo : EIATTR_EXIT_INSTR_OFFSETS
	.align		4
        /*0174*/ 	.byte	0x04, 0x1c
        /*0176*/ 	.short	(.L_138 - .L_137)


	//   ....[0]....
.L_137:
        /*0178*/ 	.word	0x000030f0


	//   ....[1]....
        /*017c*/ 	.word	0x00003150


	//----- nvinfo : EIATTR_MAX_THREADS
	.align		4
.L_138:
        /*0180*/ 	.byte	0x04, 0x05
        /*0182*/ 	.short	(.L_140 - .L_139)
.L_139:
        /*0184*/ 	.word	0x00000100
        /*0188*/ 	.word	0x00000001
        /*018c*/ 	.word	0x00000001


	//----- nvinfo : EIATTR_CRS_STACK_SIZE
	.align		4
.L_140:
        /*0190*/ 	.byte	0x04, 0x1e
        /*0192*/ 	.short	(.L_142 - .L_141)
.L_141:
        /*0194*/ 	.word	0x00000000


	//----- nvinfo : EIATTR_CBANK_PARAM_SIZE
	.align		4
.L_142:
        /*0198*/ 	.byte	0x03, 0x19
        /*019a*/ 	.short	0x0062


	//----- nvinfo : EIATTR_PARAM_CBANK
	.align		4
        /*019c*/ 	.byte	0x04, 0x0a
        /*019e*/ 	.short	(.L_144 - .L_143)
	.align		4
.L_143:
        /*01a0*/ 	.word	index@(.nv.constant0._ZN3cub18CUB_300001_SM_10006detail6reduce18DeviceReduceKernelINS2_10policy_hubIdyN4cuda3__47maximumIdEEE10Policy1000EN6thrust24THRUST_300001_SM_1000_NS10device_ptrIdEEyS8_dNS5_3std3__410__identityEEEvT0_PT3_T1_NS0_13GridEvenShareISL_EET2_T4_)
        /*01a4*/ 	.short	0x0380
        /*01a6*/ 	.short	0x0062


	//----- nvinfo : EIATTR_SW_WAR
	.align		4
.L_144:
        /*01a8*/ 	.byte	0x04, 0x36
        /*01aa*/ 	.short	(.L_146 - .L_145)
.L_145:
        /*01ac*/ 	.word	0x00000008
.L_146:


//--------------------- .nv.info._ZN3cub18CUB_300001_SM_10006detail6reduce28DeviceReduceSingleTileKernelINS2_10policy_hubIdyN4cuda3__47maximumIdEEE10Policy1000EN6thrust24THRUST_300001_SM_1000_NS10device_ptrIdEEPdyS8_ddNS5_3std3__410__identityEEEvT0_T1_T2_T3_T4_T6_ --------------------------
	.section	.nv.info._ZN3cub18CUB_300001_SM_10006detail6reduce28DeviceReduceSingleTileKernelINS2_10policy_hubIdyN4cuda3__47maximumIdEEE10Policy1000EN6thrust24THRUST_300001_SM_1000_NS10device_ptrIdEEPdyS8_ddNS5_3std3__410__identityEEEvT0_T1_T2_T3_T4_T6_,"",@"SHT_CUDA_INFO"
	.sectionflags	@""
	.align	4


	//----- nvinfo : EIATTR_CUDA_API_VERSION
	.align		4
        /*0000*/ 	.byte	0x04, 0x37
        /*0002*/ 	.short	(.L_148 - .L_147)
.L_147:
        /*0004*/ 	.word	0x00000082


	//----- nvinfo : EIATTR_KPARAM_INFO
	.align		4
.L_148:
        /*0008*/ 	.byte	0x04, 0x17
        /*000a*/ 	.short	(.L_150 - .L_149)
.L_149:
        /*000c*/ 	.word	0x00000000
        /*0010*/ 	.short	0x0005
        /*0012*/ 	.short	0x0028
        /*0014*/ 	.byte	0x00, 0xf0, 0x05, 0x00


	//----- nvinfo : EIATTR_KPARAM_INFO
	.align		4
.L_150:
        /*0018*/ 	.byte	0x04, 0x17
        /*001a*/ 	.short	(.L_152 - .L_151)
.L_151:
        /*001c*/ 	.word	0x00000000
        /*0020*/ 	.short	0x0004
        /*0022*/ 	.short	0x0020
        /*0024*/ 	.byte	0x00, 0xf0, 0x21, 0x00


	//----- nvinfo : EIATTR_KPARAM_INFO
	.align		4
.L_152:
        /*0028*/ 	.byte	0x04, 0x17
        /*002a*/ 	.short	(.L_154 - .L_153)
.L_153:
        /*002c*/ 	.word	0x00000000
        /*0030*/ 	.short	0x0003
        /*0032*/ 	.short	0x0018
        /*0034*/ 	.byte	0x00, 0xf0, 0x05, 0x00


	//----- nvinfo : EIATTR_KPARAM_INFO
	.align		4
.L_154:
        /*0038*/ 	.byte	0x04, 0x17
        /*003a*/ 	.short	(.L_156 - .L_155)
.L_155:
        /*003c*/ 	.word	0x00000000
        /*0040*/ 	.short	0x0002
        /*0042*/ 	.short	0x0010
        /*0044*/ 	.byte	0x00, 0xf0, 0x21, 0x00


	//----- nvinfo : EIATTR_KPARAM_INFO
	.align		4
.L_156:
        /*0048*/ 	.byte	0x04, 0x17
        /*004a*/ 	.short	(.L_158 - .L_157)
.L_157:
        /*004c*/ 	.word	0x00000000
        /*0050*/ 	.short	0x0001
        /*0052*/ 	.short	0x0008
        /*0054*/ 	.byte	0x00, 0xf5, 0x21, 0x00


	//----- nvinfo : EIATTR_KPARAM_INFO
	.align		4
.L_158:
        /*0058*/ 	.byte	0x04, 0x17
        /*005a*/ 	.short	(.L_160 - .L_159)
.L_159:
        /*005c*/ 	.word	0x00000000
        /*0060*/ 	.short	0x0000
        /*0062*/ 	.short	0x0000
        /*0064*/ 	.byte	0x00, 0xf0, 0x21, 0x00


	//----- nvinfo : EIATTR_SPARSE_MMA_MASK
	.align		4
.L_160:
        /*0068*/ 	.byte	0x03, 0x50
        /*006a*/ 	.short	0x0000


	//----- nvinfo : EIATTR_MAXREG_COUNT
	.align		4
        /*006c*/ 	.byte	0x03, 0x1b
        /*006e*/ 	.short	0x00ff


	//----- nvinfo : EIATTR_NUM_BARRIERS
	.align		4
        /*0070*/ 	.byte	0x02, 0x4c
        /*0072*/ 	.byte	0x01
	.zero		1


	//----- nvinfo : EIATTR_MERCURY_ISA_VERSION
	.align		4
        /*0074*/ 	.byte	0x03, 0x5f
        /*0076*/ 	.short	0x0101


	//----- nvinfo : EIATTR_COOP_GROUP_MASK_REGIDS
	.align		4
        /*0078*/ 	.byte	0x04, 0x29
        /*007a*/ 	.short	(.L_162 - .L_161)


	//   ....[0]....
.L_161:
        /*007c*/ 	.word	0xffffffff


	//   ....[1]....
        /*0080*/ 	.word	0xffffffff


	//   ....[2]....
        /*0084*/ 	.word	0xffffffff


	//   ....[3]....
        /*0088*/ 	.word	0xffffffff


	//   ....[4]....
        /*008c*/ 	.word	0xffffffff


	//   ....[5]....
        /*0090*/ 	.word	0xffffffff


	//   ....[6]....
        /*0094*/ 	.word	0xffffffff


	//   ....[7]....
        /*0098*/ 	.word	0xffffffff


	//   ....[8]....
        /*009c*/ 	.word	0xffffffff


	//   ....[9]....
        /*00a0*/ 	.word	0xffffffff


	//   ....[10]....
        /*00a4*/ 	.word	0xffffffff


	//   ....[11]....
        /*00a8*/ 	.word	0xffffffff


	//   ....[12]....
        /*00ac*/ 	.word	0xffffffff


	//   ....[13]....
        /*00b0*/ 	.word	0xffffffff


	//   ....[14]....
        /*00b4*/ 	.word	0xffffffff


	//   ....[15]....
        /*00b8*/ 	.word	0xffffffff


	//   ....[16]....
        /*00bc*/ 	.word	0xffffffff


	//   ....[17]....
        /*00c0*/ 	.word	0xffffffff


	//   ....[18]....
        /*00c4*/ 	.word	0xffffffff


	//   ....[19]....
        /*00c8*/ 	.word	0xffffffff


	//   ....[20]....
        /*00cc*/ 	.word	0xffffffff


	//   ....[21]....
        /*00d0*/ 	.word	0xffffffff


	//   ....[22]....
        /*00d4*/ 	.word	0xffffffff


	//   ....[23]....
        /*00d8*/ 	.word	0xffffffff


	//   ....[24]....
        /*00dc*/ 	.word	0xffffffff


	//   ....[25]....
        /*00e0*/ 	.word	0xffffffff


	//   ....[26]....
        /*00e4*/ 	.word	0xffffffff


	//   ....[27]....
        /*00e8*/ 	.word	0xffffffff


	//   ....[28]....
        /*00ec*/ 	.word	0xffffffff


	//   ....[29]....
        /*00f0*/ 	.word	0xffffffff


	//----- nvinfo : EIATTR_COOP_GROUP_INSTR_OFFSETS
	.align		4
.L_162:
        /*00f4*/ 	.byte	0x04, 0x28
        /*00f6*/ 	.short	(.L_164 - .L_163)


	//   ....[0]....
.L_163:
        /*00f8*/ 	.word	0x00000cb0


	//   ....[1]....
        /*00fc*/ 	.word	0x00000cc0


	//   ....[2]....
        /*0100*/ 	.word	0x00000d50


	//   ....[3]....
        /*0104*/ 	.word	0x00000d90


	//   ....[4]....
        /*0108*/ 	.word	0x00000df0


	//   ....[5]....
        /*010c*/ 	.word	0x00000e30


	//   ....[6]....
        /*0110*/ 	.word	0x00000e80


	//   ....[7]....
        /*0114*/ 	.word	0x00000eb0


	//   ....[8]....
        /*0118*/ 	.word	0x00000ef0


	//   ....[9]....
        /*011c*/ 	.word	0x00000f20


	//   ....[10]....
        /*0120*/ 	.word	0x00001240


	//   ....[11]....
        /*0124*/ 	.word	0x00001250


	//   ....[12]....
        /*0128*/ 	.word	0x000012e0


	//   ....[13]....
        /*012c*/ 	.word	0x00001300


	//   ....[14]....
        /*0130*/ 	.word	0x00001360


	//   ....[15]....
        /*0134*/ 	.word	0x00001380


	//   ....[16]....
        /*0138*/ 	.word	0x000013e0


	//   ....[17]....
        /*013c*/ 	.word	0x00001410


	//   ....[18]....
        /*0140*/ 	.word	0x00001490


	//   ....[19]....
        /*0144*/ 	.word	0x000014b0


	//   ....[20]....
        /*0148*/ 	.word	0x00002a40


	//   ....[21]....
        /*014c*/ 	.word	0x00002a50


	//   ....[22]....
        /*0150*/ 	.word	0x00002ae0


	//   ....[23]....
        /*0154*/ 	.word	0x00002b10


	//   ....[24]....
        /*0158*/ 	.word	0x00002b80


	//   ....[25]....
        /*015c*/ 	.word	0x00002ba0


	//   ....[26]....
        /*0160*/ 	.word	0x00002c00


	//   ....[27]....
        /*0164*/ 	.word	0x00002c10


	//   ....[28]....
        /*0168*/ 	.word	0x00002c50


	//   ....[29]....
        /*016c*/ 	.word	0x00002c60


	//----- nvinfo : EIATTR_VRC_CTA_INIT_COUNT
	.align		4
.L_164:
        /*0170*/ 	.byte	0x02, 0x4a
	.zero		1
	.zero		1


	//----- nvinfo : EIATTR_EXIT_INSTR_OFFSETS
	.align		4
        /*0174*/ 	.byte	0x04, 0x1c
        /*0176*/ 	.short	(.L_166 - .L_165)


	//   ....[0]....
.L_165:
        /*0178*/ 	.word	0x000000a0


	//   ....[1]....
        /*017c*/ 	.word	0x000000e0


	//   ....[2]....
        /*0180*/ 	.word	0x00002f00


	//   ....[3]....
        /*0184*/ 	.word	0x00002f80


	//----- nvinfo : EIATTR_MAX_THREADS
	.align		4
.L_166:
        /*0188*/ 	.byte	0x04, 0x05
        /*018a*/ 	.short	(.L_168 - .L_167)
.L_167:
        /*018c*/ 	.word	0x00000100
        /*0190*/ 	.word	0x00000001
        /*0194*/ 	.word	0x00000001


	//----- nvinfo : EIATTR_CRS_STACK_SIZE
	.align		4
.L_168:
        /*0198*/ 	.byte	0x04, 0x1e
        /*019a*/ 	.short	(.L_170 - .L_169)
.L_169:
        /*019c*/ 	.word	0x00000000


	//----- nvinfo : EIATTR_CBANK_PARAM_SIZE
	.align		4
.L_170:
        /*01a0*/ 	.byte	0x03, 0x19
        /*01a2*/ 	.short	0x0029


	//----- nvinfo : EIATTR_PARAM_CBANK
	.align		4
        /*01a4*/ 	.byte	0x04, 0x0a
        /*01a6*/ 	.short	(.L_172 - .L_171)
	.align		4
.L_171:
        /*01a8*/ 	.word	index@(.nv.constant0._ZN3cub18CUB_300001_SM_10006detail6reduce28DeviceReduceSingleTileKernelINS2_10policy_hubIdyN4cuda3__47maximumIdEEE10Policy1000EN6thrust24THRUST_300001_SM_1000_NS10device_ptrIdEEPdyS8_ddNS5_3std3__410__identityEEEvT0_T1_T2_T3_T4_T6_)
        /*01ac*/ 	.short	0x0380
        /*01ae*/ 	.short	0x0029


	//----- nvinfo : EIATTR_SW_WAR
	.align		4
.L_172:
        /*01b0*/ 	.byte	0x04, 0x36
        /*01b2*/ 	.short	(.L_174 - .L_173)
.L_173:
        /*01b4*/ 	.word	0x00000008
.L_174:


//--------------------- .nv.info._ZN3cub18CUB_300001_SM_10006detail6reduce28DeviceReduceSingleTileKernelINS2_10policy_hubIdjN4cuda3__47maximumIdEEE10Policy1000EPdSB_iS8_ddNS5_3std3__410__identityEEEvT0_T1_T2_T3_T4_T6_ --------------------------
	.section	.nv.info._ZN3cub18CUB_300001_SM_10006detail6reduce28DeviceReduceSingleTileKernelINS2_10policy_hubIdjN4cuda3__47maximumIdEEE10Policy1000EPdSB_iS8_ddNS5_3std3__410__identityEEEvT0_T1_T2_T3_T4_T6_,"",@"SHT_CUDA_INFO"
	.sectionflags	@""
	.align	4


	//----- nvinfo : EIATTR_CUDA_API_VERSION
	.align		4
        /*0000*/ 	.byte	0x04, 0x37
        /*0002*/ 	.short	(.L_176 - .L_175)
.L_175:
        /*0004*/ 	.word	0x00000082


	//----- nvinfo : EIATTR_KPARAM_INFO
	.align		4
.L_176:
        /*0008*/ 	.byte	0x04, 0x17
        /*000a*/ 	.short	(.L_178 - .L_177)
.L_177:
        /*000c*/ 	.word	0x00000000
        /*0010*/ 	.short	0x0005
        /*0012*/ 	.short	0x0020
        /*0014*/ 	.byte	0x00, 0xf0, 0x05, 0x00


	//----- nvinfo : EIATTR_KPARAM_INFO
	.align		4
.L_178:
        /*0018*/ 	.byte	0x04, 0x17
        /*001a*/ 	.short	(.L_180 - .L_179)
.L_179:
        /*001c*/ 	.word	0x00000000
        /*0020*/ 	.short	0x0004
        /*0022*/ 	.short	0x0018
        /*0024*/ 	.byte	0x00, 0xf0, 0x21, 0x00


	//----- nvinfo : EIATTR_KPARAM_INFO
	.align		4
.L_180:
        /*0028*/ 	.byte	0x04, 0x17
        /*002a*/ 	.short	(.L_182 - .L_181)
.L_181:
        /*002c*/ 	.word	0x00000000
        /*0030*/ 	.short	0x0003
        /*0032*/ 	.short	0x0014
        /*0034*/ 	.byte	0x00, 0xf0, 0x05, 0x00


	//----- nvinfo : EIATTR_KPARAM_INFO
	.align		4
.L_182:
        /*0038*/ 	.byte	0x04, 0x17
        /*003a*/ 	.short	(.L_184 - .L_183)
.L_183:
        /*003c*/ 	.word	0x00000000
        /*0040*/ 	.short	0x0002
        /*0042*/ 	.short	0x0010
        /*0044*/ 	.byte	0x00, 0xf0, 0x11, 0x00


	//----- nvinfo : EIATTR_KPARAM_INFO
	.align		4
.L_184:
        /*0048*/ 	.byte	0x04, 0x17
        /*004a*/ 	.short	(.L_186 - .L_185)
.L_185:
        /*004c*/ 	.word	0x00000000
        /*0050*/ 	.short	0x0001
        /*0052*/ 	.short	0x0008
        /*0054*/ 	.byte	0x00, 0xf5, 0x21, 0x00


	//----- nvinfo : EIATTR_KPARAM_INFO
	.align		4
.L_186:
        /*0058*/ 	.byte	0x04, 0x17
        /*005a*/ 	.short	(.L_188 - .L_187)
.L_187:
        /*005c*/ 	.word	0x00000000
        /*0060*/ 	.short	0x0000
        /*0062*/ 	.short	0x0000
        /*0064*/ 	.byte	0x00, 0xf5, 0x21, 0x00


	//----- nvinfo : EIATTR_SPARSE_MMA_MASK
	.align		4
.L_188:
        /*0068*/ 	.byte	0x03, 0x50
        /*006a*/ 	.short	0x0000


	//----- nvinfo : EIATTR_MAXREG_COUNT
	.align		4
        /*006c*/ 	.byte	0x03, 0x1b
        /*006e*/ 	.short	0x00ff


	//----- nvinfo : EIATTR_NUM_BARRIERS
	.align		4
        /*0070*/ 	.byte	0x02, 0x4c
        /*0072*/ 	.byte	0x01
	.zero		1


	//----- nvinfo : EIATTR_MERCURY_ISA_VERSION
	.align		4
        /*0074*/ 	.byte	0x03, 0x5f
        /*0076*/ 	.short	0x0101


	//----- nvinfo : EIATTR_COOP_GROUP_MASK_REGIDS
	.align		4
        /*0078*/ 	.byte	0x04, 0x29
        /*007a*/ 	.short	(.L_190 - .L_189)


	//   ....[0]....
.L_189:
        /*007c*/ 	.word	0xffffffff


	//   ....[1]....
        /*0080*/ 	.word	0xffffffff


	//   ....[2]....
        /*0084*/ 	.word	0xffffffff


	//   ....[3]....
        /*0088*/ 	.word	0xffffffff


	//   ....[4]....
        /*008c*/ 	.word	0xffffffff


	//   ....[5]....
        /*0090*/ 	.word	0xffffffff


	//   ....[6]....
        /*0094*/ 	.word	0xffffffff


	//   ....[7]....
        /*0098*/ 	.word	0xffffffff


	//   ....[8]....
        /*009c*/ 	.word	0xffffffff


	//   ....[9]....
        /*00a0*/ 	.word	0xffffffff


	//   ....[10]....
        /*00a4*/ 	.word	0xffffffff


	//   ....[11]....
        /*00a8*/ 	.word	0xffffffff


	//   ....[12]....
        /*00ac*/ 	.word	0xffffffff


	//   ....[13]....
        /*00b0*/ 	.word	0xffffffff


	//   ....[14]....
        /*00b4*/ 	.word	0xffffffff


	//   ....[15]....
        /*00b8*/ 	.word	0xffffffff


	//   ....[16]....
        /*00bc*/ 	.word	0xffffffff


	//   ....[17]....
        /*00c0*/ 	.word	0xffffffff


	//   ....[18]....
        /*00c4*/ 	.word	0xffffffff


	//   ....[19]....
        /*00c8*/ 	.word	0xffffffff


	//   ....[20]....
        /*00cc*/ 	.word	0xffffffff


	//   ....[21]....
        /*00d0*/ 	.word	0xffffffff


	//   ....[22]....
        /*00d4*/ 	.word	0xffffffff


	//   ....[23]....
        /*00d8*/ 	.word	0xffffffff


	//   ....[24]....
        /*00dc*/ 	.word	0xffffffff


	//   ....[25]....
        /*00e0*/ 	.word	0xffffffff


	//   ....[26]....
        /*00e4*/ 	.word	0xffffffff


	//   ....[27]....
        /*00e8*/ 	.word	0xffffffff


	//   ....[28]....
        /*00ec*/ 	.word	0xffffffff


	//   ....[29]....
        /*00f0*/ 	.word	0xffffffff


	//   ....[30]....
        /*00f4*/ 	.word	0xffffffff


	//   ....[31]....
        /*00f8*/ 	.word	0xffffffff


	//   ....[32]....
        /*00fc*/ 	.word	0xffffffff


	//   ....[33]....
        /*0100*/ 	.word	0xffffffff


	//   ....[34]....
        /*0104*/ 	.word	0xffffffff


	//   ....[35]....
        /*0108*/ 	.word	0xffffffff


	//   ....[36]....
        /*010c*/ 	.word	0xffffffff


	//   ....[37]....
        /*0110*/ 	.word	0xffffffff


	//   ....[38]....
        /*0114*/ 	.word	0xffffffff


	//   ....[39]....
        /*0118*/ 	.word	0xffffffff


	//   ....[40]....
        /*011c*/ 	.word	0xffffffff


	//   ....[41]....
        /*0120*/ 	.word	0xffffffff


	//   ....[42]....
        /*0124*/ 	.word	0xffffffff


	//   ....[43]....
        /*0128*/ 	.word	0xffffffff


	//   ....[44]....
        /*012c*/ 	.word	0xffffffff


	//   ....[45]....
        /*0130*/ 	.word	0xffffffff


	//   ....[46]....
        /*0134*/ 	.word	0xffffffff


	//   ....[47]....
        /*0138*/ 	.word	0xffffffff


	//   ....[48]....
        /*013c*/ 	.word	0xffffffff


	//   ....[49]....
        /*0140*/ 	.word	0xffffffff


	//   ....[50]....
        /*0144*/ 	.word	0xffffffff


	//   ....[51]....
        /*0148*/ 	.word	0xffffffff


	//   ....[52]....
        /*014c*/ 	.word	0xffffffff


	//   ....[53]....
        /*0150*/ 	.word	0xffffffff


	//   ....[54]....
        /*0154*/ 	.word	0xffffffff


	//   ....[55]....
        /*0158*/ 	.word	0xffffffff


	//   ....[56]....
        /*015c*/ 	.word	0xffffffff


	//   ....[57]....
        /*0160*/ 	.word	0xffffffff


	//   ....[58]....
        /*0164*/ 	.word	0xffffffff


	//   ....[59]....
        /*0168*/ 	.word	0xffffffff


	//----- nvinfo : EIATTR_COOP_GROUP_INSTR_OFFSETS
	.align		4
.L_190:
        /*016c*/ 	.byte	0x04, 0x28
        /*016e*/ 	.short	(.L_192 - .L_191)


	//   ....[0]....
.L_191:
        /*0170*/ 	.word	0x00000d30


	//   ....[1]....
        /*0174*/ 	.word	0x00000d40


	//   ....[2]....
        /*0178*/ 	.word	0x00000dd0


	//   ....[3]....
        /*017c*/ 	.word	0x00000e10


	//   ....[4]....
        /*0180*/ 	.word	0x00000e80


	//   ....[5]....
        /*0184*/ 	.word	0x00000ea0


	//   ....[6]....
        /*0188*/ 	.word	0x00000ef0


	//   ....[7]....
        /*018c*/ 	.word	0x00000f10


	//   ....[8]....
        /*0190*/ 	.word	0x00000f60


	//   ....[9]....
        /*0194*/ 	.word	0x00000f80


	//   ....[10]....
        /*0198*/ 	.word	0x00001280


	//   ....[11]....
        /*019c*/ 	.word	0x00001290


	//   ....[12]....
        /*01a0*/ 	.word	0x00001320


	//   ....[13]....
        /*01a4*/ 	.word	0x00001350


	//   ....[14]....
        /*01a8*/ 	.word	0x000013b0


	//   ....[15]....
        /*01ac*/ 	.word	0x000013e0


	//   ....[16]....
        /*01b0*/ 	.word	0x00001440


	//   ....[17]....
        /*01b4*/ 	.word	0x00001480


	//   ....[18]....
        /*01b8*/ 	.word	0x000014f0


	//   ....[19]....
        /*01bc*/ 	.word	0x00001530


	//   ....[20]....
        /*01c0*/ 	.word	0x00002960


	//   ....[21]....
        /*01c4*/ 	.word	0x00002970


	//   ....[22]....
        /*01c8*/ 	.word	0x00002a00


	//   ....[23]....
        /*01cc*/ 	.word	0x00002a30


	//   ....[24]....
        /*01d0*/ 	.word	0x00002aa0


	//   ....[25]....
        /*01d4*/ 	.word	0x00002ac0


	//   ....[26]....
        /*01d8*/ 	.word	0x00002b20


	//   ....[27]....
        /*01dc*/ 	.word	0x00002b30


	//   ....[28]....
        /*01e0*/ 	.word	0x00002b80


	//   ....[29]....
        /*01e4*/ 	.word	0x00002b90


	//   ....[30]....
        /*01e8*/ 	.word	0x00003a20


	//   ....[31]....
        /*01ec*/ 	.word	0x00003a30


	//   ....[32]....
        /*01f0*/ 	.word	0x00003ac0


	//   ....[33]....
        /*01f4*/ 	.word	0x00003b00


	//   ....[34]....
        /*01f8*/ 	.word	0x00003b80


	//   ....[35]....
        /*01fc*/ 	.word	0x00003bc0


	//   ....[36]....
        /*0200*/ 	.word	0x00003c20


	//   ....[37]....
        /*0204*/ 	.word	0x00003c50


	//   ....[38]....
        /*0208*/ 	.word	0x00003ca0


	//   ....[39]....
        /*020c*/ 	.word	0x00003cd0


	//   ....[40]....
        /*0210*/ 	.word	0x00003fb0


	//   ....[41]....
        /*0214*/ 	.word	0x00003fc0


	//   ....[42]....
        /*0218*/ 	.word	0x00004050


	//   ....[43]....
        /*021c*/ 	.word	0x00004080


	//   ....[44]....
        /*0220*/ 	.word	0x000040d0


	//   ....[45]....
        /*0224*/ 	.word	0x00004100


	//   ....[46]....
        /*0228*/ 	.word	0x00004170


	//   ....[47]....
        /*022c*/ 	.word	0x000041b0


	//   ....[48]....
        /*0230*/ 	.word	0x00004220


	//   ....[49]....
        /*0234*/ 	.word	0x00004250


	//   ....[50]....
        /*0238*/ 	.word	0x00005700


	//   ....[51]....
        /*023c*/ 	.word	0x00005710


	//   ....[52]....
        /*0240*/ 	.word	0x000057a0


	//   ....[53]....
        /*0244*/ 	.word	0x000057e0


	//   ....[54]....
        /*0248*/ 	.word	0x00005860


	//   ....[55]....
        /*024c*/ 	.word	0x000058a0


	//   ....[56]....
        /*0250*/ 	.word	0x00005900


	//   ....[57]....
        /*0254*/ 	.word	0x00005930


	//   ....[58]....
        /*0258*/ 	.word	0x00005980


	//   ....[59]....
        /*025c*/ 	.word	0x000059b0


	//----- nvinfo : EIATTR_VRC_CTA_INIT_COUNT
	.align		4
.L_192:
        /*0260*/ 	.byte	0x02, 0x4a
	.zero		1
	.zero		1


	//----- nvinfo : EIATTR_EXIT_INSTR_OFFSETS
	.align		4
        /*0264*/ 	.byte	0x04, 0x1c
        /*0266*/ 	.short	(.L_194 - .L_193)


	//   ....[0]....
.L_193:
        /*0268*/ 	.word	0x00000080


	//   ....[1]....
        /*026c*/ 	.word	0x000000c0


	//   ....[2]....
        /*0270*/ 	.word	0x00005c20


	//   ....[3]....
        /*0274*/ 	.word	0x00005ca0


	//----- nvinfo : EIATTR_MAX_THREADS
	.align		4
.L_194:
        /*0278*/ 	.byte	0x04, 0x05
        /*027a*/ 	.short	(.L_196 - .L_195)
.L_195:
        /*027c*/ 	.word	0x00000100
        /*0280*/ 	.word	0x00000001
        /*0284*/ 	.word	0x00000001


	//----- nvinfo : EIATTR_CRS_STACK_SIZE
	.align		4
.L_196:
        /*0288*/ 	.byte	0x04, 0x1e
        /*028a*/ 	.short	(.L_198 - .L_197)
.L_197:
        /*028c*/ 	.word	0x00000000


	//----- nvinfo : EIATTR_CBANK_PARAM_SIZE
	.align		4
.L_198:
        /*0290*/ 	.byte	0x03, 0x19
        /*0292*/ 	.short	0x0021


	//----- nvinfo : EIATTR_PARAM_CBANK
	.align		4
        /*0294*/ 	.byte	0x04, 0x0a
        /*0296*/ 	.short	(.L_200 - .L_199)
	.align		4
.L_199:
        /*0298*/ 	.word	index@(.nv.constant0._ZN3cub18CUB_300001_SM_10006detail6reduce28DeviceReduceSingleTileKernelINS2_10policy_hubIdjN4cuda3__47maximumIdEEE10Policy1000EPdSB_iS8_ddNS5_3std3__410__identityEEEvT0_T1_T2_T3_T4_T6_)
        /*029c*/ 	.short	0x0380
        /*029e*/ 	.short	0x0021


	//----- nvinfo : EIATTR_SW_WAR
	.align		4
.L_200:
        /*02a0*/ 	.byte	0x04, 0x36
        /*02a2*/ 	.short	(.L_202 - .L_201)
.L_201:
        /*02a4*/ 	.word	0x00000008
.L_202:


//--------------------- .nv.info._ZN3cub18CUB_300001_SM_10006detail6reduce18DeviceReduceKernelINS2_10policy_hubIdjN4cuda3__47maximumIdEEE10Policy1000EN6thrust24THRUST_300001_SM_1000_NS10device_ptrIdEEjS8_dNS5_3std3__410__identityEEEvT0_PT3_T1_NS0_13GridEvenShareISL_EET2_T4_ --------------------------
	.section	.nv.info._ZN3cub18CUB_300001_SM_10006detail6reduce18DeviceReduceKernelINS2_10policy_hubIdjN4cuda3__47maximumIdEEE10Policy1000EN6thrust24THRUST_300001_SM_1000_NS10device_ptrIdEEjS8_dNS5_3std3__410__identityEEEvT0_PT3_T1_NS0_13GridEvenShareISL_EET2_T4_,"",@"SHT_CUDA_INFO"
	.sectionflags	@""
	.align	4


	//----- nvinfo : EIATTR_CUDA_API_VERSION
	.align		4
        /*0000*/ 	.byte	0x04, 0x37
        /*0002*/ 	.short	(.L_204 - .L_203)
.L_203:
        /*0004*/ 	.word	0x00000082


	//----- nvinfo : EIATTR_KPARAM_INFO
	.align		4
.L_204:
        /*0008*/ 	.byte	0x04, 0x17
        /*000a*/ 	.short	(.L_206 - .L_205)
.L_205:
        /*000c*/ 	.word	0x00000000
        /*0010*/ 	.short	0x0005
        /*0012*/ 	.short	0x003d
        /*0014*/ 	.byte	0x00, 0xf0, 0x05, 0x00


	//----- nvinfo : EIATTR_KPARAM_INFO
	.align		4
.L_206:
        /*0018*/ 	.byte	0x04, 0x17
        /*001a*/ 	.short	(.L_208 - .L_207)
.L_207:
        /*001c*/ 	.word	0x00000000
        /*0020*/ 	.short	0x0004
        /*0022*/ 	.short	0x003c
        /*0024*/ 	.byte	0x00, 0xf0, 0x05, 0x00


	//----- nvinfo : EIATTR_KPARAM_INFO
	.align		4
.L_208:
        /*0028*/ 	.byte	0x04, 0x17
        /*002a*/ 	.short	(.L_210 - .L_209)
.L_209:
        /*002c*/ 	.word	0x00000000
        /*0030*/ 	.short	0x0003
        /*0032*/ 	.short	0x0014
        /*0034*/ 	.byte	0x00, 0xf0, 0xa1, 0x00


	//----- nvinfo : EIATTR_KPARAM_INFO
	.align		4
.L_210:
        /*0038*/ 	.byte	0x04, 0x17
        /*003a*/ 	.short	(.L_212 - .L_211)
.L_211:
        /*003c*/ 	.word	0x00000000
        /*0040*/ 	.short	0x0002
        /*0042*/ 	.short	0x0010
        /*0044*/ 	.byte	0x00, 0xf0, 0x11, 0x00


	//----- nvinfo : EIATTR_KPARAM_INFO
	.align		4
.L_212:
        /*0048*/ 	.byte	0x04, 0x17
        /*004a*/ 	.short	(.L_214 - .L_213)
.L_213:
        /*004c*/ 	.word	0x00000000
        /*0050*/ 	.short	0x0001
        /*0052*/ 	.short	0x0008
        /*0054*/ 	.byte	0x00, 0xf5, 0x21, 0x00


	//----- nvinfo : EIATTR_KPARAM_INFO
	.align		4
.L_214:
        /*0058*/ 	.byte	0x04, 0x17
        /*005a*/ 	.short	(.L_216 - .L_215)
.L_215:
        /*005c*/ 	.word	0x00000000
        /*0060*/ 	.short	0x0000
        /*0062*/ 	.short	0x0000
        /*0064*/ 	.byte	0x00, 0xf0, 0x21, 0x00


	//----- nvinfo : EIATTR_SPARSE_MMA_MASK
	.align		4
.L_216:
        /*0068*/ 	.byte	0x03, 0x50
        /*006a*/ 	.short	0x0000


	//----- nvinfo : EIATTR_MAXREG_COUNT
	.align		4
        /*006c*/ 	.byte	0x03, 0x1b
        /*006e*/ 	.short	0x00ff


	//----- nvinfo : EIATTR_NUM_BARRIERS
	.align		4
        /*0070*/ 	.byte	0x02, 0x4c
        /*0072*/ 	.byte	0x01
	.zero		1


	//----- nvinfo : EIATTR_MERCURY_ISA_VERSION
	.align		4
        /*0074*/ 	.byte	0x03, 0x5f
        /*0076*/ 	.short	0x0101


	//----- nvinfo : EIATTR_COOP_GROUP_MASK_REGIDS
	.align		4
        /*0078*/ 	.byte	0x04, 0x29
        /*007a*/ 	.short	(.L_218 - .L_217)


	//   ....[0]....
.L_217:
        /*007c*/ 	.word	0xffffffff


	//   ....[1]....
        /*0080*/ 	.word	0xffffffff


	//   ....[2]....
        /*0084*/ 	.word	0xffffffff


	//   ....[3]....
        /*0088*/ 	.word	0xffffffff


	//   ....[4]....
        /*008c*/ 	.word	0xffffffff


	//   ....[5]....
        /*0090*/ 	.word	0xffffffff


	//   ....[6]....
        /*0094*/ 	.word	0xffffffff


	//   ....[7]....
        /*0098*/ 	.word	0xffffffff


	//   ....[8]....
        /*009c*/ 	.word	0xffffffff


	//   ....[9]....
        /*00a0*/ 	.word	0xffffffff


	//   ....[10]....
        /*00a4*/ 	.word	0xffffffff


	//   ....[11]....
        /*00a8*/ 	.word	0xffffffff


	//   ....[12]....
        /*00ac*/ 	.word	0xffffffff


	//   ....[13]....
        /*00b0*/ 	.word	0xffffffff


	//   ....[14]....
        /*00b4*/ 	.word	0xffffffff


	//   ....[15]....
        /*00b8*/ 	.word	0xffffffff


	//   ....[16]....
        /*00bc*/ 	.word	0xffffffff


	//   ....[17]....
        /*00c0*/ 	.word	0xffffffff


	//   ....[18]....
        /*00c4*/ 	.word	0xffffffff


	//   ....[19]....
        /*00c8*/ 	.word	0xffffffff


	//   ....[20]....
        /*00cc*/ 	.word	0xffffffff


	//   ....[21]....
        /*00d0*/ 	.word	0xffffffff


	//   ....[22]....
        /*00d4*/ 	.word	0xffffffff


	//   ....[23]....
        /*00d8*/ 	.word	0xffffffff


	//   ....[24]....
        /*00dc*/ 	.word	0xffffffff


	//   ....[25]....
        /*00e0*/ 	.word	0xffffffff


	//   ....[26]....
        /*00e4*/ 	.word	0xffffffff


	//   ....[27]....
        /*00e8*/ 	.word	0xffffffff


	//   ....[28]....
        /*00ec*/ 	.word	0xffffffff


	//   ....[29]....
        /*00f0*/ 	.word	0xffffffff


	//----- nvinfo : EIATTR_COOP_GROUP_INSTR_OFFSETS
	.align		4
.L_218:
        /*00f4*/ 	.byte	0x04, 0x28
        /*00f6*/ 	.short	(.L_220 - .L_219)


	//   ....[0]....
.L_219:
        /*00f8*/ 	.word	0x00000fa0


	//   ....[1]....
        /*00fc*/ 	.word	0x00000fb0


	//   ....[2]....
        /*0100*/ 	.word	0x00001040


	//   ....[3]....
        /*0104*/ 	.word	0x00001070


	//   ....[4]....
        /*0108*/ 	.word	0x000010e0


	//   ....[5]....
        /*010c*/ 	.word	0x00001100


	//   ....[6]....
        /*0110*/ 	.word	0x00001160


	//   ....[7]....
        /*0114*/ 	.word	0x00001170


	//   ....[8]....
        /*0118*/ 	.word	0x000011c0


	//   ....[9]....
        /*011c*/ 	.word	0x000011d0


	//   ....[10]....
        /*0120*/ 	.word	0x000014b0


	//   ....[11]....
        /*0124*/ 	.word	0x000014c0


	//   ....[12]....
        /*0128*/ 	.word	0x00001550


	//   ....[13]....
        /*012c*/ 	.word	0x00001570


	//   ....[14]....
        /*0130*/ 	.word	0x000015d0


	//   ....[15]....
        /*0134*/ 	.word	0x000015f0


	//   ....[16]....
        /*0138*/ 	.word	0x00001650


	//   ....[17]....
        /*013c*/ 	.word	0x00001690


	//   ....[18]....
        /*0140*/ 	.word	0x00001700


	//   ....[19]....
        /*0144*/ 	.word	0x00001720


	//   ....[20]....
        /*0148*/ 	.word	0x00002f70


	//   ....[21]....
        /*014c*/ 	.word	0x00002f80


	//   ....[22]....
        /*0150*/ 	.word	0x00003010


	//   ....[23]....
        /*0154*/ 	.word	0x00003040


	//   ....[24]....
        /*0158*/ 	.word	0x000030b0


	//   ....[25]....
        /*015c*/ 	.word	0x000030d0


	//   ....[26]....
        /*0160*/ 	.word	0x00003130


	//   ....[27]....
        /*0164*/ 	.word	0x00003140


	//   ....[28]....
        /*0168*/ 	.word	0x00003190


	//   ....[29]....
        /*016c*/ 	.word	0x000031a0


	//----- nvinfo : EIATTR_VRC_CTA_INIT_COUNT
	.align		4
.L_220:
        /*0170*/ 	.byte	0x02, 0x4a
	.zero		1
	.zero		1


	//----- nvinfo : EIATTR_EXIT_INSTR_OFFSETS
	.align		4
        /*0174*/ 	.byte	0x04, 0x1c
        /*0176*/ 	.short	(.L_222 - .L_221)


	//   ....[0]....
.L_221:
        /*0178*/ 	.word	0x00003430


	//   ....[1]....
        /*017c*/ 	.word	0x00003490


	//----- nvinfo : EIATTR_MAX_THREADS
	.align		4
.L_222:
        /*0180*/ 	.byte	0x04, 0x05
        /*0182*/ 	.short	(.L_224 - .L_223)
.L_223:
        /*0184*/ 	.word	0x00000100
        /*0188*/ 	.word	0x00000001
        /*018c*/ 	.word	0x00000001


	//----- nvinfo : EIATTR_CRS_STACK_SIZE
	.align		4
.L_224:
        /*0190*/ 	.byte	0x04, 0x1e
        /*0192*/ 	.short	(.L_226 - .L_225)
.L_225:
        /*0194*/ 	.word	0x00000000


	//----- nvinfo : EIATTR_CBANK_PARAM_SIZE
	.align		4
.L_226:
        /*0198*/ 	.byte	0x03, 0x19
        /*019a*/ 	.short	0x003e


	//----- nvinfo : EIATTR_PARAM_CBANK
	.align		4
        /*019c*/ 	.byte	0x04, 0x0a
        /*019e*/ 	.short	(.L_228 - .L_227)
	.align		4
.L_227:
        /*01a0*/ 	.word	index@(.nv.constant0._ZN3cub18CUB_300001_SM_10006detail6reduce18DeviceReduceKernelINS2_10policy_hubIdjN4cuda3__47maximumIdEEE10Policy1000EN6thrust24THRUST_300001_SM_1000_NS10device_ptrIdEEjS8_dNS5_3std3__410__identityEEEvT0_PT3_T1_NS0_13GridEvenShareISL_EET2_T4_)
        /*01a4*/ 	.short	0x0380
        /*01a6*/ 	.short	0x003e


	//----- nvinfo : EIATTR_SW_WAR
	.align		4
.L_228:
        /*01a8*/ 	.byte	0x04, 0x36
        /*01aa*/ 	.short	(.L_230 - .L_229)
.L_229:
        /*01ac*/ 	.word	0x00000008
.L_230:


//--------------------- .nv.info._ZN3cub18CUB_300001_SM_10006detail6reduce28DeviceReduceSingleTileKernelINS2_10policy_hubIdjN4cuda3__47maximumIdEEE10Policy1000EN6thrust24THRUST_300001_SM_1000_NS10device_ptrIdEEPdjS8_ddNS5_3std3__410__identityEEEvT0_T1_T2_T3_T4_T6_ --------------------------
	.section	.nv.info._ZN3cub18CUB_300001_SM_10006detail6reduce28DeviceReduceSingleTileKernelINS2_10policy_hubIdjN4cuda3__47maximumIdEEE10Policy1000EN6thrust24THRUST_300001_SM_1000_NS10device_ptrIdEEPdjS8_ddNS5_3std3__410__identityEEEvT0_T1_T2_T3_T4_T6_,"",@"SHT_CUDA_INFO"
	.sectionflags	@""
	.align	4


	//----- nvinfo : EIATTR_CUDA_API_VERSION
	.align		4
        /*0000*/ 	.byte	0x04, 0x37
        /*0002*/ 	.short	(.L_232 - .L_231)
.L_231:
        /*0004*/ 	.word	0x00000082


	//----- nvinfo : EIATTR_KPARAM_INFO
	.align		4
.L_232:
        /*0008*/ 	.byte	0x04, 0x17
        /*000a*/ 	.short	(.L_234 - .L_233)
.L_233:
        /*000c*/ 	.word	0x00000000
        /*0010*/ 	.short	0x0005
        /*0012*/ 	.short	0x0020
        /*0014*/ 	.byte	0x00, 0xf0, 0x05, 0x00


	//----- nvinfo : EIATTR_KPARAM_INFO
	.align		4
.L_234:
        /*0018*/ 	.byte	0x04, 0x17
        /*001a*/ 	.short	(.L_236 - .L_235)
.L_235:
        /*001c*/ 	.word	0x00000000
        /*0020*/ 	.short	0x0004
        /*0022*/ 	.short	0x0018
        /*0024*/ 	.byte	0x00, 0xf0, 0x21, 0x00


	//----- nvinfo : EIATTR_KPARAM_INFO
	.align		4
.L_236:
        /*0028*/ 	.byte	0x04, 0x17
        /*002a*/ 	.short	(.L_238 - .L_237)
.L_237:
        /*002c*/ 	.word	0x00000000
        /*0030*/ 	.short	0x0003
        /*0032*/ 	.short	0x0014
        /*0034*/ 	.byte	0x00, 0xf0, 0x05, 0x00


	//----- nvinfo : EIATTR_KPARAM_INFO
	.align		4
.L_238:
        /*0038*/ 	.byte	0x04, 0x17
        /*003a*/ 	.short	(.L_240 - .L_239)
.L_239:
        /*003c*/ 	.word	0x00000000
        /*0040*/ 	.short	0x0002
        /*0042*/ 	.short	0x0010
        /*0044*/ 	.byte	0x00, 0xf0, 0x11, 0x00


	//----- nvinfo : EIATTR_KPARAM_INFO
	.align		4
.L_240:
        /*0048*/ 	.byte	0x04, 0x17
        /*004a*/ 	.short	(.L_242 - .L_241)
.L_241:
        /*004c*/ 	.word	0x00000000
        /*0050*/ 	.short	0x0001
        /*0052*/ 	.short	0x0008
        /*0054*/ 	.byte	0x00, 0xf5, 0x21, 0x00


	//----- nvinfo : EIATTR_KPARAM_INFO
	.align		4
.L_242:
        /*0058*/ 	.byte	0x04, 0x17
        /*005a*/ 	.short	(.L_244 - .L_243)
.L_243:
        /*005c*/ 	.word	0x00000000
        /*0060*/ 	.short	0x0000
        /*0062*/ 	.short	0x0000
        /*0064*/ 	.byte	0x00, 0xf0, 0x21, 0x00


	//----- nvinfo : EIATTR_SPARSE_MMA_MASK
	.align		4
.L_244:
        /*0068*/ 	.byte	0x03, 0x50
        /*006a*/ 	.short	0x0000


	//----- nvinfo : EIATTR_MAXREG_COUNT
	.align		4
        /*006c*/ 	.byte	0x03, 0x1b
        /*006e*/ 	.short	0x00ff


	//----- nvinfo : EIATTR_NUM_BARRIERS
	.align		4
        /*0070*/ 	.byte	0x02, 0x4c
        /*0072*/ 	.byte	0x01
	.zero		1


	//----- nvinfo : EIATTR_MERCURY_ISA_VERSION
	.align		4
        /*0074*/ 	.byte	0x03, 0x5f
        /*0076*/ 	.short	0x0101


	//----- nvinfo : EIATTR_COOP_GROUP_MASK_REGIDS
	.align		4
        /*0078*/ 	.byte	0x04, 0x29
        /*007a*/ 	.short	(.L_246 - .L_245)


	//   ....[0]....
.L_245:
        /*007c*/ 	.word	0xffffffff


	//   ....[1]....
        /*0080*/ 	.word	0xffffffff


	//   ....[2]....
        /*0084*/ 	.word	0xffffffff


	//   ....[3]....
        /*0088*/ 	.word	0xffffffff


	//   ....[4]....
        /*008c*/ 	.word	0xffffffff


	//   ....[5]....
        /*0090*/ 	.word	0xffffffff


	//   ....[6]....
        /*0094*/ 	.word	0xffffffff


	//   ....[7]....
        /*0098*/ 	.word	0xffffffff


	//   ....[8]....
        /*009c*/ 	.word	0xffffffff


	//   ....[9]....
        /*00a0*/ 	.word	0xffffffff


	//   ....[10]....
        /*00a4*/ 	.word	0xffffffff


	//   ....[11]....
        /*00a8*/ 	.word	0xffffffff


	//   ....[12]....
        /*00ac*/ 	.word	0xffffffff


	//   ....[13]....
        /*00b0*/ 	.word	0xffffffff


	//   ....[14]....
        /*00b4*/ 	.word	0xffffffff


	//   ....[15]....
        /*00b8*/ 	.word	0xffffffff


	//   ....[16]....
        /*00bc*/ 	.word	0xffffffff


	//   ....[17]....
        /*00c0*/ 	.word	0xffffffff


	//   ....[18]....
        /*00c4*/ 	.word	0xffffffff


	//   ....[19]....
        /*00c8*/ 	.word	0xffffffff


	//   ....[20]....
        /*00cc*/ 	.word	0xffffffff


	//   ....[21]....
        /*00d0*/ 	.word	0xffffffff


	//   ....[22]....
        /*00d4*/ 	.word	0xffffffff


	//   ....[23]....
        /*00d8*/ 	.word	0xffffffff


	//   ....[24]....
        /*00dc*/ 	.word	0xffffffff


	//   ....[25]....
        /*00e0*/ 	.word	0xffffffff


	//   ....[26]....
        /*00e4*/ 	.word	0xffffffff


	//   ....[27]....
        /*00e8*/ 	.word	0xffffffff


	//   ....[28]....
        /*00ec*/ 	.word	0xffffffff


	//   ....[29]....
        /*00f0*/ 	.word	0xffffffff


	//----- nvinfo : EIATTR_COOP_GROUP_INSTR_OFFSETS
	.align		4
.L_246:
        /*00f4*/ 	.byte	0x04, 0x28
        /*00f6*/ 	.short	(.L_248 - .L_247)


	//   ....[0]....
.L_247:
        /*00f8*/ 	.word	0x00000cc0


	//   ....[1]....
        /*00fc*/ 	.word	0x00000cd0


	//   ....[2]....
        /*0100*/ 	.word	0x00000d60


	//   ....[3]....
        /*0104*/ 	.word	0x00000da0


	//   ....[4]....
        /*0108*/ 	.word	0x00000e20


	//   ....[5]....
        /*010c*/ 	.word	0x00000e60


	//   ....[6]....
        /*0110*/ 	.word	0x00000ec0


	//   ....[7]....
        /*0114*/ 	.word	0x00000ef0


	//   ....[8]....
        /*0118*/ 	.word	0x00000f40


	//   ....[9]....
        /*011c*/ 	.word	0x00000f70


	//   ....[10]....
        /*0120*/ 	.word	0x00001250


	//   ....[11]....
        /*0124*/ 	.word	0x00001260


	//   ....[12]....
        /*0128*/ 	.word	0x000012f0


	//   ....[13]....
        /*012c*/ 	.word	0x00001310


	//   ....[14]....
        /*0130*/ 	.word	0x00001360


	//   ....[15]....
        /*0134*/ 	.word	0x00001380


	//   ....[16]....
        /*0138*/ 	.word	0x000013d0


	//   ....[17]....
        /*013c*/ 	.word	0x00001400


	//   ....[18]....
        /*0140*/ 	.word	0x00001470


	//   ....[19]....
        /*0144*/ 	.word	0x00001490


	//   ....[20]....
        /*0148*/ 	.word	0x00002b60


	//   ....[21]....
        /*014c*/ 	.word	0x00002b70


	//   ....[22]....
        /*0150*/ 	.word	0x00002c00


	//   ....[23]....
        /*0154*/ 	.word	0x00002c30


	//   ....[24]....
        /*0158*/ 	.word	0x00002ca0


	//   ....[25]....
        /*015c*/ 	.word	0x00002cc0


	//   ....[26]....
        /*0160*/ 	.word	0x00002d20


	//   ....[27]....
        /*0164*/ 	.word	0x00002d30


	//   ....[28]....
        /*0168*/ 	.word	0x00002d80


	//   ....[29]....
        /*016c*/ 	.word	0x00002d90


	//----- nvinfo : EIATTR_VRC_CTA_INIT_COUNT
	.align		4
.L_248:
        /*0170*/ 	.byte	0x02, 0x4a
	.zero		1
	.zero		1


	//----- nvinfo : EIATTR_EXIT_INSTR_OFFSETS
	.align		4
        /*0174*/ 	.byte	0x04, 0x1c
        /*0176*/ 	.short	(.L_250 - .L_249)


	//   ....[0]....
.L_249:
        /*0178*/ 	.word	0x00000080


	//   ....[1]....
        /*017c*/ 	.word	0x000000c0


	//   ....[2]....
        /*0180*/ 	.word	0x00003000


	//   ....[3]....
        /*0184*/ 	.word	0x00003080


	//----- nvinfo : EIATTR_MAX_THREADS
	.align		4
.L_250:
        /*0188*/ 	.byte	0x04, 0x05
        /*018a*/ 	.short	(.L_252 - .L_251)
.L_251:
        /*018c*/ 	.word	0x00000100
        /*0190*/ 	.word	0x00000001
        /*0194*/ 	.word	0x00000001


	//----- nvinfo : EIATTR_CRS_STACK_SIZE
	.align		4
.L_252:
        /*0198*/ 	.byte	0x04, 0x1e
        /*019a*/ 	.short	(.L_254 - .L_253)
.L_253:
        /*019c*/ 	.word	0x00000000


	//----- nvinfo : EIATTR_CBANK_PARAM_SIZE
	.align		4
.L_254:
        /*01a0*/ 	.byte	0x03, 0x19
        /*01a2*/ 	.short	0x0021


	//----- nvinfo : EIATTR_PARAM_CBANK
	.align		4
        /*01a4*/ 	.byte	0x04, 0x0a
        /*01a6*/ 	.short	(.L_256 - .L_255)
	.align		4
.L_255:
        /*01a8*/ 	.word	index@(.nv.constant0._ZN3cub18CUB_300001_SM_10006detail6reduce28DeviceReduceSingleTileKernelINS2_10policy_hubIdjN4cuda3__47maximumIdEEE10Policy1000EN6thrust24THRUST_300001_SM_1000_NS10device_ptrIdEEPdjS8_ddNS5_3std3__410__identityEEEvT0_T1_T2_T3_T4_T6_)
        /*01ac*/ 	.short	0x0380
        /*01ae*/ 	.short	0x0021


	//----- nvinfo : EIATTR_SW_WAR
	.align		4
.L_256:
        /*01b0*/ 	.byte	0x04, 0x36
        /*01b2*/ 	.short	(.L_258 - .L_257)
.L_257:
        /*01b4*/ 	.word	0x00000008
.L_258:


//--------------------- .nv.info._ZN3cub18CUB_300001_SM_10006detail11EmptyKernelIvEEvv --------------------------
	.section	.nv.info._ZN3cub18CUB_300001_SM_10006detail11EmptyKernelIvEEvv,"",@"SHT_CUDA_INFO"
	.sectionflags	@""
	.align	4


	//----- nvinfo : EIATTR_CUDA_API_VERSION
	.align		4
        /*0000*/ 	.byte	0x04, 0x37
        /*0002*/ 	.short	(.L_260 - .L_259)
.L_259:
        /*0004*/ 	.word	0x00000082


	//----- nvinfo : EIATTR_SPARSE_MMA_MASK
	.align		4
.L_260:
        /*0008*/ 	.byte	0x03, 0x50
        /*000a*/ 	.short	0x0000


	//----- nvinfo : EIATTR_MAXREG_COUNT
	.align		4
        /*000c*/ 	.byte	0x03, 0x1b
        /*000e*/ 	.short	0x00ff


	//----- nvinfo : EIATTR_MERCURY_ISA_VERSION
	.align		4
        /*0010*/ 	.byte	0x03, 0x5f
        /*0012*/ 	.short	0x0101


	//----- nvinfo : EIATTR_VRC_CTA_INIT_COUNT
	.align		4
        /*0014*/ 	.byte	0x02, 0x4a
	.zero		1
	.zero		1


	//----- nvinfo : EIATTR_EXIT_INSTR_OFFSETS
	.align		4
        /*0018*/ 	.byte	0x04, 0x1c
        /*001a*/ 	.short	(.L_262 - .L_261)


	//   ....[0]....
.L_261:
        /*001c*/ 	.word	0x00000010


	//----- nvinfo : EIATTR_SW_WAR
	.align		4
.L_262:
        /*0020*/ 	.byte	0x04, 0x36
        /*0022*/ 	.short	(.L_264 - .L_263)
.L_263:
        /*0024*/ 	.word	0x00000008
.L_264:


//--------------------- .nv.info._Z11jacobi_stepiiPKdPdS1_ --------------------------
	.section	.nv.info._Z11jacobi_stepiiPKdPdS1_,"",@"SHT_CUDA_INFO"
	.sectionflags	@""
	.align	4


	//----- nvinfo : EIATTR_CUDA_API_VERSION
	.align		4
        /*0000*/ 	.byte	0x04, 0x37
        /*0002*/ 	.short	(.L_266 - .L_265)
.L_265:
        /*0004*/ 	.word	0x00000082


	//----- nvinfo : EIATTR_KPARAM_INFO
	.align		4
.L_266:
        /*0008*/ 	.byte	0x04, 0x17
        /*000a*/ 	.short	(.L_268 - .L_267)
.L_267:
        /*000c*/ 	.word	0x00000000
        /*0010*/ 	.short	0x0004
        /*0012*/ 	.short	0x0018
        /*0014*/ 	.byte	0x00, 0xf5, 0x21, 0x00


	//----- nvinfo : EIATTR_KPARAM_INFO
	.align		4
.L_268:
        /*0018*/ 	.byte	0x04, 0x17
        /*001a*/ 	.short	(.L_270 - .L_269)
.L_269:
        /*001c*/ 	.word	0x00000000
        /*0020*/ 	.short	0x0003
        /*0022*/ 	.short	0x0010
        /*0024*/ 	.byte	0x00, 0xf5, 0x21, 0x00


	//----- nvinfo : EIATTR_KPARAM_INFO
	.align		4
.L_270:
        /*0028*/ 	.byte	0x04, 0x17
        /*002a*/ 	.short	(.L_272 - .L_271)
.L_271:
        /*002c*/ 	.word	0x00000000
        /*0030*/ 	.short	0x0002
        /*0032*/ 	.short	0x0008
        /*0034*/ 	.byte	0x00, 0xf5, 0x21, 0x00


	//----- nvinfo : EIATTR_KPARAM_INFO
	.align		4
.L_272:
        /*0038*/ 	.byte	0x04, 0x17
        /*003a*/ 	.short	(.L_274 - .L_273)
.L_273:
        /*003c*/ 	.word	0x00000000
        /*0040*/ 	.short	0x0001
        /*0042*/ 	.short	0x0004
        /*0044*/ 	.byte	0x00, 0xf0, 0x11, 0x00


	//----- nvinfo : EIATTR_KPARAM_INFO
	.align		4
.L_274:
        /*0048*/ 	.byte	0x04, 0x17
        /*004a*/ 	.short	(.L_276 - .L_275)
.L_275:
        /*004c*/ 	.word	0x00000000
        /*0050*/ 	.short	0x0000
        /*0052*/ 	.short	0x0000
        /*0054*/ 	.byte	0x00, 0xf0, 0x11, 0x00


	//----- nvinfo : EIATTR_SPARSE_MMA_MASK
	.align		4
.L_276:
        /*0058*/ 	.byte	0x03, 0x50
        /*005a*/ 	.short	0x0000


	//----- nvinfo : EIATTR_MAXREG_COUNT
	.align		4
        /*005c*/ 	.byte	0x03, 0x1b
        /*005e*/ 	.short	0x00ff


	//----- nvinfo : EIATTR_MERCURY_ISA_VERSION
	.align		4
        /*0060*/ 	.byte	0x03, 0x5f
        /*0062*/ 	.short	0x0101


	//----- nvinfo : EIATTR_VRC_CTA_INIT_COUNT
	.align		4
        /*0064*/ 	.byte	0x02, 0x4a
	.zero		1
	.zero		1


	//----- nvinfo : EIATTR_EXIT_INSTR_OFFSETS
	.align		4
        /*0068*/ 	.byte	0x04, 0x1c
        /*006a*/ 	.short	(.L_278 - .L_277)


	//   ....[0]....
.L_277:
        /*006c*/ 	.word	0x000000d0


	//   ....[1]....
        /*0070*/ 	.word	0x000002c0


	//----- nvinfo : EIATTR_CBANK_PARAM_SIZE
	.align		4
.L_278:
        /*0074*/ 	.byte	0x03, 0x19
        /*0076*/ 	.short	0x0020


	//----- nvinfo : EIATTR_PARAM_CBANK
	.align		4
        /*0078*/ 	.byte	0x04, 0x0a
        /*007a*/ 	.short	(.L_280 - .L_279)
	.align		4
.L_279:
        /*007c*/ 	.word	index@(.nv.constant0._Z11jacobi_stepiiPKdPdS1_)
        /*0080*/ 	.short	0x0380
        /*0082*/ 	.short	0x0020


	//----- nvinfo : EIATTR_SW_WAR
	.align		4
.L_280:
        /*0084*/ 	.byte	0x04, 0x36
        /*0086*/ 	.short	(.L_282 - .L_281)
.L_281:
        /*0088*/ 	.word	0x00000008
.L_282:


//--------------------- .nv.callgraph             --------------------------
	.section	.nv.callgraph,"",@"SHT_CUDA_CALLGRAPH"
	.align	4
	.sectionentsize	8
	.align		4
        /*0000*/ 	.word	0x00000000
	.align		4
        /*0004*/ 	.word	0xffffffff
	.align		4
        /*0008*/ 	.word	0x00000000
	.align		4
        /*000c*/ 	.word	0xfffffffe
	.align		4
        /*0010*/ 	.word	0x00000000
	.align		4
        /*0014*/ 	.word	0xfffffffd
	.align		4
        /*0018*/ 	.word	0x00000000
	.align		4
        /*001c*/ 	.word	0xfffffffc


//--------------------- .nv.constant4             --------------------------
	.section	.nv.constant4,"a",@progbits
	.align	8
	.align		8
.nv.constant4:
        /*0000*/ 	.dword	_ZN34_INTERNAL_45b64057_4_k_cu_9ca2f61d4cuda3std3__45__cpo5beginE
	.align		8
        /*0008*/ 	.dword	_ZN34_INTERNAL_45b64057_4_k_cu_9ca2f61d4cuda3std3__45__cpo3endE
	.align		8
        /*0010*/ 	.dword	_ZN34_INTERNAL_45b64057_4_k_cu_9ca2f61d4cuda3std3__45__cpo6cbeginE
	.align		8
        /*0018*/ 	.dword	_ZN34_INTERNAL_45b64057_4_k_cu_9ca2f61d4cuda3std3__45__cpo4cendE
	.align		8
        /*0020*/ 	.dword	_ZN34_INTERNAL_45b64057_4_k_cu_9ca2f61d4cuda3std3__45__cpo6rbeginE
	.align		8
        /*0028*/ 	.dword	_ZN34_INTERNAL_45b64057_4_k_cu_9ca2f61d4cuda3std3__45__cpo4rendE
	.align		8
        /*0030*/ 	.dword	_ZN34_INTERNAL_45b64057_4_k_cu_9ca2f61d4cuda3std3__45__cpo7crbeginE
	.align		8
        /*0038*/ 	.dword	_ZN34_INTERNAL_45b64057_4_k_cu_9ca2f61d4cuda3std3__45__cpo5crendE
	.align		8
        /*0040*/ 	.dword	_ZN34_INTERNAL_45b64057_4_k_cu_9ca2f61d4cuda3std3__436_GLOBAL__N__45b64057_4_k_cu_9ca2f61d6ignoreE
	.align		8
        /*0048*/ 	.dword	_ZN34_INTERNAL_45b64057_4_k_cu_9ca2f61d4cuda3std3__419piecewise_constructE
	.align		8
        /*0050*/ 	.dword	_ZN34_INTERNAL_45b64057_4_k_cu_9ca2f61d4cuda3std3__48in_placeE
	.align		8
        /*0058*/ 	.dword	_ZN34_INTERNAL_45b64057_4_k_cu_9ca2f61d4cuda3std3__420unreachable_sentinelE
	.align		8
        /*0060*/ 	.dword	_ZN34_INTERNAL_45b64057_4_k_cu_9ca2f61d4cuda3std3__47nulloptE
	.align		8
        /*0068*/ 	.dword	_ZN34_INTERNAL_45b64057_4_k_cu_9ca2f61d4cuda3std3__48unexpectE
	.align		8
        /*0070*/ 	.dword	_ZN34_INTERNAL_45b64057_4_k_cu_9ca2f61d4cuda3std6ranges3__45__cpo4swapE
	.align		8
        /*0078*/ 	.dword	_ZN34_INTERNAL_45b64057_4_k_cu_9ca2f61d4cuda3std6ranges3__45__cpo9iter_moveE
	.align		8
        /*0080*/ 	.dword	_ZN34_INTERNAL_45b64057_4_k_cu_9ca2f61d4cuda3std6ranges3__45__cpo5beginE
	.align		8
        /*0088*/ 	.dword	_ZN34_INTERNAL_45b64057_4_k_cu_9ca2f61d4cuda3std6ranges3__45__cpo3endE
	.align		8
        /*0090*/ 	.dword	_ZN34_INTERNAL_45b64057_4_k_cu_9ca2f61d4cuda3std6ranges3__45__cpo6cbeginE
	.align		8
        /*0098*/ 	.dword	_ZN34_INTERNAL_45b64057_4_k_cu_9ca2f61d4cuda3std6ranges3__45__cpo4cendE
	.align		8
        /*00a0*/ 	.dword	_ZN34_INTERNAL_45b64057_4_k_cu_9ca2f61d4cuda3std6ranges3__45__cpo7advanceE
	.align		8
        /*00a8*/ 	.dword	_ZN34_INTERNAL_45b64057_4_k_cu_9ca2f61d4cuda3std6ranges3__45__cpo9iter_swapE
	.align		8
        /*00b0*/ 	.dword	_ZN34_INTERNAL_45b64057_4_k_cu_9ca2f61d4cuda3std6ranges3__45__cpo4nextE
	.align		8
        /*00b8*/ 	.dword	_ZN34_INTERNAL_45b64057_4_k_cu_9ca2f61d4cuda3std6ranges3__45__cpo4prevE
	.align		8
        /*00c0*/ 	.dword	_ZN34_INTERNAL_45b64057_4_k_cu_9ca2f61d4cuda3std6ranges3__45__cpo4dataE
	.align		8
        /*00c8*/ 	.dword	_ZN34_INTERNAL_45b64057_4_k_cu_9ca2f61d4cuda3std6ranges3__45__cpo5cdataE
	.align		8
        /*00d0*/ 	.dword	_ZN34_INTERNAL_45b64057_4_k_cu_9ca2f61d4cuda3std6ranges3__45__cpo4sizeE
	.align		8
        /*00d8*/ 	.dword	_ZN34_INTERNAL_45b64057_4_k_cu_9ca2f61d4cuda3std6ranges3__45__cpo5ssizeE
	.align		8
        /*00e0*/ 	.dword	_ZN34_INTERNAL_45b64057_4_k_cu_9ca2f61d4cuda3std6ranges3__45__cpo8distanceE
	.align		8
        /*00e8*/ 	.dword	_ZN34_INTERNAL_45b64057_4_k_cu_9ca2f61d6thrust24THRUST_300001_SM_1000_NS8cuda_cub3parE
	.align		8
        /*00f0*/ 	.dword	_ZN34_INTERNAL_45b64057_4_k_cu_9ca2f61d6thrust24THRUST_300001_SM_1000_NS8cuda_cub10par_nosyncE
	.align		8
        /*00f8*/ 	.dword	_ZN34_INTERNAL_45b64057_4_k_cu_9ca2f61d6thrust24THRUST_300001_SM_1000_NS6system6detail10sequential3seqE
	.align		8
        /*0100*/ 	.dword	_ZN34_INTERNAL_45b64057_4_k_cu_9ca2f61d6thrust24THRUST_300001_SM_1000_NS12placeholders2_1E
	.align		8
        /*0108*/ 	.dword	_ZN34_INTERNAL_45b64057_4_k_cu_9ca2f61d6thrust24THRUST_300001_SM_1000_NS12placeholders2_2E
	.align		8
        /*0110*/ 	.dword	_ZN34_INTERNAL_45b64057_4_k_cu_9ca2f61d6thrust24THRUST_300001_SM_1000_NS12placeholders2_3E
	.align		8
        /*0118*/ 	.dword	_ZN34_INTERNAL_45b64057_4_k_cu_9ca2f61d6thrust24THRUST_300001_SM_1000_NS12placeholders2_4E
	.align		8
        /*0120*/ 	.dword	_ZN34_INTERNAL_45b64057_4_k_cu_9ca2f61d6thrust24THRUST_300001_SM_1000_NS12placeholders2_5E
	.align		8
        /*0128*/ 	.dword	_ZN34_INTERNAL_45b64057_4_k_cu_9ca2f61d6thrust24THRUST_300001_SM_1000_NS12placeholders2_6E
	.align		8
        /*0130*/ 	.dword	_ZN34_INTERNAL_45b64057_4_k_cu_9ca2f61d6thrust24THRUST_300001_SM_1000_NS12placeholders2_7E
	.align		8
        /*0138*/ 	.dword	_ZN34_INTERNAL_45b64057_4_k_cu_9ca2f61d6thrust24THRUST_300001_SM_1000_NS12placeholders2_8E
	.align		8
        /*0140*/ 	.dword	_ZN34_INTERNAL_45b64057_4_k_cu_9ca2f61d6thrust24THRUST_300001_SM_1000_NS12placeholders2_9E
	.align		8
        /*0148*/ 	.dword	_ZN34_INTERNAL_45b64057_4_k_cu_9ca2f61d6thrust24THRUST_300001_SM_1000_NS12placeholders3_10E
	.align		8
        /*0150*/ 	.dword	_ZN34_INTERNAL_45b64057_4_k_cu_9ca2f61d6thrust24THRUST_300001_SM_1000_NS3seqE


//--------------------- .text._ZN3cub18CUB_300001_SM_10006detail6reduce28DeviceReduceSingleTileKernelINS2_10policy_hubIdyN4cuda3__47maximumIdEEE10Policy1000EPdSB_iS8_ddNS5_3std3__410__identityEEEvT0_T1_T2_T3_T4_T6_ --------------------------
	.section	.text._ZN3cub18CUB_300001_SM_10006detail6reduce28DeviceReduceSingleTileKernelINS2_10policy_hubIdyN4cuda3__47maximumIdEEE10Policy1000EPdSB_iS8_ddNS5_3std3__410__identityEEEvT0_T1_T2_T3_T4_T6_,"ax",@progbits
	.align	128
        .global         _ZN3cub18CUB_300001_SM_10006detail6reduce28DeviceReduceSingleTileKernelINS2_10policy_hubIdyN4cuda3__47maximumIdEEE10Policy1000EPdSB_iS8_ddNS5_3std3__410__identityEEEvT0_T1_T2_T3_T4_T6_
        .type           _ZN3cub18CUB_300001_SM_10006detail6reduce28DeviceReduceSingleTileKernelINS2_10policy_hubIdyN4cuda3__47maximumIdEEE10Policy1000EPdSB_iS8_ddNS5_3std3__410__identityEEEvT0_T1_T2_T3_T4_T6_,@function
        .size           _ZN3cub18CUB_300001_SM_10006detail6reduce28DeviceReduceSingleTileKernelINS2_10policy_hubIdyN4cuda3__47maximumIdEEE10Policy1000EPdSB_iS8_ddNS5_3std3__410__identityEEEvT0_T1_T2_T3_T4_T6_,(.L_x_237 - _ZN3cub18CUB_300001_SM_10006detail6reduce28DeviceReduceSingleTileKernelINS2_10policy_hubIdyN4cuda3__47maximumIdEEE10Policy1000EPdSB_iS8_ddNS5_3std3__410__identityEEEvT0_T1_T2_T3_T4_T6_)
        .other          _ZN3cub18CUB_300001_SM_10006detail6reduce28DeviceReduceSingleTileKernelINS2_10policy_hubIdyN4cuda3__47maximumIdEEE10Policy1000EPdSB_iS8_ddNS5_3std3__410__identityEEEvT0_T1_T2_T3_T4_T6_,@"STO_CUDA_ENTRY STV_DEFAULT"
_ZN3cub18CUB_300001_SM_10006detail6reduce28DeviceReduceSingleTileKernelINS2_10policy_hubIdyN4cuda3__47maximumIdEEE10Policy1000EPdSB_iS8_ddNS5_3std3__410__identityEEEvT0_T1_T2_T3_T4_T6_:
.text._ZN3cub18CUB_300001_SM_10006detail6reduce28DeviceReduceSingleTileKernelINS2_10policy_hubIdyN4cuda3__47maximumIdEEE10Policy1000EPdSB_iS8_ddNS5_3std3__410__identityEEEvT0_T1_T2_T3_T4_T6_:
[----:B------:R-:W-:Y:S01]  /*0000*/  LDC R1, c[0x0][0x37c] ;  /* 0x0000df00ff017b82 */ /* 0x000fe20000000800 */
[----:B------:R-:W0:Y:S01]  /*0010*/  LDCU UR4, c[0x0][0x390] ;  /* 0x00007200ff0477ac */ /* 0x000e220008000800 */
[----:B------:R-:W1:Y:S01]  /*0020*/  LDCU.64 UR6, c[0x0][0x358] ;  /* 0x00006b00ff0677ac */ /* 0x000e620008000a00 */
[----:B0-----:R-:W-:-:S05]  /*0030*/  IMAD.U32 R4, RZ, RZ, UR4 ;  /* 0x00000004ff047e24 */ /* 0x001fca000f8e00ff */
[----:B------:R-:W-:-:S13]  /*0040*/  ISETP.NE.AND P0, PT, R4, RZ, PT ;  /* 0x000000ff0400720c */ /* 0x000fda0003f05270 */
[----:B-1----:R-:W-:Y:S05]  /*0050*/  @P0 BRA `(.L_x_0) ;  /* 0x00000000001c0947 */ /* 0x002fea0003800000 */
[----:B------:R-:W0:Y:S02]  /*0060*/  S2R R0, SR_TID.X ;  /* 0x0000000000007919 */ /* 0x000e240000002100 */
[----:B0-----:R-:W-:-:S13]  /*0070*/  ISETP.NE.AND P0, PT, R0, RZ, PT ;  /* 0x000000ff0000720c */ /* 0x001fda0003f05270 */
[----:B------:R-:W-:Y:S05]  /*0080*/  @P0 EXIT ;  /* 0x000000000000094d */ /* 0x000fea0003800000 */
[----:B------:R-:W0:Y:S08]  /*0090*/  LDC.64 R2, c[0x0][0x388] ;  /* 0x0000e200ff027b82 */ /* 0x000e300000000a00 */
[----:B------:R-:W0:Y:S02]  /*00a0*/  LDC.64 R4, c[0x0][0x398] ;  /* 0x0000e600ff047b82 */ /* 0x000e240000000a00 */
[----:B0-----:R-:W-:Y:S01]  /*00b0*/  STG.E.64 desc[UR6][R2.64], R4 ;  /* 0x0000000402007986 */ /* 0x001fe2000c101b06 */
[----:B------:R-:W-:Y:S05]  /*00c0*/  EXIT ;  /* 0x000000000000794d */ /* 0x000fea0003800000 */
.L_x_0:
[----:B------:R-:W0:Y:S01]  /*00d0*/  LDCU UR4, c[0x0][0x380] ;  /* 0x00007000ff0477ac */ /* 0x000e220008000800 */
[----:B------:R-:W-:Y:S01]  /*00e0*/  BSSY.RECONVERGENT B0, `(.L_x_1) ;  /* 0x00005b3000007945 */ /* 0x000fe20003800200 */
[----:B0-----:R-:W-:-:S09]  /*00f0*/  ULOP3.LUT UP0, URZ, UR4, 0x1f, URZ, 0xc0, !UPT ;  /* 0x0000001f04ff7892 */ /* 0x001fd2000f80c0ff */
[----:B------:R-:W-:Y:S05]  /*0100*/  BRA.U UP0, `(.L_x_2) ;  /* 0x0000002d003c7547 */ /* 0x000fea000b800000 */
[----:B------:R-:W-:-:S13]  /*0110*/  ISETP.GT.AND P0, PT, R4, 0x7ff, PT ;  /* 0x000007ff0400780c */ /* 0x000fda0003f04270 */
[----:B------:R-:W-:Y:S05]  /*0120*/  @P0 BRA `(.L_x_3) ;  /* 0x0000001400e80947 */ /* 0x000fea0003800000 */
[----:B------:R-:W0:Y:S01]  /*0130*/  S2R R3, SR_TID.X ;  /* 0x0000000000037919 */ /* 0x000e220000002100 */
[----:B------:R-:W-:Y:S01]  /*0140*/  BSSY.RECONVERGENT B1, `(.L_x_4) ;  /* 0x0000009000017945 */ /* 0x000fe20003800200 */
[----:B------:R-:W-:Y:S02]  /*0150*/  CS2R R6, SRZ ;  /* 0x0000000000067805 */ /* 0x000fe4000001ff00 */
[----:B0-----:R-:W-:Y:S01]  /*0160*/  ISETP.GE.AND P0, PT, R3, R4, PT ;  /* 0x000000040300720c */ /* 0x001fe20003f06270 */
[----:B------:R-:W-:-:S12]  /*0170*/  IMAD.MOV.U32 R5, RZ, RZ, R3 ;  /* 0x000000ffff057224 */ /* 0x000fd800078e0003 */
[----:B------:R-:W-:Y:S05]  /*0180*/  @P0 BRA `(.L_x_5) ;  /* 0x0000000000100947 */ /* 0x000fea0003800000 */
[----:B------:R-:W0:Y:S02]  /*0190*/  LDC.64 R6, c[0x0][0x380] ;  /* 0x0000e000ff067b82 */ /* 0x000e240000000a00 */
[----:B0-----:R-:W-:-:S06]  /*01a0*/  IMAD.WIDE.U32 R6, R3, 0x8, R6 ;  /* 0x0000000803067825 */ /* 0x001fcc00078e0006 */
[----:B------:R-:W5:Y:S01]  /*01b0*/  LDG.E.64.CONSTANT R6, desc[UR6][R6.64] ;  /* 0x0000000606067981 */ /* 0x000f62000c1e9b00 */
[----:B------:R-:W-:-:S07]  /*01c0*/  VIADD R5, R3, 0x100 ;  /* 0x0000010003057836 */ /* 0x000fce0000000000 */
.L_x_5:
[----:B------:R-:W-:Y:S05]  /*01d0*/  BSYNC.RECONVERGENT B1 ;  /* 0x0000000000017941 */ /* 0x000fea0003800200 */
.L_x_4:
[----:B------:R-:W-:Y:S01]  /*01e0*/  ISETP.GE.AND P0, PT, R5, R4, PT ;  /* 0x000000040500720c */ /* 0x000fe20003f06270 */
[----:B------:R-:W-:-:S12]  /*01f0*/  BSSY.RECONVERGENT B1, `(.L_x_6) ;  /* 0x00000b0000017945 */ /* 0x000fd80003800200 */
[----:B------:R-:W-:Y:S05]  /*0200*/  @P0 BRA `(.L_x_7) ;  /* 0x0000000800b80947 */ /* 0x000fea0003800000 */
[----:B------:R-:W-:Y:S01]  /*0210*/  LOP3.LUT R9, RZ, R5, RZ, 0x33, !PT ;  /* 0x00000005ff097212 */ /* 0x000fe200078e33ff */
[----:B------:R-:W-:Y:S04]  /*0220*/  BSSY.RECONVERGENT B2, `(.L_x_8) ;  /* 0x0000019000027945 */ /* 0x000fe80003800200 */
[----:B------:R-:W-:-:S05]  /*0230*/  IMAD.IADD R0, R9, 0x1, R4 ;  /* 0x0000000109007824 */ /* 0x000fca00078e0204 */
[C---:B------:R-:W-:Y:S02]  /*0240*/  LOP3.LUT R2, R0.reuse, 0x300, RZ, 0xc0, !PT ;  /* 0x0000030000027812 */ /* 0x040fe400078ec0ff */
[----:B------:R-:W-:Y:S02]  /*0250*/  ISETP.GE.U32.AND P0, PT, R0, 0x300, PT ;  /* 0x000003000000780c */ /* 0x000fe40003f06070 */
[----:B------:R-:W-:-:S13]  /*0260*/  ISETP.NE.AND P1, PT, R2, 0x300, PT ;  /* 0x000003000200780c */ /* 0x000fda0003f25270 */
[----:B------:R-:W-:Y:S05]  /*0270*/  @!P1 BRA `(.L_x_9) ;  /* 0x00000000004c9947 */ /* 0x000fea0003800000 */
[----:B------:R-:W0:Y:S01]  /*0280*/  LDC.64 R8, c[0x0][0x380] ;  /* 0x0000e000ff087b82 */ /* 0x000e220000000a00 */
[----:B------:R-:W-:-:S04]  /*0290*/  LEA.HI R0, R0, 0x1, RZ, 0x18 ;  /* 0x0000000100007811 */ /* 0x000fc800078fc0ff */
[----:B------:R-:W-:-:S05]  /*02a0*/  LOP3.LUT R0, R0, 0x3, RZ, 0xc0, !PT ;  /* 0x0000000300007812 */ /* 0x000fca00078ec0ff */
[----:B------:R-:W-:Y:S02]  /*02b0*/  IMAD.MOV R0, RZ, RZ, -R0 ;  /* 0x000000ffff007224 */ /* 0x000fe400078e0a00 */
[----:B0-----:R-:W-:-:S04]  /*02c0*/  IMAD.WIDE.U32 R8, R5, 0x8, R8 ;  /* 0x0000000805087825 */ /* 0x001fc800078e0008 */
[----:B------:R-:W-:Y:S02]  /*02d0*/  IMAD.MOV.U32 R2, RZ, RZ, R8 ;  /* 0x000000ffff027224 */ /* 0x000fe400078e0008 */
[----:B------:R-:W-:-:S07]  /*02e0*/  IMAD.MOV.U32 R11, RZ, RZ, R9 ;  /* 0x000000ffff0b7224 */ /* 0x000fce00078e0009 */
.L_x_10:
[----:B------:R-:W-:Y:S02]  /*02f0*/  IMAD.MOV.U32 R8, RZ, RZ, R2 ;  /* 0x000000ffff087224 */ /* 0x000fe400078e0002 */
[----:B------:R-:W-:-:S06]  /*0300*/  IMAD.MOV.U32 R9, RZ, RZ, R11 ;  /* 0x000000ffff097224 */ /* 0x000fcc00078e000b */
[----:B------:R-:W2:Y:S01]  /*0310*/  LDG.E.64.CONSTANT R8, desc[UR6][R8.64] ;  /* 0x0000000608087981 */ /* 0x000ea2000c1e9b00 */
[----:B------:R-:W-:Y:S01]  /*0320*/  VIADD R0, R0, 0x1 ;  /* 0x0000000100007836 */ /* 0x000fe20000000000 */
[----:B------:R-:W-:Y:S01]  /*0330*/  IADD3 R2, P3, PT, R2, 0x800, RZ ;  /* 0x0000080002027810 */ /* 0x000fe20007f7e0ff */
[----:B------:R-:W-:-:S03]  /*0340*/  VIADD R5, R5, 0x100 ;  /* 0x0000010005057836 */ /* 0x000fc60000000000 */
[----:B------:R-:W-:Y:S01]  /*0350*/  ISETP.NE.AND P2, PT, R0, RZ, PT ;  /* 0x000000ff0000720c */ /* 0x000fe20003f45270 */
[----:B------:R-:W-:Y:S01]  /*0360*/  IMAD.X R11, RZ, RZ, R11, P3 ;  /* 0x000000ffff0b7224 */ /* 0x000fe200018e060b */
[----:B--2--5:R-:W-:-:S06]  /*0370*/  DSETP.GEU.AND P1, PT, R6, R8, PT ;  /* 0x000000080600722a */ /* 0x024fcc0003f2e000 */
[----:B------:R-:W-:Y:S02]  /*0380*/  FSEL R6, R8, R6, !P1 ;  /* 0x0000000608067208 */ /* 0x000fe40004800000 */
[----:B------:R-:W-:-:S03]  /*0390*/  FSEL R7, R9, R7, !P1 ;  /* 0x0000000709077208 */ /* 0x000fc60004800000 */
[----:B------:R-:W-:Y:S05]  /*03a0*/  @P2 BRA `(.L_x_10) ;  /* 0xfffffffc00d02947 */ /* 0x000fea000383ffff */
.L_x_9:
[----:B------:R-:W-:Y:S05]  /*03b0*/  BSYNC.RECONVERGENT B2 ;  /* 0x0000000000027941 */ /* 0x000fea0003800200 */
.L_x_8:
[----:B------:R-:W-:Y:S05]  /*03c0*/  @!P0 BRA `(.L_x_7) ;  /* 0x0000000800488947 */ /* 0x000fea0003800000 */
[----:B------:R-:W-:Y:S01]  /*03d0*/  IMAD.IADD R0, R4, 0x1, -R5 ;  /* 0x0000000104007824 */ /* 0x000fe200078e0a05 */
[----:B------:R-:W-:Y:S01]  /*03e0*/  BSSY.RECONVERGENT B2, `(.L_x_11) ;  /* 0x0000051000027945 */ /* 0x000fe20003800200 */
[----:B------:R-:W-:-:S03]  /*03f0*/  PLOP3.LUT P0, PT, PT, PT, PT, 0x80, 0x8 ;  /* 0x000000000008781c */ /* 0x000fc60003f0f070 */
[----:B------:R-:W-:-:S13]  /*0400*/  ISETP.GT.AND P1, PT, R0, 0xc00, PT ;  /* 0x00000c000000780c */ /* 0x000fda0003f24270 */
[----:B------:R-:W-:Y:S05]  /*0410*/  @!P1 BRA `(.L_x_12) ;  /* 0x0000000400349947 */ /* 0x000fea0003800000 */
[----:B------:R-:W0:Y:S01]  /*0420*/  LDC.64 R8, c[0x0][0x380] ;  /* 0x0000e000ff087b82 */ /* 0x000e220000000a00 */
[----:B------:R-:W-:Y:S01]  /*0430*/  PLOP3.LUT P0, PT, PT, PT, PT, 0x8, 0x80 ;  /* 0x000000000080781c */ /* 0x000fe20003f0e170 */
[----:B------:R-:W-:-:S12]  /*0440*/  VIADD R0, R4, 0xfffff400 ;  /* 0xfffff40004007836 */ /* 0x000fd80000000000 */
.L_x_13:
[----:B0-----:R-:W-:-:S05]  /*0450*/  IMAD.WIDE R30, R5, 0x8, R8 ;  /* 0x00000008051e7825 */ /* 0x001fca00078e0208 */
[----:B------:R-:W2:Y:S04]  /*0460*/  LDG.E.64.CONSTANT R10, desc[UR6][R30.64] ;  /* 0x000000061e0a7981 */ /* 0x000ea8000c1e9b00 */
[----:B------:R-:W3:Y:S04]  /*0470*/  LDG.E.64.CONSTANT R12, desc[UR6][R30.64+0x800] ;  /* 0x000800061e0c7981 */ /* 0x000ee8000c1e9b00 */
[----:B------:R-:W4:Y:S01]  /*0480*/  LDG.E.64.CONSTANT R14, desc[UR6][R30.64+0x1000] ;  /* 0x001000061e0e7981 */ /* 0x000f22000c1e9b00 */
[----:B------:R-:W-:-:S03]  /*0490*/  VIADD R39, R5, 0x400 ;  /* 0x0000040005277836 */ /* 0x000fc60000000000 */
[----:B------:R-:W4:Y:S01]  /*04a0*/  LDG.E.64.CONSTANT R16, desc[UR6][R30.64+0x1800] ;  /* 0x001800061e107981 */ /* 0x000f22000c1e9b00 */
[----:B------:R-:W-:-:S05]  /*04b0*/  IMAD.WIDE R38, R39, 0x8, R8 ;  /* 0x0000000827267825 */ /* 0x000fca00078e0208 */
[----:B------:R-:W4:Y:S04]  /*04c0*/  LDG.E.64.CONSTANT R18, desc[UR6][R38.64] ;  /* 0x0000000626127981 */ /* 0x000f28000c1e9b00 */
[----:B------:R-:W4:Y:S04]  /*04d0*/  LDG.E.64.CONSTANT R20, desc[UR6][R38.64+0x800] ;  /* 0x0008000626147981 */ /* 0x000f28000c1e9b00 */
        /* <DEDUP_REMOVED lines=12> */
[----:B------:R-:W4:Y:S04]  /*05a0*/  LDG.E.64.CONSTANT R38, desc[UR6][R44.64+0x1000] ;  /* 0x001000062c267981 */ /* 0x000f28000c1e9b00 */
[----:B------:R-:W4:Y:S01]  /*05b0*/  LDG.E.64.CONSTANT R40, desc[UR6][R44.64+0x1800] ;  /* 0x001800062c287981 */ /* 0x000f22000c1e9b00 */
[----:B------:R-:W-:-:S05]  /*05c0*/  VIADD R5, R5, 0x1000 ;  /* 0x0000100005057836 */ /* 0x000fca0000000000 */
[----:B------:R-:W-:Y:S01]  /*05d0*/  ISETP.GE.AND P2, PT, R5, R0, PT ;  /* 0x000000000500720c */ /* 0x000fe20003f46270 */
[----:B--2--5:R-:W-:-:S06]  /*05e0*/  DSETP.GEU.AND P1, PT, R6, R10, PT ;  /* 0x0000000a0600722a */ /* 0x024fcc0003f2e000 */
[----:B------:R-:W-:Y:S02]  /*05f0*/  FSEL R6, R10, R6, !P1 ;  /* 0x000000060a067208 */ /* 0x000fe40004800000 */
[----:B------:R-:W-:-:S06]  /*0600*/  FSEL R7, R11, R7, !P1 ;  /* 0x000000070b077208 */ /* 0x000fcc0004800000 */
[----:B---3--:R-:W-:-:S06]  /*0610*/  DSETP.GEU.AND P1, PT, R6, R12, PT ;  /* 0x0000000c0600722a */ /* 0x008fcc0003f2e000 */
[----:B------:R-:W-:Y:S02]  /*0620*/  FSEL R6, R12, R6, !P1 ;  /* 0x000000060c067208 */ /* 0x000fe40004800000 */
[----:B------:R-:W-:-:S06]  /*0630*/  FSEL R7, R13, R7, !P1 ;  /* 0x000000070d077208 */ /* 0x000fcc0004800000 */
[----:B----4-:R-:W-:-:S06]  /*0640*/  DSETP.GEU.AND P1, PT, R6, R14, PT ;  /* 0x0000000e0600722a */ /* 0x010fcc0003f2e000 */
[----:B------:R-:W-:Y:S02]  /*0650*/  FSEL R6, R14, R6, !P1 ;  /* 0x000000060e067208 */ /* 0x000fe40004800000 */
[----:B------:R-:W-:-:S06]  /*0660*/  FSEL R7, R15, R7, !P1 ;  /* 0x000000070f077208 */ /* 0x000fcc0004800000 */
[----:B------:R-:W-:-:S06]  /*0670*/  DSETP.GEU.AND P1, PT, R6, R16, PT ;  /* 0x000000100600722a */ /* 0x000fcc0003f2e000 */
        /* <DEDUP_REMOVED lines=37> */
[----:B------:R-:W-:Y:S01]  /*08d0*/  FSEL R7, R41, R7, !P1 ;  /* 0x0000000729077208 */ /* 0x000fe20004800000 */
[----:B------:R-:W-:Y:S06]  /*08e0*/  @!P2 BRA `(.L_x_13) ;  /* 0xfffffff800d8a947 */ /* 0x000fec000383ffff */
.L_x_12:
[----:B------:R-:W-:Y:S05]  /*08f0*/  BSYNC.RECONVERGENT B2 ;  /* 0x0000000000027941 */ /* 0x000fea0003800200 */
.L_x_11:
[----:B------:R-:W-:Y:S01]  /*0900*/  IMAD.IADD R0, R4, 0x1, -R5 ;  /* 0x0000000104007824 */ /* 0x000fe200078e0a05 */
[----:B------:R-:W-:Y:S04]  /*0910*/  BSSY.RECONVERGENT B2, `(.L_x_14) ;  /* 0x0000029000027945 */ /* 0x000fe80003800200 */
[----:B------:R-:W-:-:S13]  /*0920*/  ISETP.GT.AND P1, PT, R0, 0x400, PT ;  /* 0x000004000000780c */ /* 0x000fda0003f24270 */
[----:B------:R-:W-:Y:S05]  /*0930*/  @!P1 BRA `(.L_x_15) ;  /* 0x0000000000989947 */ /* 0x000fea0003800000 */
[----:B------:R-:W0:Y:S02]  /*0940*/  LDC.64 R18, c[0x0][0x380] ;  /* 0x0000e000ff127b82 */ /* 0x000e240000000a00 */
        /* <DEDUP_REMOVED lines=11> */
[----:B------:R-:W-:Y:S01]  /*0a00*/  VIADD R5, R5, 0x800 ;  /* 0x0000080005057836 */ /* 0x000fe20000000000 */
        /* <DEDUP_REMOVED lines=20> */
[----:B------:R-:W-:Y:S02]  /*0b50*/  FSEL R7, R25, R7, !P0 ;  /* 0x0000000719077208 */ /* 0x000fe40004000000 */
[----:B------:R-:W-:-:S04]  /*0b60*/  PLOP3.LUT P0, PT, PT, PT, PT, 0x8, 0x80 ;  /* 0x000000000080781c */ /* 0x000fc80003f0e170 */
[----:B------:R-:W-:-:S06]  /*0b70*/  DSETP.GEU.AND P1, PT, R6, R26, PT ;  /* 0x0000001a0600722a */ /* 0x000fcc0003f2e000 */
[----:B------:R-:W-:Y:S02]  /*0b80*/  FSEL R6, R26, R6, !P1 ;  /* 0x000000061a067208 */ /* 0x000fe40004800000 */
[----:B------:R-:W-:-:S07]  /*0b90*/  FSEL R7, R27, R7, !P1 ;  /* 0x000000071b077208 */ /* 0x000fce0004800000 */
.L_x_15:
[----:B------:R-:W-:Y:S05]  /*0ba0*/  BSYNC.RECONVERGENT B2 ;  /* 0x0000000000027941 */ /* 0x000fea0003800200 */
.L_x_14:
[----:B------:R-:W-:-:S13]  /*0bb0*/  ISETP.LT.OR P0, PT, R5, R4, P0 ;  /* 0x000000040500720c */ /* 0x000fda0000701670 */
[----:B------:R-:W-:Y:S05]  /*0bc0*/  @!P0 BRA `(.L_x_7) ;  /* 0x0000000000488947 */ /* 0x000fea0003800000 */
[----:B------:R-:W0:Y:S02]  /*0bd0*/  LDC.64 R8, c[0x0][0x380] ;  /* 0x0000e000ff087b82 */ /* 0x000e240000000a00 */
[----:B0-----:R-:W-:-:S05]  /*0be0*/  IMAD.WIDE R8, R5, 0x8, R8 ;  /* 0x0000000805087825 */ /* 0x001fca00078e0208 */
[----:B------:R-:W2:Y:S04]  /*0bf0*/  LDG.E.64.CONSTANT R10, desc[UR6][R8.64] ;  /* 0x00000006080a7981 */ /* 0x000ea8000c1e9b00 */
[----:B------:R-:W3:Y:S04]  /*0c00*/  LDG.E.64.CONSTANT R12, desc[UR6][R8.64+0x800] ;  /* 0x00080006080c7981 */ /* 0x000ee8000c1e9b00 */
[----:B------:R-:W4:Y:S04]  /*0c10*/  LDG.E.64.CONSTANT R14, desc[UR6][R8.64+0x1000] ;  /* 0x00100006080e7981 */ /* 0x000f28000c1e9b00 */
[----:B------:R-:W4:Y:S01]  /*0c20*/  LDG.E.64.CONSTANT R16, desc[UR6][R8.64+0x1800] ;  /* 0x0018000608107981 */ /* 0x000f22000c1e9b00 */
        /* <DEDUP_REMOVED lines=11> */
[----:B------:R-:W-:-:S07]  /*0ce0*/  FSEL R7, R17, R7, !P0 ;  /* 0x0000000711077208 */ /* 0x000fce0004000000 */
.L_x_7:
[----:B------:R-:W-:Y:S05]  /*0cf0*/  BSYNC.RECONVERGENT B1 ;  /* 0x0000000000017941 */ /* 0x000fea0003800200 */
.L_x_6:
[----:B------:R-:W-:-:S13]  /*0d00*/  ISETP.GE.AND P0, PT, R4, 0x100, PT ;  /* 0x000001000400780c */ /* 0x000fda0003f06270 */
[----:B------:R-:W-:Y:S05]  /*0d10*/  @!P0 BRA `(.L_x_16) ;  /* 0x00000004003c8947 */ /* 0x000fea0003800000 */
[----:B------:R-:W0:Y:S01]  /*0d20*/  S2R R8, SR_LANEID ;  /* 0x0000000000087919 */ /* 0x000e220000000000 */
[----:B-----5:R-:W-:Y:S04]  /*0d30*/  SHFL.DOWN PT, R4, R6, 0x1, 0x1f ;  /* 0x08201f0006047f89 */ /* 0x020fe800000e0000 */
[----:B------:R-:W1:Y:S02]  /*0d40*/  SHFL.DOWN PT, R5, R7, 0x1, 0x1f ;  /* 0x08201f0007057f89 */ /* 0x000e6400000e0000 */
[----:B-1----:R-:W-:Y:S01]  /*0d50*/  DSETP.GEU.AND P1, PT, R6, R4, PT ;  /* 0x000000040600722a */ /* 0x002fe20003f2e000 */
[C---:B0-----:R-:W-:Y:S02]  /*0d60*/  ISETP.GT.AND P0, PT, R8.reuse, 0x1e, PT ;  /* 0x0000001e0800780c */ /* 0x041fe40003f04270 */
[----:B------:R-:W-:-:S03]  /*0d70*/  ISETP.NE.AND P2, PT, R8, RZ, PT ;  /* 0x000000ff0800720c */ /* 0x000fc60003f45270 */
[----:B------:R-:W-:Y:S02]  /*0d80*/  FSEL R9, R4, R6, !P1 ;  /* 0x0000000604097208 */ /* 0x000fe40004800000 */
[----:B------:R-:W-:Y:S02]  /*0d90*/  FSEL R5, R5, R7, !P1 ;  /* 0x0000000705057208 */ /* 0x000fe40004800000 */
[----:B------:R-:W-:Y:S02]  /*0da0*/  FSEL R6, R6, R9, P0 ;  /* 0x0000000906067208 */ /* 0x000fe40000000000 */
[----:B------:R-:W-:Y:S02]  /*0db0*/  FSEL R11, R7, R5, P0 ;  /* 0x00000005070b7208 */ /* 0x000fe40000000000 */
[----:B------:R-:W-:Y:S01]  /*0dc0*/  ISETP.GT.AND P0, PT, R8, 0x1d, PT ;  /* 0x0000001d0800780c */ /* 0x000fe20003f04270 */
[----:B------:R-:W-:Y:S01]  /*0dd0*/  SHFL.DOWN PT, R4, R6, 0x2, 0x1f ;  /* 0x08401f0006047f89 */ /* 0x000fe200000e0000 */
[----:B------:R-:W-:Y:S01]  /*0de0*/  @!P2 MOV R2, 0x400 ;  /* 0x000004000002a802 */ /* 0x000fe20000000f00 */
[----:B------:R-:W-:Y:S01]  /*0df0*/  IMAD.MOV.U32 R7, RZ, RZ, R11 ;  /* 0x000000ffff077224 */ /* 0x000fe200078e000b */
[----:B------:R-:W-:Y:S01]  /*0e00*/  @!P2 SHF.R.U32.HI R0, RZ, 0x2, R3 ;  /* 0x00000002ff00a819 */ /* 0x000fe20000011603 */
[----:B------:R-:W0:Y:S03]  /*0e10*/  SHFL.DOWN PT, R5, R11, 0x2, 0x1f ;  /* 0x08401f000b057f89 */ /* 0x000e2600000e0000 */
[----:B------:R-:W-:Y:S01]  /*0e20*/  @!P2 LOP3.LUT R0, R0, 0xf8, RZ, 0xc0, !PT ;  /* 0x000000f80000a812 */ /* 0x000fe200078ec0ff */
[----:B------:R-:W1:Y:S01]  /*0e30*/  @!P2 S2R R9, SR_CgaCtaId ;  /* 0x000000000009a919 */ /* 0x000e620000008800 */
[----:B0-----:R-:W-:-:S06]  /*0e40*/  DSETP.GEU.AND P1, PT, R6, R4, PT ;  /* 0x000000040600722a */ /* 0x001fcc0003f2e000 */
[----:B------:R-:W-:Y:S02]  /*0e50*/  @!P0 FSEL R6, R4, R6, !P1 ;  /* 0x0000000604068208 */ /* 0x000fe40004800000 */
[----:B------:R-:W-:Y:S02]  /*0e60*/  @!P0 FSEL R11, R5, R11, !P1 ;  /* 0x0000000b050b8208 */ /* 0x000fe40004800000 */
[----:B------:R-:W-:Y:S01]  /*0e70*/  ISETP.GT.AND P0, PT, R8, 0x1b, PT ;  /* 0x0000001b0800780c */ /* 0x000fe20003f04270 */
[----:B------:R-:W-:Y:S02]  /*0e80*/  SHFL.DOWN PT, R4, R6, 0x4, 0x1f ;  /* 0x08801f0006047f89 */ /* 0x000fe400000e0000 */
[----:B------:R-:W-:Y:S02]  /*0e90*/  IMAD.MOV.U32 R7, RZ, RZ, R11 ;  /* 0x000000ffff077224 */ /* 0x000fe400078e000b */
[----:B------:R-:W0:Y:S04]  /*0ea0*/  SHFL.DOWN PT, R5, R11, 0x4, 0x1f ;  /* 0x08801f000b057f89 */ /* 0x000e2800000e0000 */
        /* <DEDUP_REMOVED lines=14> */
[----:B0-----:R-:W-:Y:S01]  /*0f90*/  DSETP.GEU.AND P0, PT, R6, R4, PT ;  /* 0x000000040600722a */ /* 0x001fe20003f0e000 */
[----:B-1----:R-:W-:-:S05]  /*0fa0*/  @!P2 LEA R7, R9, R2, 0x18 ;  /* 0x000000020907a211 */ /* 0x002fca00078ec0ff */
[----:B------:R-:W-:Y:S01]  /*0fb0*/  FSEL R4, R4, R6, !P0 ;  /* 0x0000000604047208 */ /* 0x000fe20004000000 */
[----:B------:R-:W-:Y:S01]  /*0fc0*/  @!P2 IMAD.IADD R9, R0, 0x1, R7 ;  /* 0x000000010009a824 */ /* 0x000fe200078e0207 */
[----:B------:R-:W-:Y:S02]  /*0fd0*/  FSEL R5, R5, R11, !P0 ;  /* 0x0000000b05057208 */ /* 0x000fe40004000000 */
[----:B------:R-:W-:Y:S02]  /*0fe0*/  ISETP.NE.AND P0, PT, R3, RZ, PT ;  /* 0x000000ff0300720c */ /* 0x000fe40003f05270 */
[----:B------:R-:W-:Y:S01]  /*0ff0*/  FSEL R6, R6, R4, P1 ;  /* 0x0000000406067208 */ /* 0x000fe20000800000 */
[----:B------:R3:W-:Y:S01]  /*1000*/  @!P2 STS.64 [R9+0x8], R4 ;  /* 0x000008040900a388 */ /* 0x0007e20000000a00 */
[----:B------:R-:W-:Y:S01]  /*1010*/  FSEL R7, R11, R5, P1 ;  /* 0x000000050b077208 */ /* 0x000fe20000800000 */
[----:B------:R-:W-:Y:S08]  /*1020*/  BAR.SYNC.DEFER_BLOCKING 0x0 ;  /* 0x0000000000007b1d */ /* 0x000ff00000010000 */
[----:B------:R-:W-:Y:S05]  /*1030*/  @P0 BRA `(.L_x_17) ;  /* 0x0000004800f40947 */ /* 0x000fea0003800000 */
[----:B------:R-:W0:Y:S01]  /*1040*/  S2UR UR5, SR_CgaCtaId ;  /* 0x00000000000579c3 */ /* 0x000e220000008800 */
[----:B------:R-:W-:Y:S02]  /*1050*/  UMOV UR4, 0x400 ;  /* 0x0000040000047882 */ /* 0x000fe40000000000 */
[----:B0-----:R-:W-:-:S09]  /*1060*/  ULEA UR4, UR5, UR4, 0x18 ;  /* 0x0000000405047291 */ /* 0x001fd2000f8ec0ff */
[----:B---3--:R-:W0:Y:S04]  /*1070*/  LDS.128 R8, [UR4+0x10] ;  /* 0x00001004ff087984 */ /* 0x008e280008000c00 */
[----:B------:R-:W1:Y:S01]  /*1080*/  LDS.128 R12, [UR4+0x20] ;  /* 0x00002004ff0c7984 */ /* 0x000e620008000c00 */
[----:B0-----:R-:W-:-:S06]  /*1090*/  DSETP.GEU.AND P1, PT, R6, R8, PT ;  /* 0x000000080600722a */ /* 0x001fcc0003f2e000 */
[----:B------:R-:W-:Y:S02]  /*10a0*/  FSEL R2, R8, R6, !P1 ;  /* 0x0000000608027208 */ /* 0x000fe40004800000 */
[----:B------:R-:W-:Y:S02]  /*10b0*/  FSEL R3, R9, R7, !P1 ;  /* 0x0000000709037208 */ /* 0x000fe40004800000 */
[----:B------:R-:W0:Y:S04]  /*10c0*/  LDS.128 R4, [UR4+0x30] ;  /* 0x00003004ff047984 */ /* 0x000e280008000c00 */
[----:B------:R-:W-:-:S06]  /*10d0*/  DSETP.GEU.AND P1, PT, R2, R10, PT ;  /* 0x0000000a0200722a */ /* 0x000fcc0003f2e000 */
[----:B------:R-:W-:Y:S02]  /*10e0*/  FSEL R2, R10, R2, !P1 ;  /* 0x000000020a027208 */ /* 0x000fe40004800000 */
[----:B------:R-:W-:-:S06]  /*10f0*/  FSEL R3, R11, R3, !P1 ;  /* 0x000000030b037208 */ /* 0x000fcc0004800000 */
[----:B-1----:R-:W-:-:S06]  /*1100*/  DSETP.GEU.AND P1, PT, R2, R12, PT ;  /* 0x0000000c0200722a */ /* 0x002fcc0003f2e000 */
[----:B------:R-:W-:Y:S02]  /*1110*/  FSEL R8, R12, R2, !P1 ;  /* 0x000000020c087208 */ /* 0x000fe40004800000 */
[----:B------:R-:W-:Y:S02]  /*1120*/  FSEL R9, R13, R3, !P1 ;  /* 0x000000030d097208 */ /* 0x000fe40004800000 */
[----:B------:R-:W1:Y:S04]  /*1130*/  LDS.64 R2, [UR4+0x40] ;  /* 0x00004004ff027984 */ /* 0x000e680008000a00 */
[----:B------:R-:W-:-:S06]  /*1140*/  DSETP.GEU.AND P1, PT, R8, R14, PT ;  /* 0x0000000e0800722a */ /* 0x000fcc0003f2e000 */
[----:B------:R-:W-:Y:S02]  /*1150*/  FSEL R8, R14, R8, !P1 ;  /* 0x000000080e087208 */ /* 0x000fe40004800000 */
[----:B------:R-:W-:-:S06]  /*1160*/  FSEL R9, R15, R9, !P1 ;  /* 0x000000090f097208 */ /* 0x000fcc0004800000 */
[----:B0-----:R-:W-:-:S06]  /*1170*/  DSETP.GEU.AND P1, PT, R8, R4, PT ;  /* 0x000000040800722a */ /* 0x001fcc0003f2e000 */
[----:B------:R-:W-:Y:S02]  /*1180*/  FSEL R4, R4, R8, !P1 ;  /* 0x0000000804047208 */ /* 0x000fe40004800000 */
[----:B------:R-:W-:-:S06]  /*1190*/  FSEL R5, R5, R9, !P1 ;  /* 0x0000000905057208 */ /* 0x000fcc0004800000 */
[----:B------:R-:W-:-:S06]  /*11a0*/  DSETP.GEU.AND P1, PT, R4, R6, PT ;  /* 0x000000060400722a */ /* 0x000fcc0003f2e000 */
[----:B------:R-:W-:Y:S02]  /*11b0*/  FSEL R4, R6, R4, !P1 ;  /* 0x0000000406047208 */ /* 0x000fe40004800000 */
[----:B------:R-:W-:-:S06]  /*11c0*/  FSEL R5, R7, R5, !P1 ;  /* 0x0000000507057208 */ /* 0x000fcc0004800000 */
[----:B-1----:R-:W-:-:S06]  /*11d0*/  DSETP.GEU.AND P1, PT, R4, R2, PT ;  /* 0x000000020400722a */ /* 0x002fcc0003f2e000 */
[----:B------:R-:W-:Y:S02]  /*11e0*/  FSEL R6, R2, R4, !P1 ;  /* 0x0000000402067208 */ /* 0x000fe40004800000 */
[----:B------:R-:W-:Y:S01]  /*11f0*/  FSEL R7, R3, R5, !P1 ;  /* 0x0000000503077208 */ /* 0x000fe20004800000 */
[----:B------:R-:W-:Y:S06]  /*1200*/  BRA `(.L_x_17) ;  /* 0x0000004800807947 */ /* 0x000fec0003800000 */
.L_x_16:
[----:B------:R-:W-:Y:S01]  /*1210*/  LOP3.LUT R0, R3, 0x3e0, RZ, 0xc0, !PT ;  /* 0x000003e003007812 */ /* 0x000fe200078ec0ff */
[----:B------:R-:W0:Y:S03]  /*1220*/  S2R R10, SR_LANEID ;  /* 0x00000000000a7919 */ /* 0x000e260000000000 */
[----:B------:R-:W-:Y:S01]  /*1230*/  LOP3.LUT R9, RZ, R0, RZ, 0x33, !PT ;  /* 0x00000000ff097212 */ /* 0x000fe200078e33ff */
[----:B------:R-:W-:-:S04]  /*1240*/  VIADD R5, R0, 0x20 ;  /* 0x0000002000057836 */ /* 0x000fc80000000000 */
[----:B------:R-:W-:Y:S01]  /*1250*/  IMAD.IADD R9, R9, 0x1, R4 ;  /* 0x0000000109097824 */ /* 0x000fe200078e0204 */
[----:B------:R-:W-:-:S04]  /*1260*/  ISETP.GT.AND P0, PT, R5, R4, PT ;  /* 0x000000040500720c */ /* 0x000fc80003f04270 */
[----:B------:R-:W-:-:S05]  /*1270*/  SEL R5, R9, 0x1f, P0 ;  /* 0x0000001f09057807 */ /* 0x000fca0000000000 */
[----:B-----5:R-:W-:Y:S04]  /*1280*/  SHFL.DOWN PT, R8, R6, 0x1, R5 ;  /* 0x0820000006087989 */ /* 0x020fe800000e0005 */
[----:B------:R-:W1:Y:S01]  /*1290*/  SHFL.DOWN PT, R9, R7, 0x1, R5 ;  /* 0x0820000007097989 */ /* 0x000e6200000e0005 */
[C---:B0-----:R-:W-:Y:S01]  /*12a0*/  ISETP.GE.AND P0, PT, R10.reuse, R5, PT ;  /* 0x000000050a00720c */ /* 0x041fe20003f06270 */
[----:B------:R-:W-:Y:S01]  /*12b0*/  VIADD R0, R10, 0x2 ;  /* 0x000000020a007836 */ /* 0x000fe20000000000 */
[----:B-1----:R-:W-:-:S06]  /*12c0*/  DSETP.GEU.AND P1, PT, R6, R8, PT ;  /* 0x000000080600722a */ /* 0x002fcc0003f2e000 */
[-C--:B------:R-:W-:Y:S02]  /*12d0*/  FSEL R11, R8, R6.reuse, !P1 ;  /* 0x00000006080b7208 */ /* 0x080fe40004800000 */
[-C--:B------:R-:W-:Y:S02]  /*12e0*/  FSEL R9, R9, R7.reuse, !P1 ;  /* 0x0000000709097208 */ /* 0x080fe40004800000 */
[----:B------:R-:W-:Y:S02]  /*12f0*/  FSEL R2, R11, R6, !P0 ;  /* 0x000000060b027208 */ /* 0x000fe40004000000 */
[----:B------:R-:W-:Y:S02]  /*1300*/  FSEL R11, R9, R7, !P0 ;  /* 0x00000007090b7208 */ /* 0x000fe40004000000 */
[----:B------:R-:W-:Y:S01]  /*1310*/  ISETP.GT.AND P0, PT, R0, R5, PT ;  /* 0x000000050000720c */ /* 0x000fe20003f04270 */
[----:B------:R-:W-:Y:S01]  /*1320*/  SHFL.DOWN PT, R8, R2, 0x2, R5 ;  /* 0x0840000002087989 */ /* 0x000fe200000e0005 */
[----:B------:R-:W-:-:S02]  /*1330*/  IMAD.MOV.U32 R6, RZ, RZ, R2 ;  /* 0x000000ffff067224 */ /* 0x000fc400078e0002 */
[----:B------:R-:W-:Y:S01]  /*1340*/  IMAD.MOV.U32 R7, RZ, RZ, R11 ;  /* 0x000000ffff077224 */ /* 0x000fe200078e000b */
[----:B------:R-:W0:Y:S01]  /*1350*/  SHFL.DOWN PT, R9, R11, 0x2, R5 ;  /* 0x084000000b097989 */ /* 0x000e2200000e0005 */
[----:B------:R-:W-:-:S04]  /*1360*/  VIADD R0, R10, 0x4 ;  /* 0x000000040a007836 */ /* 0x000fc80000000000 */
[----:B0-----:R-:W-:-:S06]  /*1370*/  DSETP.GEU.AND P1, PT, R6, R8, PT ;  /* 0x000000080600722a */ /* 0x001fcc0003f2e000 */
[----:B------:R-:W-:Y:S02]  /*1380*/  @!P0 FSEL R2, R8, R2, !P1 ;  /* 0x0000000208028208 */ /* 0x000fe40004800000 */
[----:B------:R-:W-:Y:S02]  /*1390*/  @!P0 FSEL R11, R9, R11, !P1 ;  /* 0x0000000b090b8208 */ /* 0x000fe40004800000 */
[----:B------:R-:W-:Y:S01]  /*13a0*/  ISETP.GT.AND P0, PT, R0, R5, PT ;  /* 0x000000050000720c */ /* 0x000fe20003f04270 */
[----:B------:R-:W-:Y:S01]  /*13b0*/  SHFL.DOWN PT, R6, R2, 0x4, R5 ;  /* 0x0880000002067989 */ /* 0x000fe200000e0005 */
[----:B------:R-:W-:Y:S02]  /*13c0*/  IMAD.MOV.U32 R8, RZ, RZ, R2 ;  /* 0x000000ffff087224 */ /* 0x000fe400078e0002 */
        /* <DEDUP_REMOVED lines=8> */
[----:B------:R-:W-:Y:S01]  /*1450*/  IMAD.MOV.U32 R8, RZ, RZ, R2 ;  /* 0x000000ffff087224 */ /* 0x000fe200078e0002 */
[C---:B------:R-:W-:Y:S01]  /*1460*/  ISETP.NE.AND P0, PT, R10.reuse, RZ, PT ;  /* 0x000000ff0a00720c */ /* 0x040fe20003f05270 */
[----:B------:R-:W-:Y:S01]  /*1470*/  IMAD.MOV.U32 R9, RZ, RZ, R11 ;  /* 0x000000ffff097224 */ /* 0x000fe200078e000b */
[----:B------:R-:W0:Y:S01]  /*1480*/  SHFL.DOWN PT, R7, R11, 0x8, R5 ;  /* 0x090000000b077989 */ /* 0x000e2200000e0005 */
[----:B------:R-:W-:-:S10]  /*1490*/  VIADD R0, R10, 0x10 ;  /* 0x000000100a007836 */ /* 0x000fd40000000000 */
[----:B------:R-:W1:Y:S01]  /*14a0*/  @!P0 S2R R13, SR_CgaCtaId ;  /* 0x00000000000d8919 */ /* 0x000e620000008800 */
[----:B0-----:R-:W-:-:S06]  /*14b0*/  DSETP.GEU.AND P2, PT, R8, R6, PT ;  /* 0x000000060800722a */ /* 0x001fcc0003f4e000 */
[----:B------:R-:W-:Y:S02]  /*14c0*/  @!P1 FSEL R2, R6, R2, !P2 ;  /* 0x0000000206029208 */ /* 0x000fe40005000000 */
[----:B------:R-:W-:Y:S02]  /*14d0*/  @!P1 FSEL R11, R7, R11, !P2 ;  /* 0x0000000b070b9208 */ /* 0x000fe40005000000 */
[----:B------:R-:W-:Y:S01]  /*14e0*/  ISETP.GT.AND P1, PT, R0, R5, PT ;  /* 0x000000050000720c */ /* 0x000fe20003f24270 */
[----:B------:R-:W-:Y:S01]  /*14f0*/  SHFL.DOWN PT, R6, R2, 0x10, R5 ;  /* 0x0a00000002067989 */ /* 0x000fe200000e0005 */
[----:B------:R-:W-:Y:S01]  /*1500*/  IMAD.MOV.U32 R8, RZ, RZ, R2 ;  /* 0x000000ffff087224 */ /* 0x000fe200078e0002 */
[----:B------:R-:W-:Y:S01]  /*1510*/  @!P0 SHF.R.U32.HI R0, RZ, 0x2, R3 ;  /* 0x00000002ff008819 */ /* 0x000fe20000011603 */
[----:B------:R-:W-:Y:S01]  /*1520*/  IMAD.MOV.U32 R9, RZ, RZ, R11 ;  /* 0x000000ffff097224 */ /* 0x000fe200078e000b */
[----:B------:R-:W0:Y:S02]  /*1530*/  SHFL.DOWN PT, R7, R11, 0x10, R5 ;  /* 0x0a0000000b077989 */ /* 0x000e2400000e0005 */
[----:B------:R-:W-:-:S03]  /*1540*/  @!P0 LOP3.LUT R0, R0, 0xf8, RZ, 0xc0, !PT ;  /* 0x000000f800008812 */ /* 0x000fc600078ec0ff */
[----:B0-----:R-:W-:Y:S01]  /*1550*/  DSETP.GEU.AND P2, PT, R8, R6, PT ;  /* 0x000000060800722a */ /* 0x001fe20003f4e000 */
[----:B------:R-:W-:-:S04]  /*1560*/  @!P0 MOV R8, 0x400 ;  /* 0x0000040000088802 */ /* 0x000fc80000000f00 */
[----:B-1----:R-:W-:Y:S02]  /*1570*/  @!P0 LEA R13, R13, R8, 0x18 ;  /* 0x000000080d0d8211 */ /* 0x002fe400078ec0ff */
[----:B------:R-:W-:Y:S02]  /*1580*/  @!P1 FSEL R2, R6, R2, !P2 ;  /* 0x0000000206029208 */ /* 0x000fe40005000000 */
[----:B------:R-:W-:Y:S01]  /*1590*/  @!P1 FSEL R11, R7, R11, !P2 ;  /* 0x0000000b070b9208 */ /* 0x000fe20005000000 */
[----:B------:R-:W-:Y:S02]  /*15a0*/  @!P0 IMAD.IADD R13, R0, 0x1, R13 ;  /* 0x00000001000d8824 */ /* 0x000fe400078e020d */
[----:B------:R-:W-:Y:S02]  /*15b0*/  IMAD.MOV.U32 R6, RZ, RZ, R2 ;  /* 0x000000ffff067224 */ /* 0x000fe400078e0002 */
[----:B------:R-:W-:-:S05]  /*15c0*/  IMAD.MOV.U32 R7, RZ, RZ, R11 ;  /* 0x000000ffff077224 */ /* 0x000fca00078e000b */
[----:B------:R3:W-:Y:S01]  /*15d0*/  @!P0 STS.64 [R13+0x8], R6 ;  /* 0x000008060d008388 */ /* 0x0007e20000000a00 */
[----:B------:R-:W-:Y:S01]  /*15e0*/  BAR.SYNC.DEFER_BLOCKING 0x0 ;  /* 0x0000000000007b1d */ /* 0x000fe20000010000 */
[----:B------:R-:W-:-:S13]  /*15f0*/  ISETP.NE.AND P0, PT, R3, RZ, PT ;  /* 0x000000ff0300720c */ /* 0x000fda0003f05270 */
[----:B---3--:R-:W-:Y:S05]  /*1600*/  @P0 BRA `(.L_x_17) ;  /* 0x0000004400800947 */ /* 0x008fea0003800000 */
[----:B------:R-:W0:Y:S01]  /*1610*/  S2UR UR5, SR_CgaCtaId ;  /* 0x00000000000579c3 */ /* 0x000e220000008800 */
[----:B------:R-:W-:Y:S01]  /*1620*/  UMOV UR4, 0x400 ;  /* 0x0000040000047882 */ /* 0x000fe20000000000 */
[----:B------:R-:W-:Y:S01]  /*1630*/  ISETP.GT.AND P2, PT, R4, 0x20, PT ;  /* 0x000000200400780c */ /* 0x000fe20003f44270 */
[----:B0-----:R-:W-:-:S09]  /*1640*/  ULEA UR4, UR5, UR4, 0x18 ;  /* 0x0000000405047291 */ /* 0x001fd2000f8ec0ff */
[----:B------:R-:W0:Y:S04]  /*1650*/  LDS.128 R16, [UR4+0x10] ;  /* 0x00001004ff107984 */ /* 0x000e280008000c00 */
[----:B------:R-:W1:Y:S04]  /*1660*/  LDS.128 R12, [UR4+0x20] ;  /* 0x00002004ff0c7984 */ /* 0x000e680008000c00 */
[----:B------:R-:W2:Y:S01]  /*1670*/  LDS.128 R8, [UR4+0x30] ;  /* 0x00003004ff087984 */ /* 0x000ea20008000c00 */
[----:B0-----:R-:W-:-:S06]  /*1680*/  DSETP.GEU.AND P1, PT, R6, R16, PT ;  /* 0x000000100600722a */ /* 0x001fcc0003f2e000 */
[-C--:B------:R-:W-:Y:S02]  /*1690*/  FSEL R3, R16, R6.reuse, !P1 ;  /* 0x0000000610037208 */ /* 0x080fe40004800000 */
[-C--:B------:R-:W-:Y:S02]  /*16a0*/  FSEL R17, R17, R7.reuse, !P1 ;  /* 0x0000000711117208 */ /* 0x080fe40004800000 */
[----:B------:R-:W-:Y:S02]  /*16b0*/  FSEL R6, R3, R6, P2 ;  /* 0x0000000603067208 */ /* 0x000fe40001000000 */
[----:B------:R-:W-:Y:S02]  /*16c0*/  FSEL R7, R17, R7, P2 ;  /* 0x0000000711077208 */ /* 0x000fe40001000000 */
[C---:B------:R-:W-:Y:S01]  /*16d0*/  ISETP.GT.AND P1, PT, R4.reuse, 0x40, PT ;  /* 0x000000400400780c */ /* 0x040fe20003f24270 */
[----:B------:R-:W-:Y:S01]  /*16e0*/  IMAD.MOV.U32 R2, RZ, RZ, R6 ;  /* 0x000000ffff027224 */ /* 0x000fe200078e0006 */
[----:B------:R-:W-:Y:S01]  /*16f0*/  ISETP.GT.AND P2, PT, R4, 0x60, PT ;  /* 0x000000600400780c */ /* 0x000fe20003f44270 */
[----:B------:R-:W-:-:S06]  /*1700*/  IMAD.MOV.U32 R3, RZ, RZ, R7 ;  /* 0x000000ffff037224 */ /* 0x000fcc00078e0007 */
[----:B------:R-:W-:-:S06]  /*1710*/  DSETP.GEU.AND P3, PT, R2, R18, PT ;  /* 0x000000120200722a */ /* 0x000fcc0003f6e000 */
[----:B------:R-:W-:Y:S02]  /*1720*/  @P1 FSEL R6, R18, R6, !P3 ;  /* 0x0000000612061208 */ /* 0x000fe40005800000 */
[----:B------:R-:W-:Y:S02]  /*1730*/  @P1 FSEL R7, R19, R7, !P3 ;  /* 0x0000000713071208 */ /* 0x000fe40005800000 */
[----:B------:R-:W-:Y:S01]  /*1740*/  ISETP.GT.AND P1, PT, R4, 0x80, PT ;  /* 0x000000800400780c */ /* 0x000fe20003f24270 */
[----:B------:R-:W-:Y:S02]  /*1750*/  IMAD.MOV.U32 R2, RZ, RZ, R6 ;  /* 0x000000ffff027224 */ /* 0x000fe400078e0006 */
[----:B------:R-:W-:-:S06]  /*1760*/  IMAD.MOV.U32 R3, RZ, RZ, R7 ;  /* 0x000000ffff037224 */ /* 0x000fcc00078e0007 */
[----:B-1----:R-:W-:Y:S01]  /*1770*/  DSETP.GEU.AND P3, PT, R2, R12, PT ;  /* 0x0000000c0200722a */ /* 0x002fe20003f6e000 */
[----:B------:R-:W0:Y:S05]  /*1780*/  LDS.64 R2, [UR4+0x40] ;  /* 0x00004004ff027984 */ /* 0x000e2a0008000a00 */
[----:B------:R-:W-:Y:S02]  /*1790*/  @P2 FSEL R6, R12, R6, !P3 ;  /* 0x000000060c062208 */ /* 0x000fe40005800000 */
[----:B------:R-:W-:Y:S02]  /*17a0*/  @P2 FSEL R7, R13, R7, !P3 ;  /* 0x000000070d072208 */ /* 0x000fe40005800000 */
[----:B------:R-:W-:-:S04]  /*17b0*/  ISETP.GT.AND P2, PT, R4, 0xa0, PT ;  /* 0x000000a00400780c */ /* 0x000fc80003f44270 */
[----:B------:R-:W-:-:S06]  /*17c0*/  DSETP.GEU.AND P3, PT, R6, R14, PT ;  /* 0x0000000e0600722a */ /* 0x000fcc0003f6e000 */
[----:B------:R-:W-:Y:S02]  /*17d0*/  @P1 FSEL R6, R14, R6, !P3 ;  /* 0x000000060e061208 */ /* 0x000fe40005800000 */
[----:B------:R-:W-:Y:S02]  /*17e0*/  @P1 FSEL R7, R15, R7, !P3 ;  /* 0x000000070f071208 */ /* 0x000fe40005800000 */
[----:B------:R-:W-:-:S04]  /*17f0*/  ISETP.GT.AND P1, PT, R4, 0xc0, PT ;  /* 0x000000c00400780c */ /* 0x000fc80003f24270 */
[----:B--2---:R-:W-:-:S06]  /*1800*/  DSETP.GEU.AND P3, PT, R6, R8, PT ;  /* 0x000000080600722a */ /* 0x004fcc0003f6e000 */
[----:B------:R-:W-:Y:S02]  /*1810*/  @P2 FSEL R6, R8, R6, !P3 ;  /* 0x0000000608062208 */ /* 0x000fe40005800000 */
[----:B------:R-:W-:Y:S02]  /*1820*/  @P2 FSEL R7, R9, R7, !P3 ;  /* 0x0000000709072208 */ /* 0x000fe40005800000 */
[----:B------:R-:W-:-:S04]  /*1830*/  ISETP.GT.AND P2, PT, R4, 0xe0, PT ;  /* 0x000000e00400780c */ /* 0x000fc80003f44270 */
[----:B------:R-:W-:-:S06]  /*1840*/  DSETP.GEU.AND P3, PT, R6, R10, PT ;  /* 0x0000000a0600722a */ /* 0x000fcc0003f6e000 */
[----:B------:R-:W-:Y:S02]  /*1850*/  @P1 FSEL R6, R10, R6, !P3 ;  /* 0x000000060a061208 */ /* 0x000fe40005800000 */
[----:B------:R-:W-:-:S03]  /*1860*/  @P1 FSEL R7, R11, R7, !P3 ;  /* 0x000000070b071208 */ /* 0x000fc60005800000 */
[----:B------:R-:W-:Y:S02]  /*1870*/  IMAD.MOV.U32 R4, RZ, RZ, R6 ;  /* 0x000000ffff047224 */ /* 0x000fe400078e0006 */
[----:B------:R-:W-:-:S06]  /*1880*/  IMAD.MOV.U32 R5, RZ, RZ, R7 ;  /* 0x000000ffff057224 */ /* 0x000fcc00078e0007 */
[----:B0-----:R-:W-:-:S06]  /*1890*/  DSETP.GEU.AND P1, PT, R4, R2, PT ;  /* 0x000000020400722a */ /* 0x001fcc0003f2e000 */
[----:B------:R-:W-:Y:S02]  /*18a0*/  @P2 FSEL R6, R2, R6, !P1 ;  /* 0x0000000602062208 */ /* 0x000fe40004800000 */
[----:B------:R-:W-:Y:S01]  /*18b0*/  @P2 FSEL R7, R3, R7, !P1 ;  /* 0x0000000703072208 */ /* 0x000fe20004800000 */
[----:B------:R-:W-:Y:S06]  /*18c0*/  BRA `(.L_x_17) ;  /* 0x0000004000d07947 */ /* 0x000fec0003800000 */
.L_x_3:
[----:B------:R-:W0:Y:S01]  /*18d0*/  S2R R0, SR_TID.X ;  /* 0x0000000000007919 */ /* 0x000e220000002100 */
[----:B------:R-:W1:Y:S02]  /*18e0*/  LDCU.64 UR4, c[0x0][0x380] ;  /* 0x00007000ff0477ac */ /* 0x000e640008000a00 */
[----:B-1----:R-:W-:Y:S02]  /*18f0*/  IMAD.U32 R2, RZ, RZ, UR4 ;  /* 0x00000004ff027e24 */ /* 0x002fe4000f8e00ff */
[----:B------:R-:W-:Y:S02]  /*1900*/  IMAD.U32 R3, RZ, RZ, UR5 ;  /* 0x00000005ff037e24 */ /* 0x000fe4000f8e00ff */
[----:B0-----:R-:W-:-:S04]  /*1910*/  IMAD.SHL.U32 R5, R0, 0x4, RZ ;  /* 0x0000000400057824 */ /* 0x001fc800078e00ff */
[----:B------:R-:W-:-:S05]  /*1920*/  IMAD.WIDE.U32 R6, R5, 0x8, R2 ;  /* 0x0000000805067825 */ /* 0x000fca00078e0002 */
[----:B------:R-:W2:Y:S04]  /*1930*/  LDG.E.128.CONSTANT R20, desc[UR6][R6.64] ;  /* 0x0000000606147981 */ /* 0x000ea8000c1e9d00 */
[----:B------:R-:W3:Y:S04]  /*1940*/  LDG.E.128.CONSTANT R12, desc[UR6][R6.64+0x10] ;  /* 0x00001006060c7981 */ /* 0x000ee8000c1e9d00 */
[----:B------:R-:W4:Y:S04]  /*1950*/  LDG.E.128.CONSTANT R8, desc[UR6][R6.64+0x2000] ;  /* 0x0020000606087981 */ /* 0x000f28000c1e9d00 */
[----:B------:R0:W5:Y:S01]  /*1960*/  LDG.E.128.CONSTANT R16, desc[UR6][R6.64+0x2010] ;  /* 0x0020100606107981 */ /* 0x000162000c1e9d00 */
[----:B------:R-:W-:Y:S01]  /*1970*/  ISETP.GE.U32.AND P1, PT, R4, 0x1000, PT ;  /* 0x000010000400780c */ /* 0x000fe20003f26070 */
[----:B------:R-:W-:Y:S01]  /*1980*/  UMOV UR4, 0x800 ;  /* 0x0000080000047882 */ /* 0x000fe20000000000 */
[----:B--2---:R-:W-:-:S06]  /*1990*/  DSETP.GEU.AND P0, PT, R20, R22, PT ;  /* 0x000000161400722a */ /* 0x004fcc0003f0e000 */
[----:B------:R-:W-:Y:S02]  /*19a0*/  FSEL R20, R22, R20, !P0 ;  /* 0x0000001416147208 */ /* 0x000fe40004000000 */
[----:B------:R-:W-:-:S06]  /*19b0*/  FSEL R21, R23, R21, !P0 ;  /* 0x0000001517157208 */ /* 0x000fcc0004000000 */
[----:B---3--:R-:W-:-:S06]  /*19c0*/  DSETP.GEU.AND P0, PT, R20, R12, PT ;  /* 0x0000000c1400722a */ /* 0x008fcc0003f0e000 */
[----:B------:R-:W-:Y:S02]  /*19d0*/  FSEL R12, R12, R20, !P0 ;  /* 0x000000140c0c7208 */ /* 0x000fe40004000000 */
[----:B------:R-:W-:-:S06]  /*19e0*/  FSEL R13, R13, R21, !P0 ;  /* 0x000000150d0d7208 */ /* 0x000fcc0004000000 */
[----:B------:R-:W-:-:S06]  /*19f0*/  DSETP.GEU.AND P0, PT, R12, R14, PT ;  /* 0x0000000e0c00722a */ /* 0x000fcc0003f0e000 */
[----:B------:R-:W-:Y:S02]  /*1a00*/  FSEL R12, R14, R12, !P0 ;  /* 0x0000000c0e0c7208 */ /* 0x000fe40004000000 */
[----:B------:R-:W-:-:S06]  /*1a10*/  FSEL R13, R15, R13, !P0 ;  /* 0x0000000d0f0d7208 */ /* 0x000fcc0004000000 */
[----:B----4-:R-:W-:-:S06]  /*1a20*/  DSETP.GEU.AND P0, PT, R12, R8, PT ;  /* 0x000000080c00722a */ /* 0x010fcc0003f0e000 */
[----:B0-----:R-:W-:Y:S02]  /*1a30*/  FSEL R6, R8, R12, !P0 ;  /* 0x0000000c08067208 */ /* 0x001fe40004000000 */
[----:B------:R-:W-:-:S06]  /*1a40*/  FSEL R7, R9, R13, !P0 ;  /* 0x0000000d09077208 */ /* 0x000fcc0004000000 */
[----:B------:R-:W-:-:S06]  /*1a50*/  DSETP.GEU.AND P0, PT, R6, R10, PT ;  /* 0x0000000a0600722a */ /* 0x000fcc0003f0e000 */
[----:B------:R-:W-:Y:S02]  /*1a60*/  FSEL R6, R10, R6, !P0 ;  /* 0x000000060a067208 */ /* 0x000fe40004000000 */
[----:B------:R-:W-:-:S06]  /*1a70*/  FSEL R7, R11, R7, !P0 ;  /* 0x000000070b077208 */ /* 0x000fcc0004000000 */
[----:B-----5:R-:W-:-:S06]  /*1a80*/  DSETP.GEU.AND P0, PT, R6, R16, PT ;  /* 0x000000100600722a */ /* 0x020fcc0003f0e000 */
[----:B------:R-:W-:Y:S02]  /*1a90*/  FSEL R6, R16, R6, !P0 ;  /* 0x0000000610067208 */ /* 0x000fe40004000000 */
[----:B------:R-:W-:-:S06]  /*1aa0*/  FSEL R7, R17, R7, !P0 ;  /* 0x0000000711077208 */ /* 0x000fcc0004000000 */
[----:B------:R-:W-:-:S06]  /*1ab0*/  DSETP.GEU.AND P0, PT, R6, R18, PT ;  /* 0x000000120600722a */ /* 0x000fcc0003f0e000 */
[----:B------:R-:W-:Y:S02]  /*1ac0*/  FSEL R6, R18, R6, !P0 ;  /* 0x0000000612067208 */ /* 0x000fe40004000000 */
[----:B------:R-:W-:Y:S01]  /*1ad0*/  FSEL R7, R19, R7, !P0 ;  /* 0x0000000713077208 */ /* 0x000fe20004000000 */
[----:B------:R-:W-:Y:S06]  /*1ae0*/  @!P1 BRA `(.L_x_18) ;  /* 0x0000000000a49947 */ /* 0x000fec0003800000 */
[----:B------:R-:W0:Y:S01]  /*1af0*/  LDC R24, c[0x0][0x390] ;  /* 0x0000e400ff187b82 */ /* 0x000e220000000800 */
[----:B------:R-:W-:Y:S01]  /*1b00*/  VIADD R25, R4, 0xfffff800 ;  /* 0xfffff80004197836 */ /* 0x000fe20000000000 */
[----:B------:R-:W-:-:S06]  /*1b10*/  UMOV UR4, 0x800 ;  /* 0x0000080000047882 */ /* 0x000fcc0000000000 */
[----:B------:R-:W1:Y:S02]  /*1b20*/  LDC.64 R2, c[0x0][0x380] ;  /* 0x0000e000ff027b82 */ /* 0x000e640000000a00 */
.L_x_20:
[----:B------:R-:W-:-:S04]  /*1b30*/  VIADD R27, R5, UR4 ;  /* 0x00000004051b7c36 */ /* 0x000fc80008000000 */
[----:B-1----:R-:W-:-:S05]  /*1b40*/  IMAD.WIDE.U32 R26, R27, 0x8, R2 ;  /* 0x000000081b1a7825 */ /* 0x002fca00078e0002 */
[----:B------:R-:W2:Y:S04]  /*1b50*/  LDG.E.128.CONSTANT R12, desc[UR6][R26.64] ;  /* 0x000000061a0c7981 */ /* 0x000ea8000c1e9d00 */
[----:B------:R-:W3:Y:S04]  /*1b60*/  LDG.E.128.CONSTANT R16, desc[UR6][R26.64+0x10] ;  /* 0x000010061a107981 */ /* 0x000ee8000c1e9d00 */
[----:B------:R-:W4:Y:S04]  /*1b70*/  LDG.E.128.CONSTANT R20, desc[UR6][R26.64+0x2000] ;  /* 0x002000061a147981 */ /* 0x000f28000c1e9d00 */
[----:B------:R-:W5:Y:S01]  /*1b80*/  LDG.E.128.CONSTANT R8, desc[UR6][R26.64+0x2010] ;  /* 0x002010061a087981 */ /* 0x000f62000c1e9d00 */
[----:B0-----:R-:W-:Y:S01]  /*1b90*/  IMAD.MOV.U32 R4, RZ, RZ, R24 ;  /* 0x000000ffff047224 */ /* 0x001fe200078e0018 */
[----:B--2---:R-:W-:-:S06]  /*1ba0*/  DSETP.GEU.AND P0, PT, R6, R12, PT ;  /* 0x0000000c0600722a */ /* 0x004fcc0003f0e000 */
[----:B------:R-:W-:Y:S02]  /*1bb0*/  FSEL R6, R12, R6, !P0 ;  /* 0x000000060c067208 */ /* 0x000fe40004000000 */
[----:B------:R-:W-:-:S06]  /*1bc0*/  FSEL R7, R13, R7, !P0 ;  /* 0x000000070d077208 */ /* 0x000fcc0004000000 */
[----:B------:R-:W-:-:S06]  /*1bd0*/  DSETP.GEU.AND P0, PT, R6, R14, PT ;  /* 0x0000000e0600722a */ /* 0x000fcc0003f0e000 */
        /* <DEDUP_REMOVED lines=14> */
[----:B-----5:R-:W-:-:S06]  /*1cc0*/  DSETP.GEU.AND P0, PT, R6, R8, PT ;  /* 0x000000080600722a */ /* 0x020fcc0003f0e000 */
[----:B------:R-:W-:Y:S01]  /*1cd0*/  FSEL R6, R8, R6, !P0 ;  /* 0x0000000608067208 */ /* 0x000fe20004000000 */
[----:B------:R-:W-:Y:S01]  /*1ce0*/  VIADD R8, R4, -UR4 ;  /* 0x8000000404087c36 */ /* 0x000fe20008000000 */
[----:B------:R-:W-:-:S04]  /*1cf0*/  FSEL R7, R9, R7, !P0 ;  /* 0x0000000709077208 */ /* 0x000fc80004000000 */
[----:B------:R-:W-:Y:S02]  /*1d00*/  ISETP.GE.AND P1, PT, R8, 0x800, PT ;  /* 0x000008000800780c */ /* 0x000fe40003f26270 */
[----:B------:R-:W-:-:S06]  /*1d10*/  DSETP.GEU.AND P0, PT, R6, R10, PT ;  /* 0x0000000a0600722a */ /* 0x000fcc0003f0e000 */
[----:B------:R-:W-:Y:S02]  /*1d20*/  FSEL R6, R10, R6, !P0 ;  /* 0x000000060a067208 */ /* 0x000fe40004000000 */
[----:B------:R-:W-:-:S03]  /*1d30*/  FSEL R7, R11, R7, !P0 ;  /* 0x000000070b077208 */ /* 0x000fc60004000000 */
[----:B------:R-:W-:Y:S05]  /*1d40*/  @!P1 BRA `(.L_x_19) ;  /* 0x0000000c00009947 */ /* 0x000fea0003800000 */
[----:B------:R-:W-:-:S06]  /*1d50*/  UIADD3 UR4, UPT, UPT, UR4, 0x800, URZ ;  /* 0x0000080004047890 */ /* 0x000fcc000fffe0ff */
[----:B------:R-:W-:-:S13]  /*1d60*/  ISETP.LT.AND P0, PT, R25, UR4, PT ;  /* 0x0000000419007c0c */ /* 0x000fda000bf01270 */
[----:B------:R-:W-:Y:S05]  /*1d70*/  @!P0 BRA `(.L_x_20) ;  /* 0xfffffffc006c8947 */ /* 0x000fea000383ffff */
.L_x_18:
[----:B------:R-:W-:-:S13]  /*1d80*/  ISETP.LE.AND P0, PT, R4, UR4, PT ;  /* 0x0000000404007c0c */ /* 0x000fda000bf03270 */
[----:B------:R-:W-:Y:S05]  /*1d90*/  @P0 BRA `(.L_x_19) ;  /* 0x0000000800ec0947 */ /* 0x000fea0003800000 */
[----:B------:R-:W-:Y:S01]  /*1da0*/  VIADD R41, R4, -UR4 ;  /* 0x8000000404297c36 */ /* 0x000fe20008000000 */
[----:B------:R-:W-:Y:S04]  /*1db0*/  BSSY.RECONVERGENT B1, `(.L_x_19) ;  /* 0x00000b9000017945 */ /* 0x000fe80003800200 */
[----:B------:R-:W-:-:S13]  /*1dc0*/  ISETP.GE.AND P0, PT, R0, R41, PT ;  /* 0x000000290000720c */ /* 0x000fda0003f06270 */
[----:B------:R-:W-:Y:S05]  /*1dd0*/  @P0 BRA `(.L_x_21) ;  /* 0x0000000800d80947 */ /* 0x000fea0003800000 */
[----:B------:R-:W-:Y:S01]  /*1de0*/  LOP3.LUT R5, RZ, R0, RZ, 0x33, !PT ;  /* 0x00000000ff057212 */ /* 0x000fe200078e33ff */
[----:B------:R-:W-:Y:S01]  /*1df0*/  BSSY.RECONVERGENT B2, `(.L_x_22) ;  /* 0x0000016000027945 */ /* 0x000fe20003800200 */
[----:B------:R-:W-:Y:S02]  /*1e00*/  IMAD.MOV.U32 R40, RZ, RZ, R0 ;  /* 0x000000ffff287224 */ /* 0x000fe400078e0000 */
[----:B------:R-:W-:-:S04]  /*1e10*/  IADD3 R4, PT, PT, R4, -UR4, R5 ;  /* 0x8000000404047c10 */ /* 0x000fc8000fffe005 */
[C---:B------:R-:W-:Y:S02]  /*1e20*/  LOP3.LUT R5, R4.reuse, 0x300, RZ, 0xc0, !PT ;  /* 0x0000030004057812 */ /* 0x040fe400078ec0ff */
[----:B------:R-:W-:Y:S02]  /*1e30*/  ISETP.GE.U32.AND P2, PT, R4, 0x300, PT ;  /* 0x000003000400780c */ /* 0x000fe40003f46070 */
[----:B------:R-:W-:-:S13]  /*1e40*/  ISETP.NE.AND P0, PT, R5, 0x300, PT ;  /* 0x000003000500780c */ /* 0x000fda0003f05270 */
[----:B------:R-:W-:Y:S05]  /*1e50*/  @!P0 BRA `(.L_x_23) ;  /* 0x00000000003c8947 */ /* 0x000fea0003800000 */
[----:B------:R-:W-:Y:S01]  /*1e60*/  LEA.HI R4, R4, 0x1, RZ, 0x18 ;  /* 0x0000000104047811 */ /* 0x000fe200078fc0ff */
[----:B------:R-:W-:Y:S02]  /*1e70*/  VIADD R9, R0, UR4 ;  /* 0x0000000400097c36 */ /* 0x000fe40008000000 */
[----:B------:R-:W-:Y:S01]  /*1e80*/  IMAD.MOV.U32 R40, RZ, RZ, R0 ;  /* 0x000000ffff287224 */ /* 0x000fe200078e0000 */
[----:B------:R-:W-:-:S05]  /*1e90*/  LOP3.LUT R4, R4, 0x3, RZ, 0xc0, !PT ;  /* 0x0000000304047812 */ /* 0x000fca00078ec0ff */
[----:B------:R-:W-:-:S07]  /*1ea0*/  IMAD.MOV R8, RZ, RZ, -R4 ;  /* 0x000000ffff087224 */ /* 0x000fce00078e0a04 */
.L_x_24:
[----:B------:R-:W-:-:S06]  /*1eb0*/  IMAD.WIDE.U32 R4, R9, 0x8, R2 ;  /* 0x0000000809047825 */ /* 0x000fcc00078e0002 */
[----:B------:R-:W2:Y:S01]  /*1ec0*/  LDG.E.64.CONSTANT R4, desc[UR6][R4.64] ;  /* 0x0000000604047981 */ /* 0x000ea2000c1e9b00 */
[----:B------:R-:W-:Y:S02]  /*1ed0*/  VIADD R8, R8, 0x1 ;  /* 0x0000000108087836 */ /* 0x000fe40000000000 */
[----:B------:R-:W-:Y:S02]  /*1ee0*/  VIADD R40, R40, 0x100 ;  /* 0x0000010028287836 */ /* 0x000fe40000000000 */
[----:B------:R-:W-:Y:S01]  /*1ef0*/  VIADD R9, R9, 0x100 ;  /* 0x0000010009097836 */ /* 0x000fe20000000000 */
[----:B------:R-:W-:Y:S01]  /*1f00*/  ISETP.NE.AND P1, PT, R8, RZ, PT ;  /* 0x000000ff0800720c */ /* 0x000fe20003f25270 */
[----:B--2---:R-:W-:-:S06]  /*1f10*/  DSETP.GEU.AND P0, PT, R6, R4, PT ;  /* 0x000000040600722a */ /* 0x004fcc0003f0e000 */
[----:B------:R-:W-:Y:S02]  /*1f20*/  FSEL R6, R4, R6, !P0 ;  /* 0x0000000604067208 */ /* 0x000fe40004000000 */
[----:B------:R-:W-:-:S04]  /*1f30*/  FSEL R7, R5, R7, !P0 ;  /* 0x0000000705077208 */ /* 0x000fc80004000000 */
[----:B------:R-:W-:Y:S05]  /*1f40*/  @P1 BRA `(.L_x_24) ;  /* 0xfffffffc00d81947 */ /* 0x000fea000383ffff */
.L_x_23:
[----:B------:R-:W-:Y:S05]  /*1f50*/  BSYNC.RECONVERGENT B2 ;  /* 0x0000000000027941 */ /* 0x000fea0003800200 */
.L_x_22:
[----:B------:R-:W-:Y:S05]  /*1f60*/  @!P2 BRA `(.L_x_21) ;  /* 0x000000080074a947 */ /* 0x000fea0003800000 */
[----:B------:R-:W0:Y:S01]  /*1f70*/  LDCU.64 UR8, c[0x0][0x380] ;  /* 0x00007000ff0877ac */ /* 0x000e220008000a00 */
[----:B------:R-:W-:Y:S01]  /*1f80*/  IMAD.IADD R9, R41, 0x1, -R40 ;  /* 0x0000000129097824 */ /* 0x000fe200078e0a28 */
[C---:B------:R-:W-:Y:S01]  /*1f90*/  IADD3 R5, P0, PT, R40.reuse, UR4, RZ ;  /* 0x0000000428057c10 */ /* 0x040fe2000ff1e0ff */
[----:B------:R-:W-:Y:S01]  /*1fa0*/  BSSY.RECONVERGENT B2, `(.L_x_25) ;  /* 0x0000059000027945 */ /* 0x000fe20003800200 */
[----:B------:R-:W-:Y:S02]  /*1fb0*/  VIADD R43, R40, UR4 ;  /* 0x00000004282b7c36 */ /* 0x000fe40008000000 */
[----:B------:R-:W-:Y:S01]  /*1fc0*/  ISETP.GT.AND P1, PT, R9, 0xc00, PT ;  /* 0x00000c000900780c */ /* 0x000fe20003f24270 */
[----:B------:R-:W-:Y:S01]  /*1fd0*/  IMAD.X R8, RZ, RZ, RZ, P0 ;  /* 0x000000ffff087224 */ /* 0x000fe200000e06ff */
[----:B0-----:R-:W-:-:S04]  /*1fe0*/  LEA R4, P0, R5, UR8, 0x3 ;  /* 0x0000000805047c11 */ /* 0x001fc8000f8018ff */
[----:B------:R-:W-:Y:S02]  /*1ff0*/  LEA.HI.X R5, R5, UR9, R8, 0x3, P0 ;  /* 0x0000000905057c11 */ /* 0x000fe400080f1c08 */
[----:B------:R-:W-:-:S05]  /*2000*/  IADD3 R4, P0, PT, R4, 0x1000, RZ ;  /* 0x0000100004047810 */ /* 0x000fca0007f1e0ff */
[----:B------:R-:W-:Y:S01]  /*2010*/  IMAD.X R5, RZ, RZ, R5, P0 ;  /* 0x000000ffff057224 */ /* 0x000fe200000e0605 */
[----:B------:R-:W-:Y:S01]  /*2020*/  PLOP3.LUT P0, PT, PT, PT, PT, 0x80, 0x8 ;  /* 0x000000000008781c */ /* 0x000fe20003f0f070 */
[----:B------:R-:W-:-:S12]  /*2030*/  @!P1 BRA `(.L_x_26) ;  /* 0x00000004003c9947 */ /* 0x000fd80003800000 */
[----:B------:R-:W-:Y:S01]  /*2040*/  PLOP3.LUT P0, PT, PT, PT, PT, 0x8, 0x80 ;  /* 0x000000000080781c */ /* 0x000fe20003f0e170 */
[----:B------:R-:W-:-:S12]  /*2050*/  VIADD R45, R41, 0xfffff400 ;  /* 0xfffff400292d7836 */ /* 0x000fd80000000000 */
.L_x_27:
[C---:B------:R-:W-:Y:S01]  /*2060*/  IMAD.WIDE.U32 R38, R43.reuse, 0x8, R2 ;  /* 0x000000082b267825 */ /* 0x040fe200078e0002 */
[----:B------:R-:W2:Y:S04]  /*2070*/  LDG.E.64.CONSTANT R8, desc[UR6][R4.64+-0x800] ;  /* 0xfff8000604087981 */ /* 0x000ea8000c1e9b00 */
[----:B------:R-:W3:Y:S04]  /*2080*/  LDG.E.64.CONSTANT R10, desc[UR6][R4.64] ;  /* 0x00000006040a7981 */ /* 0x000ee8000c1e9b00 */
[----:B------:R-:W4:Y:S01]  /*2090*/  LDG.E.64.CONSTANT R38, desc[UR6][R38.64] ;  /* 0x0000000626267981 */ /* 0x000f22000c1e9b00 */
[----:B------:R-:W-:-:S03]  /*20a0*/  VIADD R15, R43, 0x400 ;  /* 0x000004002b0f7836 */ /* 0x000fc60000000000 */
[----:B------:R-:W5:Y:S01]  /*20b0*/  LDG.E.64.CONSTANT R12, desc[UR6][R4.64+0x800] ;  /* 0x00080006040c7981 */ /* 0x000f62000c1e9b00 */
[----:B------:R-:W-:-:S03]  /*20c0*/  IMAD.WIDE.U32 R14, R15, 0x8, R2 ;  /* 0x000000080f0e7825 */ /* 0x000fc600078e0002 */
[----:B------:R-:W5:Y:S04]  /*20d0*/  LDG.E.64.CONSTANT R16, desc[UR6][R4.64+0x1800] ;  /* 0x0018000604107981 */ /* 0x000f68000c1e9b00 */
[----:B------:R-:W5:Y:S04]  /*20e0*/  LDG.E.64.CONSTANT R14, desc[UR6][R14.64] ;  /* 0x000000060e0e7981 */ /* 0x000f68000c1e9b00 */
[----:B------:R-:W5:Y:S01]  /*20f0*/  LDG.E.64.CONSTANT R18, desc[UR6][R4.64+0x2000] ;  /* 0x0020000604127981 */ /* 0x000f62000c1e9b00 */
        /* <DEDUP_REMOVED lines=11> */
[----:B------:R-:W5:Y:S04]  /*21b0*/  LDG.E.64.CONSTANT R34, desc[UR6][R4.64+0x6000] ;  /* 0x0060000604227981 */ /* 0x000f68000c1e9b00 */
[----:B------:R0:W5:Y:S01]  /*21c0*/  LDG.E.64.CONSTANT R36, desc[UR6][R4.64+0x6800] ;  /* 0x0068000604247981 */ /* 0x000162000c1e9b00 */
[----:B------:R-:W-:-:S05]  /*21d0*/  VIADD R40, R40, 0x1000 ;  /* 0x0000100028287836 */ /* 0x000fca0000000000 */
[----:B------:R-:W-:Y:S02]  /*21e0*/  ISETP.GE.AND P2, PT, R40, R45, PT ;  /* 0x0000002d2800720c */ /* 0x000fe40003f46270 */
[----:B0-----:R-:W-:Y:S01]  /*21f0*/  IADD3 R4, P3, PT, R4, 0x8000, RZ ;  /* 0x0000800004047810 */ /* 0x001fe20007f7e0ff */
[----:B------:R-:W-:-:S04]  /*2200*/  VIADD R43, R43, 0x1000 ;  /* 0x000010002b2b7836 */ /* 0x000fc80000000000 */
[----:B------:R-:W-:Y:S01]  /*2210*/  IMAD.X R5, RZ, RZ, R5, P3 ;  /* 0x000000ffff057224 */ /* 0x000fe200018e0605 */
[----:B----4-:R-:W-:-:S06]  /*2220*/  DSETP.GEU.AND P1, PT, R6, R38, PT ;  /* 0x000000260600722a */ /* 0x010fcc0003f2e000 */
[----:B------:R-:W-:Y:S02]  /*2230*/  FSEL R6, R38, R6, !P1 ;  /* 0x0000000626067208 */ /* 0x000fe40004800000 */
[----:B------:R-:W-:-:S06]  /*2240*/  FSEL R7, R39, R7, !P1 ;  /* 0x0000000727077208 */ /* 0x000fcc0004800000 */
[----:B--2---:R-:W-:-:S06]  /*2250*/  DSETP.GEU.AND P1, PT, R6, R8, PT ;  /* 0x000000080600722a */ /* 0x004fcc0003f2e000 */
[----:B------:R-:W-:Y:S02]  /*2260*/  FSEL R6, R8, R6, !P1 ;  /* 0x0000000608067208 */ /* 0x000fe40004800000 */
[----:B------:R-:W-:-:S06]  /*2270*/  FSEL R7, R9, R7, !P1 ;  /* 0x0000000709077208 */ /* 0x000fcc0004800000 */
[----:B---3--:R-:W-:-:S06]  /*2280*/  DSETP.GEU.AND P1, PT, R6, R10, PT ;  /* 0x0000000a0600722a */ /* 0x008fcc0003f2e000 */
[----:B------:R-:W-:Y:S02]  /*2290*/  FSEL R6, R10, R6, !P1 ;  /* 0x000000060a067208 */ /* 0x000fe40004800000 */
[----:B------:R-:W-:-:S06]  /*22a0*/  FSEL R7, R11, R7, !P1 ;  /* 0x000000070b077208 */ /* 0x000fcc0004800000 */
[----:B-----5:R-:W-:-:S06]  /*22b0*/  DSETP.GEU.AND P1, PT, R6, R12, PT ;  /* 0x0000000c0600722a */ /* 0x020fcc0003f2e000 */
        /* <DEDUP_REMOVED lines=39> */
.L_x_26:
[----:B------:R-:W-:Y:S05]  /*2530*/  BSYNC.RECONVERGENT B2 ;  /* 0x0000000000027941 */ /* 0x000fea0003800200 */
.L_x_25:
[----:B------:R-:W-:Y:S01]  /*2540*/  IMAD.IADD R8, R41, 0x1, -R40 ;  /* 0x0000000129087824 */ /* 0x000fe200078e0a28 */
[----:B------:R-:W-:Y:S04]  /*2550*/  BSSY.RECONVERGENT B2, `(.L_x_28) ;  /* 0x000002b000027945 */ /* 0x000fe80003800200 */
[----:B------:R-:W-:-:S13]  /*2560*/  ISETP.GT.AND P1, PT, R8, 0x400, PT ;  /* 0x000004000800780c */ /* 0x000fda0003f24270 */
[----:B------:R-:W-:Y:S05]  /*2570*/  @!P1 BRA `(.L_x_29) ;  /* 0x0000000000a09947 */ /* 0x000fea0003800000 */
        /* <DEDUP_REMOVED lines=9> */
[----:B------:R-:W5:Y:S04]  /*2610*/  LDG.E.64.CONSTANT R22, desc[UR6][R4.64+0x2000] ;  /* 0x0020000604167981 */ /* 0x000f68000c1e9b00 */
[----:B------:R0:W5:Y:S01]  /*2620*/  LDG.E.64.CONSTANT R8, desc[UR6][R4.64+0x2800] ;  /* 0x0028000604087981 */ /* 0x000162000c1e9b00 */
[----:B------:R-:W-:-:S02]  /*2630*/  VIADD R40, R40, 0x800 ;  /* 0x0000080028287836 */ /* 0x000fc40000000000 */
[----:B------:R-:W-:Y:S01]  /*2640*/  VIADD R43, R43, 0x800 ;  /* 0x000008002b2b7836 */ /* 0x000fe20000000000 */
[----:B0-----:R-:W-:-:S05]  /*2650*/  IADD3 R4, P2, PT, R4, 0x4000, RZ ;  /* 0x0000400004047810 */ /* 0x001fca0007f5e0ff */
        /* <DEDUP_REMOVED lines=22> */
[----:B------:R-:W-:Y:S01]  /*27c0*/  DSETP.GEU.AND P1, PT, R6, R8, PT ;  /* 0x000000080600722a */ /* 0x000fe20003f2e000 */
[----:B------:R-:W-:-:S05]  /*27d0*/  PLOP3.LUT P0, PT, PT, PT, PT, 0x8, 0x80 ;  /* 0x000000000080781c */ /* 0x000fca0003f0e170 */
[----:B------:R-:W-:Y:S02]  /*27e0*/  FSEL R6, R8, R6, !P1 ;  /* 0x0000000608067208 */ /* 0x000fe40004800000 */
[----:B------:R-:W-:-:S07]  /*27f0*/  FSEL R7, R9, R7, !P1 ;  /* 0x0000000709077208 */ /* 0x000fce0004800000 */
.L_x_29:
[----:B------:R-:W-:Y:S05]  /*2800*/  BSYNC.RECONVERGENT B2 ;  /* 0x0000000000027941 */ /* 0x000fea0003800200 */
.L_x_28:
[----:B------:R-:W-:-:S13]  /*2810*/  ISETP.LT.OR P0, PT, R40, R41, P0 ;  /* 0x000000292800720c */ /* 0x000fda0000701670 */
[----:B------:R-:W-:Y:S05]  /*2820*/  @!P0 BRA `(.L_x_21) ;  /* 0x0000000000448947 */ /* 0x000fea0003800000 */
[----:B------:R-:W-:Y:S01]  /*2830*/  IMAD.WIDE.U32 R2, R43, 0x8, R2 ;  /* 0x000000082b027825 */ /* 0x000fe200078e0002 */
[----:B------:R-:W2:Y:S04]  /*2840*/  LDG.E.64.CONSTANT R8, desc[UR6][R4.64+-0x800] ;  /* 0xfff8000604087981 */ /* 0x000ea8000c1e9b00 */
[----:B------:R-:W3:Y:S04]  /*2850*/  LDG.E.64.CONSTANT R10, desc[UR6][R4.64] ;  /* 0x00000006040a7981 */ /* 0x000ee8000c1e9b00 */
[----:B------:R-:W4:Y:S04]  /*2860*/  LDG.E.64.CONSTANT R2, desc[UR6][R2.64] ;  /* 0x0000000602027981 */ /* 0x000f28000c1e9b00 */
[----:B------:R-:W5:Y:S01]  /*2870*/  LDG.E.64.CONSTANT R12, desc[UR6][R4.64+0x800] ;  /* 0x00080006040c7981 */ /* 0x000f62000c1e9b00 */
        /* <DEDUP_REMOVED lines=11> */
[----:B------:R-:W-:-:S07]  /*2930*/  FSEL R7, R13, R3, !P0 ;  /* 0x000000030d077208 */ /* 0x000fce0004000000 */
.L_x_21:
[----:B------:R-:W-:Y:S05]  /*2940*/  BSYNC.RECONVERGENT B1 ;  /* 0x0000000000017941 */ /* 0x000fea0003800200 */
.L_x_19:
[----:B------:R-:W0:Y:S01]  /*2950*/  S2R R10, SR_LANEID ;  /* 0x00000000000a7919 */ /* 0x000e220000000000 */
[----:B------:R-:W-:Y:S04]  /*2960*/  SHFL.DOWN PT, R2, R6, 0x1, 0x1f ;  /* 0x08201f0006027f89 */ /* 0x000fe800000e0000 */
        /* <DEDUP_REMOVED lines=10> */
[----:B------:R-:W-:-:S02]  /*2a10*/  @!P2 MOV R7, 0x400 ;  /* 0x000004000007a802 */ /* 0x000fc40000000f00 */
        /* <DEDUP_REMOVED lines=8> */
[----:B------:R-:W-:Y:S01]  /*2aa0*/  SHFL.DOWN PT, R2, R4, 0x4, 0x1f ;  /* 0x08801f0004027f89 */ /* 0x000fe200000e0000 */
[----:B-1----:R-:W-:-:S03]  /*2ab0*/  @!P2 LEA R7, R8, R7, 0x18 ;  /* 0x000000070807a211 */ /* 0x002fc600078ec0ff */
[----:B------:R-:W0:Y:S02]  /*2ac0*/  SHFL.DOWN PT, R3, R5, 0x4, 0x1f ;  /* 0x08801f0005037f89 */ /* 0x000e2400000e0000 */
[----:B------:R-:W-:Y:S01]  /*2ad0*/  @!P2 IMAD.IADD R9, R6, 0x1, R7 ;  /* 0x000000010609a824 */ /* 0x000fe200078e0207 */
[----:B0-----:R-:W-:-:S06]  /*2ae0*/  DSETP.GEU.AND P0, PT, R4, R2, PT ;  /* 0x000000020400722a */ /* 0x001fcc0003f0e000 */
[----:B------:R-:W-:Y:S02]  /*2af0*/  @!P1 FSEL R4, R2, R4, !P0 ;  /* 0x0000000402049208 */ /* 0x000fe40004000000 */
[----:B------:R-:W-:Y:S02]  /*2b00*/  @!P1 FSEL R5, R3, R5, !P0 ;  /* 0x0000000503059208 */ /* 0x000fe40004000000 */
[----:B------:R-:W-:Y:S01]  /*2b10*/  ISETP.GT.AND P1, PT, R10, 0x17, PT ;  /* 0x000000170a00780c */ /* 0x000fe20003f24270 */
[----:B------:R-:W-:Y:S04]  /*2b20*/  SHFL.DOWN PT, R2, R4, 0x8, 0x1f ;  /* 0x09001f0004027f89 */ /* 0x000fe800000e0000 */
[----:B------:R-:W0:Y:S02]  /*2b30*/  SHFL.DOWN PT, R3, R5, 0x8, 0x1f ;  /* 0x09001f0005037f89 */ /* 0x000e2400000e0000 */
[----:B0-----:R-:W-:-:S06]  /*2b40*/  DSETP.GEU.AND P0, PT, R4, R2, PT ;  /* 0x000000020400722a */ /* 0x001fcc0003f0e000 */
[----:B------:R-:W-:Y:S02]  /*2b50*/  @!P1 FSEL R4, R2, R4, !P0 ;  /* 0x0000000402049208 */ /* 0x000fe40004000000 */
[----:B------:R-:W-:Y:S02]  /*2b60*/  @!P1 FSEL R5, R3, R5, !P0 ;  /* 0x0000000503059208 */ /* 0x000fe40004000000 */
[----:B------:R-:W-:Y:S01]  /*2b70*/  ISETP.GT.AND P1, PT, R10, 0xf, PT ;  /* 0x0000000f0a00780c */ /* 0x000fe20003f24270 */
[----:B------:R-:W-:Y:S04]  /*2b80*/  SHFL.DOWN PT, R2, R4, 0x10, 0x1f ;  /* 0x0a001f0004027f89 */ /* 0x000fe800000e0000 */
[----:B------:R-:W0:Y:S02]  /*2b90*/  SHFL.DOWN PT, R3, R5, 0x10, 0x1f ;  /* 0x0a001f0005037f89 */ /* 0x000e2400000e0000 */
[----:B0-----:R-:W-:-:S06]  /*2ba0*/  DSETP.GEU.AND P0, PT, R4, R2, PT ;  /* 0x000000020400722a */ /* 0x001fcc0003f0e000 */
[----:B------:R-:W-:Y:S02]  /*2bb0*/  FSEL R2, R2, R4, !P0 ;  /* 0x0000000402027208 */ /* 0x000fe40004000000 */
        /* <DEDUP_REMOVED lines=10> */
[----:B--2---:R-:W0:Y:S04]  /*2c60*/  LDS.128 R8, [UR4+0x10] ;  /* 0x00001004ff087984 */ /* 0x004e280008000c00 */
        /* <DEDUP_REMOVED lines=25> */
.L_x_2:
        /* <DEDUP_REMOVED lines=12> */
.L_x_32:
[----:B------:R-:W-:Y:S05]  /*2ec0*/  BSYNC.RECONVERGENT B1 ;  /* 0x0000000000017941 */ /* 0x000fea0003800200 */
.L_x_31:
        /* <DEDUP_REMOVED lines=17> */
.L_x_37:
        /* <DEDUP_REMOVED lines=12> */
.L_x_36:
[----:B------:R-:W-:Y:S05]  /*30a0*/  BSYNC.RECONVERGENT B2 ;  /* 0x0000000000027941 */ /* 0x000fea0003800200 */
.L_x_35:
        /* <DEDUP_REMOVED lines=9> */
.L_x_40:
        /* <DEDUP_REMOVED lines=74> */
.L_x_39:
[----:B------:R-:W-:Y:S05]  /*35e0*/  BSYNC.RECONVERGENT B2 ;  /* 0x0000000000027941 */ /* 0x000fea0003800200 */
.L_x_38:
        /* <DEDUP_REMOVED lines=42> */
.L_x_42:
[----:B------:R-:W-:Y:S05]  /*3890*/  BSYNC.RECONVERGENT B2 ;  /* 0x0000000000027941 */ /* 0x000fea0003800200 */
.L_x_41:
        /* <DEDUP_REMOVED lines=20> */
.L_x_34:
[----:B------:R-:W-:Y:S05]  /*39e0*/  BSYNC.RECONVERGENT B1 ;  /* 0x0000000000017941 */ /* 0x000fea0003800200 */
.L_x_33:
        /* <DEDUP_REMOVED lines=14> */
[----:B------:R-:W-:Y:S01]  /*3ad0*/  IMAD.MOV.U32 R2, RZ, RZ, R9 ;  /* 0x000000ffff027224 */ /* 0x000fe200078e0009 */
[----:B------:R-:W-:Y:S01]  /*3ae0*/  @!P2 MOV R4, 0x400 ;  /* 0x000004000004a802 */ /* 0x000fe20000000f00 */
[----:B------:R-:W-:Y:S01]  /*3af0*/  IMAD.MOV.U32 R3, RZ, RZ, R11 ;  /* 0x000000ffff037224 */ /* 0x000fe200078e000b */
[----:B------:R-:W0:Y:S01]  /*3b00*/  SHFL.DOWN PT, R7, R11, 0x2, 0x1f ;  /* 0x08401f000b077f89 */ /* 0x000e2200000e0000 */
[----:B------:R-:W-:Y:S01]  /*3b10*/  @!P2 SHF.R.U32.HI R0, RZ, 0x2, R5 ;  /* 0x00000002ff00a819 */ /* 0x000fe20000011605 */
[----:B------:R-:W1:Y:S03]  /*3b20*/  @!P2 S2R R13, SR_CgaCtaId ;  /* 0x00000000000da919 */ /* 0x000e660000008800 */
[----:B------:R-:W-:Y:S01]  /*3b30*/  @!P2 LOP3.LUT R0, R0, 0xf8, RZ, 0xc0, !PT ;  /* 0x000000f80000a812 */ /* 0x000fe200078ec0ff */
[----:B0-----:R-:W-:-:S06]  /*3b40*/  DSETP.GEU.AND P0, PT, R2, R6, PT ;  /* 0x000000060200722a */ /* 0x001fcc0003f0e000 */
[----:B------:R-:W-:Y:S02]  /*3b50*/  @!P1 FSEL R9, R6, R9, !P0 ;  /* 0x0000000906099208 */ /* 0x000fe40004000000 */
[----:B------:R-:W-:Y:S02]  /*3b60*/  @!P1 FSEL R11, R7, R11, !P0 ;  /* 0x0000000b070b9208 */ /* 0x000fe40004000000 */
[----:B------:R-:W-:Y:S01]  /*3b70*/  ISETP.GT.AND P1, PT, R8, 0x1b, PT ;  /* 0x0000001b0800780c */ /* 0x000fe20003f24270 */
[----:B------:R-:W-:Y:S01]  /*3b80*/  SHFL.DOWN PT, R2, R9, 0x4, 0x1f ;  /* 0x08801f0009027f89 */ /* 0x000fe200000e0000 */
[----:B------:R-:W-:Y:S01]  /*3b90*/  IMAD.MOV.U32 R6, RZ, RZ, R9 ;  /* 0x000000ffff067224 */ /* 0x000fe200078e0009 */
[----:B-1----:R-:W-:Y:S01]  /*3ba0*/  @!P2 LEA R13, R13, R4, 0x18 ;  /* 0x000000040d0da211 */ /* 0x002fe200078ec0ff */
[----:B------:R-:W-:Y:S01]  /*3bb0*/  IMAD.MOV.U32 R7, RZ, RZ, R11 ;  /* 0x000000ffff077224 */ /* 0x000fe200078e000b */
[----:B------:R-:W0:Y:S03]  /*3bc0*/  SHFL.DOWN PT, R3, R11, 0x4, 0x1f ;  /* 0x08801f000b037f89 */ /* 0x000e2600000e0000 */
[----:B------:R-:W-:-:S02]  /*3bd0*/  @!P2 IMAD.IADD R13, R0, 0x1, R13 ;  /* 0x00000001000da824 */ /* 0x000fc400078e020d */
[----:B0-----:R-:W-:-:S06]  /*3be0*/  DSETP.GEU.AND P0, PT, R6, R2, PT ;  /* 0x000000020600722a */ /* 0x001fcc0003f0e000 */
[----:B------:R-:W-:Y:S02]  /*3bf0*/  @!P1 FSEL R9, R2, R9, !P0 ;  /* 0x0000000902099208 */ /* 0x000fe40004000000 */
[----:B------:R-:W-:Y:S02]  /*3c00*/  @!P1 FSEL R11, R3, R11, !P0 ;  /* 0x0000000b030b9208 */ /* 0x000fe40004000000 */
[----:B------:R-:W-:Y:S01]  /*3c10*/  ISETP.GT.AND P1, PT, R8, 0x17, PT ;  /* 0x000000170800780c */ /* 0x000fe20003f24270 */
[----:B------:R-:W-:Y:S01]  /*3c20*/  SHFL.DOWN PT, R2, R9, 0x8, 0x1f ;  /* 0x09001f0009027f89 */ /* 0x000fe200000e0000 */
[----:B------:R-:W-:Y:S02]  /*3c30*/  IMAD.MOV.U32 R6, RZ, RZ, R9 ;  /* 0x000000ffff067224 */ /* 0x000fe400078e0009 */
[----:B------:R-:W-:Y:S01]  /*3c40*/  IMAD.MOV.U32 R7, RZ, RZ, R11 ;  /* 0x000000ffff077224 */ /* 0x000fe200078e000b */
[----:B------:R-:W0:Y:S05]  /*3c50*/  SHFL.DOWN PT, R3, R11, 0x8, 0x1f ;  /* 0x09001f000b037f89 */ /* 0x000e2a00000e0000 */
        /* <DEDUP_REMOVED lines=20> */
[----:B------:R-:W0:Y:S04]  /*3da0*/  LDS.128 R8, [UR4+0x10] ;  /* 0x00001004ff087984 */ /* 0x000e280008000c00 */
[----:B-1----:R-:W1:Y:S01]  /*3db0*/  LDS.128 R12, [UR4+0x20] ;  /* 0x00002004ff0c7984 */ /* 0x002e620008000c00 */
        /* <DEDUP_REMOVED lines=24> */
.L_x_43:
        /* <DEDUP_REMOVED lines=20> */
[----:B------:R-:W0:Y:S05]  /*4080*/  SHFL.DOWN PT, R7, R0, 0x2, R11 ;  /* 0x0840000000077989 */ /* 0x000e2a00000e000b */
[----:B0-----:R-:W-:-:S06]  /*4090*/  DSETP.GEU.AND P0, PT, R2, R6, PT ;  /* 0x000000060200722a */ /* 0x001fcc0003f0e000 */
[----:B------:R-:W-:Y:S01]  /*40a0*/  @!P1 FSEL R9, R6, R9, !P0 ;  /* 0x0000000906099208 */ /* 0x000fe20004000000 */
[----:B------:R-:W-:Y:S01]  /*40b0*/  VIADD R6, R8, 0x4 ;  /* 0x0000000408067836 */ /* 0x000fe20000000000 */
[----:B------:R-:W-:-:S03]  /*40c0*/  @!P1 FSEL R0, R7, R0, !P0 ;  /* 0x0000000007009208 */ /* 0x000fc60004000000 */
[----:B------:R-:W-:Y:S01]  /*40d0*/  SHFL.DOWN PT, R2, R9, 0x4, R11 ;  /* 0x0880000009027989 */ /* 0x000fe200000e000b */
[----:B------:R-:W-:Y:S01]  /*40e0*/  ISETP.GT.AND P1, PT, R6, R11, PT ;  /* 0x0000000b0600720c */ /* 0x000fe20003f24270 */
[----:B------:R-:W-:Y:S02]  /*40f0*/  IMAD.MOV.U32 R6, RZ, RZ, R9 ;  /* 0x000000ffff067224 */ /* 0x000fe400078e0009 */
[----:B------:R-:W0:Y:S01]  /*4100*/  SHFL.DOWN PT, R3, R0, 0x4, R11 ;  /* 0x0880000000037989 */ /* 0x000e2200000e000b */
[----:B------:R-:W-:-:S06]  /*4110*/  IMAD.MOV.U32 R7, RZ, RZ, R0 ;  /* 0x000000ffff077224 */ /* 0x000fcc00078e0000 */
[----:B0-----:R-:W-:Y:S01]  /*4120*/  DSETP.GEU.AND P0, PT, R6, R2, PT ;  /* 0x000000020600722a */ /* 0x001fe20003f0e000 */
[----:B------:R-:W-:-:S05]  /*4130*/  VIADD R6, R8, 0x8 ;  /* 0x0000000808067836 */ /* 0x000fca0000000000 */
        /* <DEDUP_REMOVED lines=15> */
[----:B------:R-:W-:Y:S02]  /*4230*/  IMAD.MOV.U32 R6, RZ, RZ, R9 ;  /* 0x000000ffff067224 */ /* 0x000fe400078e0009 */
[----:B------:R-:W-:Y:S01]  /*4240*/  IMAD.MOV.U32 R7, RZ, RZ, R0 ;  /* 0x000000ffff077224 */ /* 0x000fe200078e0000 */
[----:B------:R-:W0:Y:S05]  /*4250*/  SHFL.DOWN PT, R3, R0, 0x10, R11 ;  /* 0x0a00000000037989 */ /* 0x000e2a00000e000b */
[----:B0-----:R-:W-:Y:S01]  /*4260*/  DSETP.GEU.AND P1, PT, R6, R2, PT ;  /* 0x000000020600722a */ /* 0x001fe20003f2e000 */
[----:B------:R-:W-:-:S02]  /*4270*/  @!P0 MOV R7, 0x400 ;  /* 0x0000040000078802 */ /* 0x000fc40000000f00 */
[----:B------:R-:W-:Y:S02]  /*4280*/  @!P0 SHF.R.U32.HI R6, RZ, 0x2, R5 ;  /* 0x00000002ff068819 */ /* 0x000fe40000011605 */
[----:B-1----:R-:W-:Y:S02]  /*4290*/  @!P0 LEA R7, R10, R7, 0x18 ;  /* 0x000000070a078211 */ /* 0x002fe400078ec0ff */
[----:B------:R-:W-:Y:S02]  /*42a0*/  @!P0 LOP3.LUT R6, R6, 0xf8, RZ, 0xc0, !PT ;  /* 0x000000f806068812 */ /* 0x000fe400078ec0ff */
[----:B------:R-:W-:Y:S02]  /*42b0*/  @!P2 FSEL R9, R2, R9, !P1 ;  /* 0x000000090209a208 */ /* 0x000fe40004800000 */
[----:B------:R-:W-:Y:S01]  /*42c0*/  @!P2 FSEL R0, R3, R0, !P1 ;  /* 0x000000000300a208 */ /* 0x000fe20004800000 */
[----:B------:R-:W-:Y:S02]  /*42d0*/  @!P0 IMAD.IADD R3, R6, 0x1, R7 ;  /* 0x0000000106038824 */ /* 0x000fe400078e0207 */
[----:B------:R-:W-:-:S02]  /*42e0*/  IMAD.MOV.U32 R6, RZ, RZ, R9 ;  /* 0x000000ffff067224 */ /* 0x000fc400078e0009 */
[----:B------:R-:W-:-:S05]  /*42f0*/  IMAD.MOV.U32 R7, RZ, RZ, R0 ;  /* 0x000000ffff077224 */ /* 0x000fca00078e0000 */
[----:B------:R1:W-:Y:S01]  /*4300*/  @!P0 STS.64 [R3+0x8], R6 ;  /* 0x0000080603008388 */ /* 0x0003e20000000a00 */
[----:B------:R-:W-:Y:S01]  /*4310*/  BAR.SYNC.DEFER_BLOCKING 0x0 ;  /* 0x0000000000007b1d */ /* 0x000fe20000010000 */
[----:B------:R-:W-:-:S13]  /*4320*/  ISETP.NE.AND P0, PT, R5, RZ, PT ;  /* 0x000000ff0500720c */ /* 0x000fda0003f05270 */
[----:B-1----:R-:W-:Y:S05]  /*4330*/  @P0 BRA `(.L_x_17) ;  /* 0x0000001800340947 */ /* 0x002fea0003800000 */
[----:B------:R-:W0:Y:S01]  /*4340*/  S2UR UR5, SR_CgaCtaId ;  /* 0x00000000000579c3 */ /* 0x000e220000008800 */
[----:B------:R-:W-:Y:S01]  /*4350*/  UMOV UR4, 0x400 ;  /* 0x0000040000047882 */ /* 0x000fe20000000000 */
[C---:B------:R-:W-:Y:S02]  /*4360*/  ISETP.GT.AND P3, PT, R4.reuse, 0x20, PT ;  /* 0x000000200400780c */ /* 0x040fe40003f64270 */
        /* <DEDUP_REMOVED lines=10> */
[----:B------:R-:W-:Y:S01]  /*4410*/  ISETP.GT.AND P1, PT, R4, 0x60, PT ;  /* 0x000000600400780c */ /* 0x000fe20003f24270 */
[----:B------:R-:W-:Y:S02]  /*4420*/  IMAD.MOV.U32 R2, RZ, RZ, R6 ;  /* 0x000000ffff027224 */ /* 0x000fe400078e0006 */
        /* <DEDUP_REMOVED lines=29> */
.L_x_30:
[----:B------:R-:W0:Y:S01]  /*4600*/  S2R R41, SR_TID.X ;  /* 0x0000000000297919 */ /* 0x000e220000002100 */
[----:B------:R-:W0:Y:S02]  /*4610*/  LDC.64 R6, c[0x0][0x380] ;  /* 0x0000e000ff067b82 */ /* 0x000e240000000a00 */
[----:B0-----:R-:W-:-:S05]  /*4620*/  IMAD.WIDE.U32 R6, R41, 0x8, R6 ;  /* 0x0000000829067825 */ /* 0x001fca00078e0006 */
[----:B------:R-:W2:Y:S04]  /*4630*/  LDG.E.64.CONSTANT R20, desc[UR6][R6.64] ;  /* 0x0000000606147981 */ /* 0x000ea8000c1e9b00 */
[----:B------:R-:W2:Y:S04]  /*4640*/  LDG.E.64.CONSTANT R2, desc[UR6][R6.64+0x800] ;  /* 0x0008000606027981 */ /* 0x000ea8000c1e9b00 */
[----:B------:R-:W3:Y:S04]  /*4650*/  LDG.E.64.CONSTANT R8, desc[UR6][R6.64+0x1000] ;  /* 0x0010000606087981 */ /* 0x000ee8000c1e9b00 */
[----:B------:R-:W4:Y:S04]  /*4660*/  LDG.E.64.CONSTANT R10, desc[UR6][R6.64+0x1800] ;  /* 0x00180006060a7981 */ /* 0x000f28000c1e9b00 */
[----:B------:R-:W5:Y:S04]  /*4670*/  LDG.E.64.CONSTANT R12, desc[UR6][R6.64+0x2000] ;  /* 0x00200006060c7981 */ /* 0x000f68000c1e9b00 */
[----:B------:R-:W5:Y:S04]  /*4680*/  LDG.E.64.CONSTANT R14, desc[UR6][R6.64+0x2800] ;  /* 0x00280006060e7981 */ /* 0x000f68000c1e9b00 */
[----:B------:R-:W5:Y:S04]  /*4690*/  LDG.E.64.CONSTANT R16, desc[UR6][R6.64+0x3000] ;  /* 0x0030000606107981 */ /* 0x000f68000c1e9b00 */
[----:B------:R-:W5:Y:S01]  /*46a0*/  LDG.E.64.CONSTANT R18, desc[UR6][R6.64+0x3800] ;  /* 0x0038000606127981 */ /* 0x000f62000c1e9b00 */
[----:B------:R-:W-:Y:S01]  /*46b0*/  ISETP.GE.U32.AND P1, PT, R4, 0x1000, PT ;  /* 0x000010000400780c */ /* 0x000fe20003f26070 */
[----:B------:R-:W-:Y:S01]  /*46c0*/  IMAD.MOV.U32 R45, RZ, RZ, 0x800 ;  /* 0x00000800ff2d7424 */ /* 0x000fe200078e00ff */
[----:B--2---:R-:W-:-:S06]  /*46d0*/  DSETP.GEU.AND P0, PT, R20, R2, PT ;  /* 0x000000021400722a */ /* 0x004fcc0003f0e000 */
        /* <DEDUP_REMOVED lines=21> */
[----:B------:R-:W0:Y:S01]  /*4830*/  LDC R24, c[0x0][0x390] ;  /* 0x0000e400ff187b82 */ /* 0x000e220000000800 */
[----:B------:R-:W-:Y:S02]  /*4840*/  VIADD R0, R4, 0xfffff800 ;  /* 0xfffff80004007836 */ /* 0x000fe40000000000 */
[----:B------:R-:W-:-:S07]  /*4850*/  IMAD.MOV.U32 R45, RZ, RZ, 0x800 ;  /* 0x00000800ff2d7424 */ /* 0x000fce00078e00ff */
.L_x_46:
[----:B------:R-:W-:-:S05]  /*4860*/  IMAD.WIDE R4, R45, 0x8, R6 ;  /* 0x000000082d047825 */ /* 0x000fca00078e0206 */
[----:B------:R-:W2:Y:S04]  /*4870*/  LDG.E.64.CONSTANT R10, desc[UR6][R4.64] ;  /* 0x00000006040a7981 */ /* 0x000ea8000c1e9b00 */
[----:B------:R-:W3:Y:S04]  /*4880*/  LDG.E.64.CONSTANT R12, desc[UR6][R4.64+0x800] ;  /* 0x00080006040c7981 */ /* 0x000ee8000c1e9b00 */
[----:B------:R-:W4:Y:S04]  /*4890*/  LDG.E.64.CONSTANT R14, desc[UR6][R4.64+0x1000] ;  /* 0x00100006040e7981 */ /* 0x000f28000c1e9b00 */
[----:B------:R-:W5:Y:S04]  /*48a0*/  LDG.E.64.CONSTANT R16, desc[UR6][R4.64+0x1800] ;  /* 0x0018000604107981 */ /* 0x000f68000c1e9b00 */
[----:B------:R-:W5:Y:S04]  /*48b0*/  LDG.E.64.CONSTANT R18, desc[UR6][R4.64+0x2000] ;  /* 0x0020000604127981 */ /* 0x000f68000c1e9b00 */
[----:B------:R-:W5:Y:S04]  /*48c0*/  LDG.E.64.CONSTANT R20, desc[UR6][R4.64+0x2800] ;  /* 0x0028000604147981 */ /* 0x000f68000c1e9b00 */
[----:B------:R-:W5:Y:S04]  /*48d0*/  LDG.E.64.CONSTANT R22, desc[UR6][R4.64+0x3000] ;  /* 0x0030000604167981 */ /* 0x000f68000c1e9b00 */
[----:B------:R0:W5:Y:S02]  /*48e0*/  LDG.E.64.CONSTANT R8, desc[UR6][R4.64+0x3800] ;  /* 0x0038000604087981 */ /* 0x000164000c1e9b00 */
[----:B0-----:R-:W-:-:S04]  /*48f0*/  IMAD.MOV.U32 R4, RZ, RZ, R24 ;  /* 0x000000ffff047224 */ /* 0x001fc800078e0018 */
[----:B------:R-:W-:-:S05]  /*4900*/  IMAD.IADD R5, R4, 0x1, -R45 ;  /* 0x0000000104057824 */ /* 0x000fca00078e0a2d */
[----:B------:R-:W-:Y:S01]  /*4910*/  ISETP.GE.AND P1, PT, R5, 0x800, PT ;  /* 0x000008000500780c */ /* 0x000fe20003f26270 */
        /* <DEDUP_REMOVED lines=25> */
[----:B------:R-:W-:-:S05]  /*4ab0*/  VIADD R45, R45, 0x800 ;  /* 0x000008002d2d7836 */ /* 0x000fca0000000000 */
[----:B------:R-:W-:-:S13]  /*4ac0*/  ISETP.GT.AND P0, PT, R45, R0, PT ;  /* 0x000000002d00720c */ /* 0x000fda0003f04270 */
[----:B------:R-:W-:Y:S05]  /*4ad0*/  @!P0 BRA `(.L_x_46) ;  /* 0xfffffffc00608947 */ /* 0x000fea000383ffff */
.L_x_44:
[----:B------:R-:W-:-:S13]  /*4ae0*/  ISETP.GE.AND P0, PT, R45, R4, PT ;  /* 0x000000042d00720c */ /* 0x000fda0003f06270 */
[----:B------:R-:W-:Y:S05]  /*4af0*/  @P0 BRA `(.L_x_45) ;  /* 0x0000000800fc0947 */ /* 0x000fea0003800000 */
[----:B------:R-:W-:Y:S01]  /*4b00*/  IMAD.IADD R0, R4, 0x1, -R45 ;  /* 0x0000000104007824 */ /* 0x000fe200078e0a2d */
[----:B------:R-:W-:Y:S04]  /*4b10*/  BSSY.RECONVERGENT B1, `(.L_x_45) ;  /* 0x00000bd000017945 */ /* 0x000fe80003800200 */
[----:B------:R-:W-:-:S13]  /*4b20*/  ISETP.GE.AND P0, PT, R41, R0, PT ;  /* 0x000000002900720c */ /* 0x000fda0003f06270 */
[----:B------:R-:W-:Y:S05]  /*4b30*/  @P0 BRA `(.L_x_47) ;  /* 0x0000000800e80947 */ /* 0x000fea0003800000 */
[----:B------:R-:W-:Y:S01]  /*4b40*/  LOP3.LUT R5, RZ, R41, RZ, 0x33, !PT ;  /* 0x00000029ff057212 */ /* 0x000fe200078e33ff */
[----:B------:R-:W-:Y:S01]  /*4b50*/  BSSY.RECONVERGENT B2, `(.L_x_48) ;  /* 0x0000017000027945 */ /* 0x000fe20003800200 */
[----:B------:R-:W-:Y:S02]  /*4b60*/  IMAD.MOV.U32 R43, RZ, RZ, R41 ;  /* 0x000000ffff2b7224 */ /* 0x000fe400078e0029 */
[----:B------:R-:W-:-:S04]  /*4b70*/  IADD3 R4, PT, PT, -R45, R4, R5 ;  /* 0x000000042d047210 */ /* 0x000fc80007ffe105 */
[C---:B------:R-:W-:Y:S02]  /*4b80*/  LOP3.LUT R5, R4.reuse, 0x300, RZ, 0xc0, !PT ;  /* 0x0000030004057812 */ /* 0x040fe400078ec0ff */
[----:B------:R-:W-:Y:S02]  /*4b90*/  ISETP.GE.U32.AND P2, PT, R4, 0x300, PT ;  /* 0x000003000400780c */ /* 0x000fe40003f46070 */
[----:B------:R-:W-:-:S13]  /*4ba0*/  ISETP.NE.AND P0, PT, R5, 0x300, PT ;  /* 0x000003000500780c */ /* 0x000fda0003f05270 */
[----:B------:R-:W-:Y:S05]  /*4bb0*/  @!P0 BRA `(.L_x_49) ;  /* 0x0000000000408947 */ /* 0x000fea0003800000 */
[----:B------:R-:W0:Y:S01]  /*4bc0*/  LDC.64 R6, c[0x0][0x380] ;  /* 0x0000e000ff067b82 */ /* 0x000e220000000a00 */
[----:B------:R-:W-:Y:S01]  /*4bd0*/  LEA.HI R4, R4, 0x1, RZ, 0x18 ;  /* 0x0000000104047811 */ /* 0x000fe200078fc0ff */
[----:B------:R-:W-:Y:S02]  /*4be0*/  IMAD.IADD R9, R41, 0x1, R45 ;  /* 0x0000000129097824 */ /* 0x000fe400078e022d */
[----:B------:R-:W-:Y:S01]  /*4bf0*/  IMAD.MOV.U32 R43, RZ, RZ, R41 ;  /* 0x000000ffff2b7224 */ /* 0x000fe200078e0029 */
[----:B------:R-:W-:-:S05]  /*4c00*/  LOP3.LUT R4, R4, 0x3, RZ, 0xc0, !PT ;  /* 0x0000000304047812 */ /* 0x000fca00078ec0ff */
[----:B------:R-:W-:-:S07]  /*4c10*/  IMAD.MOV R8, RZ, RZ, -R4 ;  /* 0x000000ffff087224 */ /* 0x000fce00078e0a04 */
.L_x_50:
[----:B0-----:R-:W-:-:S06]  /*4c20*/  IMAD.WIDE.U32 R4, R9, 0x8, R6 ;  /* 0x0000000809047825 */ /* 0x001fcc00078e0006 */
        /* <DEDUP_REMOVED lines=9> */
.L_x_49:
[----:B------:R-:W-:Y:S05]  /*4cc0*/  BSYNC.RECONVERGENT B2 ;  /* 0x0000000000027941 */ /* 0x000fea0003800200 */
.L_x_48:
[----:B------:R-:W-:Y:S05]  /*4cd0*/  @!P2 BRA `(.L_x_47) ;  /* 0x000000080080a947 */ /* 0x000fea0003800000 */
[----:B------:R-:W0:Y:S01]  /*4ce0*/  LDCU.64 UR4, c[0x0][0x380] ;  /* 0x00007000ff0477ac */ /* 0x000e220008000a00 */
[----:B------:R-:W-:Y:S01]  /*4cf0*/  IMAD.IADD R7, R0, 0x1, -R43 ;  /* 0x0000000100077824 */ /* 0x000fe200078e0a2b */
[C---:B------:R-:W-:Y:S01]  /*4d00*/  IADD3 R5, P0, PT, R43.reuse, R45, RZ ;  /* 0x0000002d2b057210 */ /* 0x040fe20007f1e0ff */
[----:B------:R-:W-:Y:S01]  /*4d10*/  BSSY.RECONVERGENT B2, `(.L_x_51) ;  /* 0x000005a000027945 */ /* 0x000fe20003800200 */
[----:B------:R-:W-:Y:S02]  /*4d20*/  IMAD.IADD R45, R43, 0x1, R45 ;  /* 0x000000012b2d7824 */ /* 0x000fe400078e022d */
        /* <DEDUP_REMOVED lines=8> */
[----:B------:R-:W0:Y:S01]  /*4db0*/  LDC.64 R6, c[0x0][0x380] ;  /* 0x0000e000ff067b82 */ /* 0x000e220000000a00 */
[----:B------:R-:W-:Y:S01]  /*4dc0*/  PLOP3.LUT P0, PT, PT, PT, PT, 0x8, 0x80 ;  /* 0x000000000080781c */ /* 0x000fe20003f0e170 */
[----:B------:R-:W-:-:S12]  /*4dd0*/  VIADD R40, R0, 0xfffff400 ;  /* 0xfffff40000287836 */ /* 0x000fd80000000000 */
.L_x_53:
[C---:B0-----:R-:W-:Y:S01]  /*4de0*/  IMAD.WIDE.U32 R38, R45.reuse, 0x8, R6 ;  /* 0x000000082d267825 */ /* 0x041fe200078e0006 */
        /* <DEDUP_REMOVED lines=76> */
.L_x_52:
[----:B------:R-:W-:Y:S05]  /*52b0*/  BSYNC.RECONVERGENT B2 ;  /* 0x0000000000027941 */ /* 0x000fea0003800200 */
.L_x_51:
[----:B------:R-:W-:Y:S01]  /*52c0*/  IMAD.IADD R6, R0, 0x1, -R43 ;  /* 0x0000000100067824 */ /* 0x000fe200078e0a2b */
[----:B------:R-:W-:Y:S04]  /*52d0*/  BSSY.RECONVERGENT B2, `(.L_x_54) ;  /* 0x000002c000027945 */ /* 0x000fe80003800200 */
[----:B------:R-:W-:-:S13]  /*52e0*/  ISETP.GT.AND P1, PT, R6, 0x400, PT ;  /* 0x000004000600780c */ /* 0x000fda0003f24270 */
[----:B------:R-:W-:Y:S05]  /*52f0*/  @!P1 BRA `(.L_x_55) ;  /* 0x0000000000a49947 */ /* 0x000fea0003800000 */
[----:B------:R-:W0:Y:S01]  /*5300*/  LDC.64 R16, c[0x0][0x380] ;  /* 0x0000e000ff107b82 */ /* 0x000e220000000a00 */
[----:B------:R-:W2:Y:S04]  /*5310*/  LDG.E.64.CONSTANT R10, desc[UR6][R4.64+-0x800] ;  /* 0xfff80006040a7981 */ /* 0x000ea8000c1e9b00 */
[----:B------:R-:W3:Y:S01]  /*5320*/  LDG.E.64.CONSTANT R12, desc[UR6][R4.64] ;  /* 0x00000006040c7981 */ /* 0x000ee2000c1e9b00 */
[----:B------:R-:W-:-:S03]  /*5330*/  VIADD R7, R45, 0x400 ;  /* 0x000004002d077836 */ /* 0x000fc60000000000 */
[----:B------:R-:W4:Y:S04]  /*5340*/  LDG.E.64.CONSTANT R14, desc[UR6][R4.64+0x800] ;  /* 0x00080006040e7981 */ /* 0x000f28000c1e9b00 */
[----:B------:R-:W5:Y:S04]  /*5350*/  LDG.E.64.CONSTANT R18, desc[UR6][R4.64+0x1800] ;  /* 0x0018000604127981 */ /* 0x000f68000c1e9b00 */
[----:B------:R-:W5:Y:S01]  /*5360*/  LDG.E.64.CONSTANT R20, desc[UR6][R4.64+0x2000] ;  /* 0x0020000604147981 */ /* 0x000f62000c1e9b00 */
[----:B0-----:R-:W-:-:S06]  /*5370*/  IMAD.WIDE.U32 R8, R45, 0x8, R16 ;  /* 0x000000082d087825 */ /* 0x001fcc00078e0010 */
[----:B------:R-:W2:Y:S01]  /*5380*/  LDG.E.64.CONSTANT R8, desc[UR6][R8.64] ;  /* 0x0000000608087981 */ /* 0x000ea2000c1e9b00 */
[----:B------:R-:W-:-:S03]  /*5390*/  IMAD.WIDE.U32 R16, R7, 0x8, R16 ;  /* 0x0000000807107825 */ /* 0x000fc600078e0010 */
[----:B------:R0:W5:Y:S04]  /*53a0*/  LDG.E.64.CONSTANT R6, desc[UR6][R4.64+0x2800] ;  /* 0x0028000604067981 */ /* 0x000168000c1e9b00 */
[----:B------:R-:W5:Y:S01]  /*53b0*/  LDG.E.64.CONSTANT R16, desc[UR6][R16.64] ;  /* 0x0000000610107981 */ /* 0x000f62000c1e9b00 */
[----:B------:R-:W-:Y:S01]  /*53c0*/  VIADD R43, R43, 0x800 ;  /* 0x000008002b2b7836 */ /* 0x000fe20000000000 */
[----:B0-----:R-:W-:Y:S01]  /*53d0*/  IADD3 R4, P2, PT, R4, 0x4000, RZ ;  /* 0x0000400004047810 */ /* 0x001fe20007f5e0ff */
[----:B------:R-:W-:-:S04]  /*53e0*/  VIADD R45, R45, 0x800 ;  /* 0x000008002d2d7836 */ /* 0x000fc80000000000 */
[----:B------:R-:W-:Y:S01]  /*53f0*/  IMAD.X R5, RZ, RZ, R5, P2 ;  /* 0x000000ffff057224 */ /* 0x000fe200010e0605 */
        /* <DEDUP_REMOVED lines=25> */
.L_x_55:
[----:B------:R-:W-:Y:S05]  /*5590*/  BSYNC.RECONVERGENT B2 ;  /* 0x0000000000027941 */ /* 0x000fea0003800200 */
.L_x_54:
[----:B------:R-:W-:-:S13]  /*55a0*/  ISETP.LT.OR P0, PT, R43, R0, P0 ;  /* 0x000000002b00720c */ /* 0x000fda0000701670 */
[----:B------:R-:W-:Y:S05]  /*55b0*/  @!P0 BRA `(.L_x_47) ;  /* 0x0000000000488947 */ /* 0x000fea0003800000 */
[----:B------:R-:W0:Y:S01]  /*55c0*/  LDC.64 R6, c[0x0][0x380] ;  /* 0x0000e000ff067b82 */ /* 0x000e220000000a00 */
[----:B------:R-:W2:Y:S04]  /*55d0*/  LDG.E.64.CONSTANT R8, desc[UR6][R4.64+-0x800] ;  /* 0xfff8000604087981 */ /* 0x000ea8000c1e9b00 */
[----:B------:R-:W3:Y:S04]  /*55e0*/  LDG.E.64.CONSTANT R10, desc[UR6][R4.64] ;  /* 0x00000006040a7981 */ /* 0x000ee8000c1e9b00 */
[----:B------:R-:W4:Y:S01]  /*55f0*/  LDG.E.64.CONSTANT R12, desc[UR6][R4.64+0x800] ;  /* 0x00080006040c7981 */ /* 0x000f22000c1e9b00 */
[----:B0-----:R-:W-:-:S06]  /*5600*/  IMAD.WIDE.U32 R6, R45, 0x8, R6 ;  /* 0x000000082d067825 */ /* 0x001fcc00078e0006 */
[----:B------:R-:W5:Y:S02]  /*5610*/  LDG.E.64.CONSTANT R6, desc[UR6][R6.64] ;  /* 0x0000000606067981 */ /* 0x000f64000c1e9b00 */
[----:B-----5:R-:W-:-:S06]  /*5620*/  DSETP.GEU.AND P0, PT, R2, R6, PT ;  /* 0x000000060200722a */ /* 0x020fcc0003f0e000 */
        /* <DEDUP_REMOVED lines=10> */
[----:B------:R-:W-:-:S07]  /*56d0*/  FSEL R3, R13, R3, !P0 ;  /* 0x000000030d037208 */ /* 0x000fce0004000000 */
.L_x_47:
[----:B------:R-:W-:Y:S05]  /*56e0*/  BSYNC.RECONVERGENT B1 ;  /* 0x0000000000017941 */ /* 0x000fea0003800200 */
.L_x_45:
        /* <DEDUP_REMOVED lines=54> */
[----:B------:R-:W1:Y:S01]  /*5a50*/  S2UR UR5, SR_CgaCtaId ;  /* 0x00000000000579c3 */ /* 0x000e620000008800 */
[----:B------:R-:W-:Y:S02]  /*5a60*/  UMOV UR4, 0x400 ;  /* 0x0000040000047882 */ /* 0x000fe40000000000 */
[----:B-1----:R-:W-:-:S09]  /*5a70*/  ULEA UR4, UR5, UR4, 0x18 ;  /* 0x0000000405047291 */ /* 0x002fd2000f8ec0ff */
[----:B0-----:R-:W0:Y:S04]  /*5a80*/  LDS.128 R8, [UR4+0x10] ;  /* 0x00001004ff087984 */ /* 0x001e280008000c00 */
        /* <DEDUP_REMOVED lines=23> */
[----:B------:R-:W-:-:S07]  /*5c00*/  FSEL R7, R3, R5, !P1 ;  /* 0x0000000503077208 */ /* 0x000fce0004800000 */
.L_x_17:
[----:B------:R-:W-:Y:S05]  /*5c10*/  BSYNC.RECONVERGENT B0 ;  /* 0x0000000000007941 */ /* 0x000fea0003800200 */
.L_x_1:
[----:B------:R-:W-:Y:S05]  /*5c20*/  @P0 EXIT ;  /* 0x000000000000094d */ /* 0x000fea0003800000 */
[----:B------:R-:W4:Y:S01]  /*5c30*/  LDCU.64 UR8, c[0x0][0x398] ;  /* 0x00007300ff0877ac */ /* 0x000f220008000a00 */
[----:B---3--:R-:W3:Y:S01]  /*5c40*/  LDC.64 R4, c[0x0][0x388] ;  /* 0x0000e200ff047b82 */ /* 0x008ee20000000a00 */
[----:B------:R-:W0:Y:S01]  /*5c50*/  LDCU.64 UR4, c[0x0][0x398] ;  /* 0x00007300ff0477ac */ /* 0x000e220008000a00 */
[----:B----4-:R-:W-:-:S06]  /*5c60*/  DSETP.GT.AND P0, PT, R6, UR8, PT ;  /* 0x0000000806007e2a */ /* 0x010fcc000bf04000 */
[----:B012---:R-:W-:Y:S02]  /*5c70*/  FSEL R2, R6, UR4, P0 ;  /* 0x0000000406027c08 */ /* 0x007fe40008000000 */
[----:B------:R-:W-:-:S05]  /*5c80*/  FSEL R3, R7, UR5, P0 ;  /* 0x0000000507037c08 */ /* 0x000fca0008000000 */
[----:B---3--:R-:W-:Y:S01]  /*5c90*/  STG.E.64 desc[UR6][R4.64], R2 ;  /* 0x0000000204007986 */ /* 0x008fe2000c101b06 */
[----:B------:R-:W-:Y:S05]  /*5ca0*/  EXIT ;  /* 0x000000000000794d */ /* 0x000fea0003800000 */
.L_x_56:
[----:B------:R-:W-:-:S00]  /*5cb0*/  BRA `(.L_x_56) ;  /* 0xfffffffc00fc7947 */ /* 0x000fc0000383ffff */
[----:B------:R-:W-:-:S00]  /*5cc0*/  NOP ;  /* 0x0000000000007918 */ /* 0x000fc00000000000 */
        /* <DEDUP_REMOVED lines=11> */
.L_x_237:


//--------------------- .text._ZN3cub18CUB_300001_SM_10006detail6reduce18DeviceReduceKernelINS2_10policy_hubIdyN4cuda3__47maximumIdEEE10Policy1000EN6thrust24THRUST_300001_SM_1000_NS10device_ptrIdEEyS8_dNS5_3std3__410__identityEEEvT0_PT3_T1_NS0_13GridEvenShareISL_EET2_T4_ --------------------------
	.section	.text._ZN3cub18CUB_300001_SM_10006detail6reduce18DeviceReduceKernelINS2_10policy_hubIdyN4cuda3__47maximumIdEEE10Policy1000EN6thrust24THRUST_300001_SM_1000_NS10device_ptrIdEEyS8_dNS5_3std3__410__identityEEEvT0_PT3_T1_NS0_13GridEvenShareISL_EET2_T4_,"ax",@progbits
	.align	128
        .global         _ZN3cub18CUB_300001_SM_10006detail6reduce18DeviceReduceKernelINS2_10policy_hubIdyN4cuda3__47maximumIdEEE10Policy1000EN6thrust24THRUST_300001_SM_1000_NS10device_ptrIdEEyS8_dNS5_3std3__410__identityEEEvT0_PT3_T1_NS0_13GridEvenShareISL_EET2_T4_
        .type           _ZN3cub18CUB_300001_SM_10006detail6reduce18DeviceReduceKernelINS2_10policy_hubIdyN4cuda3__47maximumIdEEE10Policy1000EN6thrust24THRUST_300001_SM_1000_NS10device_ptrIdEEyS8_dNS5_3std3__410__identityEEEvT0_PT3_T1_NS0_13GridEvenShareISL_EET2_T4_,@function
        .size           _ZN3cub18CUB_300001_SM_10006detail6reduce18DeviceReduceKernelINS2_10policy_hubIdyN4cuda3__47maximumIdEEE10Policy1000EN6thrust24THRUST_300001_SM_1000_NS10device_ptrIdEEyS8_dNS5_3std3__410__identityEEEvT0_PT3_T1_NS0_13GridEvenShareISL_EET2_T4_,(.L_x_238 - _ZN3cub18CUB_300001_SM_10006detail6reduce18DeviceReduceKernelINS2_10policy_hubIdyN4cuda3__47maximumIdEEE10Policy1000EN6thrust24THRUST_300001_SM_1000_NS10device_ptrIdEEyS8_dNS5_3std3__410__identityEEEvT0_PT3_T1_NS0_13GridEvenShareISL_EET2_T4_)
        .other          _ZN3cub18CUB_300001_SM_10006detail6reduce18DeviceReduceKernelINS2_10policy_hubIdyN4cuda3__47maximumIdEEE10Policy1000EN6thrust24THRUST_300001_SM_1000_NS10device_ptrIdEEyS8_dNS5_3std3__410__identityEEEvT0_PT3_T1_NS0_13GridEvenShareISL_EET2_T4_,@"STO_CUDA_ENTRY STV_DEFAULT"
_ZN3cub18CUB_300001_SM_10006detail6reduce18DeviceReduceKernelINS2_10policy_hubIdyN4cuda3__47maximumIdEEE10Policy1000EN6thrust24THRUST_300001_SM_1000_NS10device_ptrIdEEyS8_dNS5_3std3__410__identityEEEvT0_PT3_T1_NS0_13GridEvenShareISL_EET2_T4_:
.text._ZN3cub18CUB_300001_SM_10006detail6reduce18DeviceReduceKernelINS2_10policy_hubIdyN4cuda3__47maximumIdEEE10Policy1000EN6thrust24THRUST_300001_SM_1000_NS10device_ptrIdEEyS8_dNS5_3std3__410__identityEEEvT0_PT3_T1_NS0_13GridEvenShareISL_EET2_T4_:
[----:B------:R-:W-:Y:S08]  /*0000*/  LDC R1, c[0x0][0x37c] ;  /* 0x0000df00ff017b82 */ /* 0x000ff00000000800 */
[----:B------:R-:W0:Y:S01]  /*0010*/  S2UR UR16, SR_CTAID.X ;  /* 0x00000000001079c3 */ /* 0x000e220000002500 */
[----:B------:R-:W1:Y:S01]  /*0020*/  LDCU.64 UR8, c[0x0][0x3b8] ;  /* 0x00007700ff0877ac */ /* 0x000e620008000a00 */
[----:B------:R-:W-:Y:S01]  /*0030*/  BSSY.RECONVERGENT B0, `(.L_x_57) ;  /* 0x000030b000007945 */ /* 0x000fe20003800200 */
[----:B------:R-:W2:Y:S01]  /*0040*/  LDCU UR5, c[0x0][0x3c0] ;  /* 0x00007800ff0577ac */ /* 0x000ea20008000800 */
[----:B------:R-:W3:Y:S01]  /*0050*/  LDCU.64 UR14, c[0x0][0x358] ;  /* 0x00006b00ff0e77ac */ /* 0x000ee20008000a00 */
[----:B-1----:R-:W-:-:S02]  /*0060*/  IMAD.U32 R4, RZ, RZ, UR8 ;  /* 0x00000008ff047e24 */ /* 0x002fc4000f8e00ff */
[----:B------:R-:W-:Y:S01]  /*0070*/  IMAD.U32 R3, RZ, RZ, UR9 ;  /* 0x00000009ff037e24 */ /* 0x000fe2000f8e00ff */
[----:B--2---:R-:W-:Y:S02]  /*0080*/  USHF.L.U32 UR5, UR5, 0xb, URZ ;  /* 0x0000000b05057899 */ /* 0x004fe400080006ff */
[----:B0-----:R-:W-:Y:S02]  /*0090*/  USHF.L.U32 UR7, UR16, 0xb, URZ ;  /* 0x0000000b10077899 */ /* 0x001fe400080006ff */
[----:B------:R-:W-:-:S04]  /*00a0*/  USHF.R.S32.HI UR4, URZ, 0x1f, UR5 ;  /* 0x0000001fff047899 */ /* 0x000fc80008011405 */
[----:B------:R-:W-:-:S04]  /*00b0*/  IADD3 R5, P1, PT, R4, -UR7, RZ ;  /* 0x8000000704057c10 */ /* 0x000fc8000ff3e0ff */
[----:B------:R-:W-:Y:S02]  /*00c0*/  ISETP.GT.U32.AND P0, PT, R5, 0x7ff, PT ;  /* 0x000007ff0500780c */ /* 0x000fe40003f04070 */
[----:B------:R-:W-:-:S04]  /*00d0*/  IADD3.X R2, PT, PT, R3, -0x1, RZ, P1, !PT ;  /* 0xffffffff03027810 */ /* 0x000fc80000ffe4ff */
[----:B------:R-:W-:-:S13]  /*00e0*/  ISETP.GT.U32.AND.EX P0, PT, R2, RZ, PT, P0 ;  /* 0x000000ff0200720c */ /* 0x000fda0003f04100 */
[----:B---3--:R-:W-:Y:S05]  /*00f0*/  @P0 BRA `(.L_x_58) ;  /* 0x0000001400ec0947 */ /* 0x008fea0003800000 */
[----:B------:R-:W0:Y:S01]  /*0100*/  S2R R0, SR_TID.X ;  /* 0x0000000000007919 */ /* 0x000e220000002100 */
[----:B------:R-:W-:Y:S01]  /*0110*/  VIADD R3, R4, -UR7 ;  /* 0x8000000704037c36 */ /* 0x000fe20008000000 */
[----:B------:R-:W-:Y:S01]  /*0120*/  BSSY.RECONVERGENT B1, `(.L_x_59) ;  /* 0x000000a000017945 */ /* 0x000fe20003800200 */
[----:B------:R-:W-:-:S03]  /*0130*/  CS2R R10, SRZ ;  /* 0x00000000000a7805 */ /* 0x000fc6000001ff00 */
[----:B0-----:R-:W-:Y:S01]  /*0140*/  ISETP.GE.AND P0, PT, R0, R3, PT ;  /* 0x000000030000720c */ /* 0x001fe20003f06270 */
[----:B------:R-:W-:-:S12]  /*0150*/  IMAD.MOV.U32 R2, RZ, RZ, R0 ;  /* 0x000000ffff027224 */ /* 0x000fd800078e0000 */
[----:B------:R-:W-:Y:S05]  /*0160*/  @P0 BRA `(.L_x_60) ;  /* 0x0000000000140947 */ /* 0x000fea0003800000 */
[----:B------:R-:W0:Y:S01]  /*0170*/  LDC.64 R10, c[0x0][0x380] ;  /* 0x0000e000ff0a7b82 */ /* 0x000e220000000a00 */
[----:B------:R-:W-:-:S04]  /*0180*/  VIADD R5, R0, UR7 ;  /* 0x0000000700057c36 */ /* 0x000fc80008000000 */
[----:B0-----:R-:W-:-:S06]  /*0190*/  IMAD.WIDE.U32 R10, R5, 0x8, R10 ;  /* 0x00000008050a7825 */ /* 0x001fcc00078e000a */
[----:B------:R-:W5:Y:S01]  /*01a0*/  LDG.E.64 R10, desc[UR14][R10.64] ;  /* 0x0000000e0a0a7981 */ /* 0x000f62000c1e1b00 */
[----:B------:R-:W-:-:S07]  /*01b0*/  VIADD R2, R0, 0x100 ;  /* 0x0000010000027836 */ /* 0x000fce0000000000 */
.L_x_60:
[----:B------:R-:W-:Y:S05]  /*01c0*/  BSYNC.RECONVERGENT B1 ;  /* 0x0000000000017941 */ /* 0x000fea0003800200 */
.L_x_59:
[----:B------:R-:W-:Y:S01]  /*01d0*/  ISETP.GE.AND P0, PT, R2, R3, PT ;  /* 0x000000030200720c */ /* 0x000fe20003f06270 */
[----:B------:R-:W-:-:S12]  /*01e0*/  BSSY.RECONVERGENT B1, `(.L_x_61) ;  /* 0x00000b3000017945 */ /* 0x000fd80003800200 */
[----:B------:R-:W-:Y:S05]  /*01f0*/  @P0 BRA `(.L_x_62) ;  /* 0x0000000800c40947 */ /* 0x000fea0003800000 */
[----:B------:R-:W-:Y:S01]  /*0200*/  LOP3.LUT R5, RZ, R2, RZ, 0x33, !PT ;  /* 0x00000002ff057212 */ /* 0x000fe200078e33ff */
[----:B------:R-:W-:Y:S03]  /*0210*/  BSSY.RECONVERGENT B2, `(.L_x_63) ;  /* 0x0000057000027945 */ /* 0x000fe60003800200 */
[----:B------:R-:W-:-:S04]  /*0220*/  IADD3 R6, PT, PT, R4, -UR7, R5 ;  /* 0x8000000704067c10 */ /* 0x000fc8000fffe005 */
[C---:B------:R-:W-:Y:S02]  /*0230*/  ISETP.GE.U32.AND P1, PT, R6.reuse, 0xf00, PT ;  /* 0x00000f000600780c */ /* 0x040fe40003f26070 */
[----:B------:R-:W-:-:S04]  /*0240*/  LEA.HI R4, R6, 0x1, RZ, 0x18 ;  /* 0x0000000106047811 */ /* 0x000fc800078fc0ff */
[----:B------:R-:W-:-:S04]  /*0250*/  LOP3.LUT R5, R4, 0xf, RZ, 0xc0, !PT ;  /* 0x0000000f04057812 */ /* 0x000fc800078ec0ff */
[----:B------:R-:W-:-:S03]  /*0260*/  ISETP.NE.AND P0, PT, R5, RZ, PT ;  /* 0x000000ff0500720c */ /* 0x000fc60003f05270 */
[----:B------:R-:W-:Y:S10]  /*0270*/  @!P1 BRA `(.L_x_64) ;  /* 0x0000000400409947 */ /* 0x000ff40003800000 */
[----:B------:R-:W0:Y:S01]  /*0280*/  LDCU.64 UR8, c[0x0][0x380] ;  /* 0x00007000ff0877ac */ /* 0x000e220008000a00 */
[----:B------:R-:W-:Y:S01]  /*0290*/  IMAD.WIDE.U32 R6, R2, 0x8, RZ ;  /* 0x0000000802067825 */ /* 0x000fe200078e00ff */
[----:B------:R-:W-:Y:S01]  /*02a0*/  LOP3.LUT R26, R4, 0x1fffff0, RZ, 0xc0, !PT ;  /* 0x01fffff0041a7812 */ /* 0x000fe200078ec0ff */
[----:B------:R-:W-:-:S04]  /*02b0*/  UIMAD.WIDE.U32 UR4, UR16, 0x4000, URZ ;  /* 0x00004000100478a5 */ /* 0x000fc8000f8e00ff */
[----:B------:R-:W-:Y:S02]  /*02c0*/  IMAD.MOV R26, RZ, RZ, -R26 ;  /* 0x000000ffff1a7224 */ /* 0x000fe400078e0a1a */
[----:B------:R-:W-:Y:S02]  /*02d0*/  LOP3.LUT R6, R6, UR4, RZ, 0xfc, !PT ;  /* 0x0000000406067c12 */ /* 0x000fe4000f8efcff */
[----:B------:R-:W-:Y:S02]  /*02e0*/  LOP3.LUT R7, R7, UR5, RZ, 0xfc, !PT ;  /* 0x0000000507077c12 */ /* 0x000fe4000f8efcff */
[----:B0-----:R-:W-:-:S04]  /*02f0*/  IADD3 R6, P1, PT, R6, UR8, RZ ;  /* 0x0000000806067c10 */ /* 0x001fc8000ff3e0ff */
[----:B------:R-:W-:-:S04]  /*0300*/  IADD3 R6, P2, PT, R6, 0x4000, RZ ;  /* 0x0000400006067810 */ /* 0x000fc80007f5e0ff */
[----:B------:R-:W-:-:S09]  /*0310*/  IADD3.X R7, PT, PT, RZ, UR9, R7, P2, P1 ;  /* 0x00000009ff077c10 */ /* 0x000fd200097e2407 */
.L_x_65:
[----:B------:R-:W2:Y:S04]  /*0320*/  LDG.E.64 R8, desc[UR14][R6.64+-0x4000] ;  /* 0xffc0000e06087981 */ /* 0x000ea8000c1e1b00 */
[----:B------:R-:W3:Y:S04]  /*0330*/  LDG.E.64 R12, desc[UR14][R6.64+-0x3800] ;  /* 0xffc8000e060c7981 */ /* 0x000ee8000c1e1b00 */
[----:B------:R-:W4:Y:S04]  /*0340*/  LDG.E.64 R14, desc[UR14][R6.64+-0x3000] ;  /* 0xffd0000e060e7981 */ /* 0x000f28000c1e1b00 */
[----:B------:R-:W4:Y:S04]  /*0350*/  LDG.E.64 R16, desc[UR14][R6.64+-0x2800] ;  /* 0xffd8000e06107981 */ /* 0x000f28000c1e1b00 */
[----:B------:R-:W4:Y:S04]  /*0360*/  LDG.E.64 R18, desc[UR14][R6.64+-0x2000] ;  /* 0xffe0000e06127981 */ /* 0x000f28000c1e1b00 */
[----:B------:R-:W4:Y:S04]  /*0370*/  LDG.E.64 R20, desc[UR14][R6.64+-0x1800] ;  /* 0xffe8000e06147981 */ /* 0x000f28000c1e1b00 */
[----:B------:R-:W4:Y:S04]  /*0380*/  LDG.E.64 R22, desc[UR14][R6.64+-0x1000] ;  /* 0xfff0000e06167981 */ /* 0x000f28000c1e1b00 */
[----:B------:R-:W4:Y:S01]  /*0390*/  LDG.E.64 R24, desc[UR14][R6.64+-0x800] ;  /* 0xfff8000e06187981 */ /* 0x000f22000c1e1b00 */
[----:B--2--5:R-:W-:-:S06]  /*03a0*/  DSETP.GEU.AND P1, PT, R10, R8, PT ;  /* 0x000000080a00722a */ /* 0x024fcc0003f2e000 */
[----:B------:R-:W-:Y:S02]  /*03b0*/  FSEL R10, R8, R10, !P1 ;  /* 0x0000000a080a7208 */ /* 0x000fe40004800000 */
[----:B------:R-:W-:Y:S02]  /*03c0*/  FSEL R11, R9, R11, !P1 ;  /* 0x0000000b090b7208 */ /* 0x000fe40004800000 */
[----:B------:R-:W2:Y:S04]  /*03d0*/  LDG.E.64 R8, desc[UR14][R6.64] ;  /* 0x0000000e06087981 */ /* 0x000ea8000c1e1b00 */
[----:B---3--:R-:W-:-:S06]  /*03e0*/  DSETP.GEU.AND P1, PT, R10, R12, PT ;  /* 0x0000000c0a00722a */ /* 0x008fcc0003f2e000 */
[----:B------:R-:W-:Y:S02]  /*03f0*/  FSEL R12, R12, R10, !P1 ;  /* 0x0000000a0c0c7208 */ /* 0x000fe40004800000 */
[----:B------:R-:W-:Y:S02]  /*0400*/  FSEL R13, R13, R11, !P1 ;  /* 0x0000000b0d0d7208 */ /* 0x000fe40004800000 */
[----:B------:R-:W3:Y:S04]  /*0410*/  LDG.E.64 R10, desc[UR14][R6.64+0x800] ;  /* 0x0008000e060a7981 */ /* 0x000ee8000c1e1b00 */
[----:B----4-:R-:W-:-:S06]  /*0420*/  DSETP.GEU.AND P1, PT, R12, R14, PT ;  /* 0x0000000e0c00722a */ /* 0x010fcc0003f2e000 */
[----:B------:R-:W-:Y:S02]  /*0430*/  FSEL R14, R14, R12, !P1 ;  /* 0x0000000c0e0e7208 */ /* 0x000fe40004800000 */
[----:B------:R-:W-:Y:S02]  /*0440*/  FSEL R15, R15, R13, !P1 ;  /* 0x0000000d0f0f7208 */ /* 0x000fe40004800000 */
[----:B------:R-:W4:Y:S04]  /*0450*/  LDG.E.64 R12, desc[UR14][R6.64+0x1000] ;  /* 0x0010000e060c7981 */ /* 0x000f28000c1e1b00 */
[----:B------:R-:W-:-:S06]  /*0460*/  DSETP.GEU.AND P1, PT, R14, R16, PT ;  /* 0x000000100e00722a */ /* 0x000fcc0003f2e000 */
        /* <DEDUP_REMOVED lines=18> */
[----:B------:R0:W4:Y:S01]  /*0590*/  LDG.E.64 R24, desc[UR14][R6.64+0x3800] ;  /* 0x0038000e06187981 */ /* 0x000122000c1e1b00 */
[----:B------:R-:W-:-:S05]  /*05a0*/  VIADD R26, R26, 0x10 ;  /* 0x000000101a1a7836 */ /* 0x000fca0000000000 */
[----:B------:R-:W-:Y:S02]  /*05b0*/  ISETP.NE.AND P2, PT, R26, RZ, PT ;  /* 0x000000ff1a00720c */ /* 0x000fe40003f45270 */
[----:B0-----:R-:W-:Y:S01]  /*05c0*/  IADD3 R6, P3, PT, R6, 0x8000, RZ ;  /* 0x0000800006067810 */ /* 0x001fe20007f7e0ff */
[----:B------:R-:W-:-:S04]  /*05d0*/  VIADD R2, R2, 0x1000 ;  /* 0x0000100002027836 */ /* 0x000fc80000000000 */
[----:B------:R-:W-:Y:S01]  /*05e0*/  IMAD.X R7, RZ, RZ, R7, P3 ;  /* 0x000000ffff077224 */ /* 0x000fe200018e0607 */
        /* <DEDUP_REMOVED lines=24> */
[----:B------:R-:W-:Y:S06]  /*0770*/  @P2 BRA `(.L_x_65) ;  /* 0xfffffff800e82947 */ /* 0x000fec000383ffff */
.L_x_64:
[----:B------:R-:W-:Y:S05]  /*0780*/  BSYNC.RECONVERGENT B2 ;  /* 0x0000000000027941 */ /* 0x000fea0003800200 */
.L_x_63:
[----:B------:R-:W-:Y:S05]  /*0790*/  @!P0 BRA `(.L_x_62) ;  /* 0x00000004005c8947 */ /* 0x000fea0003800000 */
[----:B------:R-:W-:Y:S01]  /*07a0*/  ISETP.GE.U32.AND P1, PT, R5, 0x8, PT ;  /* 0x000000080500780c */ /* 0x000fe20003f26070 */
[----:B------:R-:W-:Y:S01]  /*07b0*/  BSSY.RECONVERGENT B2, `(.L_x_66) ;  /* 0x000002a000027945 */ /* 0x000fe20003800200 */
[----:B------:R-:W-:-:S04]  /*07c0*/  LOP3.LUT R26, R4, 0x7, RZ, 0xc0, !PT ;  /* 0x00000007041a7812 */ /* 0x000fc800078ec0ff */
[----:B------:R-:W-:-:S07]  /*07d0*/  ISETP.NE.AND P0, PT, R26, RZ, PT ;  /* 0x000000ff1a00720c */ /* 0x000fce0003f05270 */
[----:B------:R-:W-:Y:S06]  /*07e0*/  @!P1 BRA `(.L_x_67) ;  /* 0x0000000000989947 */ /* 0x000fec0003800000 */
[----:B------:R-:W0:Y:S01]  /*07f0*/  LDCU.64 UR4, c[0x0][0x380] ;  /* 0x00007000ff0477ac */ /* 0x000e220008000a00 */
[----:B------:R-:W-:-:S04]  /*0800*/  IADD3 R5, P1, PT, R2, UR7, RZ ;  /* 0x0000000702057c10 */ /* 0x000fc8000ff3e0ff */
[----:B------:R-:W-:Y:S02]  /*0810*/  LEA.HI.X.SX32 R6, R2, RZ, 0x1, P1 ;  /* 0x000000ff02067211 */ /* 0x000fe400008f0eff */
[----:B0-----:R-:W-:-:S04]  /*0820*/  LEA R24, P1, R5, UR4, 0x3 ;  /* 0x0000000405187c11 */ /* 0x001fc8000f8218ff */
[----:B------:R-:W-:-:S05]  /*0830*/  LEA.HI.X R25, R5, UR5, R6, 0x3, P1 ;  /* 0x0000000505197c11 */ /* 0x000fca00088f1c06 */
        /* <DEDUP_REMOVED lines=32> */
[----:B------:R-:W-:-:S07]  /*0a40*/  FSEL R11, R23, R7, !P1 ;  /* 0x00000007170b7208 */ /* 0x000fce0004800000 */
.L_x_67:
[----:B------:R-:W-:Y:S05]  /*0a50*/  BSYNC.RECONVERGENT B2 ;  /* 0x0000000000027941 */ /* 0x000fea0003800200 */
.L_x_66:
        /* <DEDUP_REMOVED lines=28> */
.L_x_69:
[----:B------:R-:W-:Y:S05]  /*0c20*/  BSYNC.RECONVERGENT B2 ;  /* 0x0000000000027941 */ /* 0x000fea0003800200 */
.L_x_68:
[----:B------:R-:W-:Y:S05]  /*0c30*/  @!P0 BRA `(.L_x_62) ;  /* 0x0000000000348947 */ /* 0x000fea0003800000 */
[----:B------:R-:W0:Y:S01]  /*0c40*/  LDC.64 R6, c[0x0][0x380] ;  /* 0x0000e000ff067b82 */ /* 0x000e220000000a00 */
[----:B------:R-:W-:Y:S02]  /*0c50*/  IMAD.U32 R5, RZ, RZ, UR16 ;  /* 0x00000010ff057e24 */ /* 0x000fe4000f8e00ff */
[----:B------:R-:W-:Y:S02]  /*0c60*/  IMAD.MOV R8, RZ, RZ, -R4 ;  /* 0x000000ffff087224 */ /* 0x000fe400078e0a04 */
[----:B0-----:R-:W-:-:S07]  /*0c70*/  IMAD.WIDE.U32 R4, R5, 0x4000, R6 ;  /* 0x0000400005047825 */ /* 0x001fce00078e0006 */
.L_x_70:
[----:B------:R-:W-:-:S06]  /*0c80*/  IMAD.WIDE R6, R2, 0x8, R4 ;  /* 0x0000000802067825 */ /* 0x000fcc00078e0204 */
[----:B------:R-:W2:Y:S01]  /*0c90*/  LDG.E.64 R6, desc[UR14][R6.64] ;  /* 0x0000000e06067981 */ /* 0x000ea2000c1e1b00 */
[----:B------:R-:W-:Y:S02]  /*0ca0*/  VIADD R8, R8, 0x1 ;  /* 0x0000000108087836 */ /* 0x000fe40000000000 */
[----:B------:R-:W-:-:S03]  /*0cb0*/  VIADD R2, R2, 0x100 ;  /* 0x0000010002027836 */ /* 0x000fc60000000000 */
[----:B------:R-:W-:Y:S01]  /*0cc0*/  ISETP.NE.AND P1, PT, R8, RZ, PT ;  /* 0x000000ff0800720c */ /* 0x000fe20003f25270 */
[----:B--2--5:R-:W-:-:S06]  /*0cd0*/  DSETP.GEU.AND P0, PT, R10, R6, PT ;  /* 0x000000060a00722a */ /* 0x024fcc0003f0e000 */
[----:B------:R-:W-:Y:S02]  /*0ce0*/  FSEL R10, R6, R10, !P0 ;  /* 0x0000000a060a7208 */ /* 0x000fe40004000000 */
[----:B------:R-:W-:-:S04]  /*0cf0*/  FSEL R11, R7, R11, !P0 ;  /* 0x0000000b070b7208 */ /* 0x000fc80004000000 */
[----:B------:R-:W-:Y:S05]  /*0d00*/  @P1 BRA `(.L_x_70) ;  /* 0xfffffffc00dc1947 */ /* 0x000fea000383ffff */
.L_x_62:
[----:B------:R-:W-:Y:S05]  /*0d10*/  BSYNC.RECONVERGENT B1 ;  /* 0x0000000000017941 */ /* 0x000fea0003800200 */
.L_x_61:
        /* <DEDUP_REMOVED lines=16> */
[----:B------:R-:W0:Y:S01]  /*0e20*/  SHFL.DOWN PT, R5, R3, 0x2, 0x1f ;  /* 0x08401f0003057f89 */ /* 0x000e2200000e0000 */
[----:B------:R-:W1:Y:S01]  /*0e30*/  @!P2 S2R R8, SR_CgaCtaId ;  /* 0x000000000008a919 */ /* 0x000e620000008800 */
[----:B0-----:R-:W-:-:S06]  /*0e40*/  DSETP.GEU.AND P1, PT, R2, R4, PT ;  /* 0x000000040200722a */ /* 0x001fcc0003f2e000 */
[----:B------:R-:W-:Y:S02]  /*0e50*/  @!P0 FSEL R2, R4, R2, !P1 ;  /* 0x0000000204028208 */ /* 0x000fe40004800000 */
[----:B------:R-:W-:Y:S02]  /*0e60*/  @!P0 FSEL R3, R5, R3, !P1 ;  /* 0x0000000305038208 */ /* 0x000fe40004800000 */
[----:B------:R-:W-:Y:S01]  /*0e70*/  ISETP.GT.AND P0, PT, R9, 0x1b, PT ;  /* 0x0000001b0900780c */ /* 0x000fe20003f04270 */
[----:B------:R-:W-:Y:S01]  /*0e80*/  SHFL.DOWN PT, R4, R2, 0x4, 0x1f ;  /* 0x08801f0002047f89 */ /* 0x000fe200000e0000 */
[----:B-1----:R-:W-:Y:S02]  /*0e90*/  @!P2 LEA R11, R8, R7, 0x18 ;  /* 0x00000007080ba211 */ /* 0x002fe400078ec0ff */
[----:B------:R-:W-:Y:S01]  /*0ea0*/  @!P2 LOP3.LUT R8, R6, 0xf8, RZ, 0xc0, !PT ;  /* 0x000000f80608a812 */ /* 0x000fe200078ec0ff */
[----:B------:R-:W0:Y:S04]  /*0eb0*/  SHFL.DOWN PT, R5, R3, 0x4, 0x1f ;  /* 0x08801f0003057f89 */ /* 0x000e2800000e0000 */
        /* <DEDUP_REMOVED lines=51> */
.L_x_71:
[----:B------:R-:W-:-:S05]  /*11f0*/  LOP3.LUT R2, R0, 0x3e0, RZ, 0xc0, !PT ;  /* 0x000003e000027812 */ /* 0x000fca00078ec0ff */
[----:B------:R-:W-:Y:S01]  /*1200*/  VIADD R4, R2, 0x20 ;  /* 0x0000002002047836 */ /* 0x000fe20000000000 */
[----:B------:R-:W-:-:S04]  /*1210*/  LOP3.LUT R2, RZ, R2, RZ, 0x33, !PT ;  /* 0x00000002ff027212 */ /* 0x000fc800078e33ff */
[----:B------:R-:W-:Y:S01]  /*1220*/  ISETP.GT.AND P0, PT, R4, R3, PT ;  /* 0x000000030400720c */ /* 0x000fe20003f04270 */
[----:B------:R-:W-:-:S05]  /*1230*/  IMAD.IADD R2, R3, 0x1, R2 ;  /* 0x0000000103027824 */ /* 0x000fca00078e0202 */
[----:B------:R-:W-:Y:S02]  /*1240*/  SEL R5, R2, 0x1f, P0 ;  /* 0x0000001f02057807 */ /* 0x000fe40000000000 */
[----:B------:R-:W0:Y:S03]  /*1250*/  S2R R2, SR_LANEID ;  /* 0x0000000000027919 */ /* 0x000e260000000000 */
[----:B-----5:R-:W-:Y:S04]  /*1260*/  SHFL.DOWN PT, R6, R10, 0x1, R5 ;  /* 0x082000000a067989 */ /* 0x020fe800000e0005 */
[----:B------:R-:W1:Y:S02]  /*1270*/  SHFL.DOWN PT, R7, R11, 0x1, R5 ;  /* 0x082000000b077989 */ /* 0x000e6400000e0005 */
[----:B-1----:R-:W-:Y:S01]  /*1280*/  DSETP.GEU.AND P1, PT, R10, R6, PT ;  /* 0x000000060a00722a */ /* 0x002fe20003f2e000 */
[----:B0-----:R-:W-:-:S05]  /*1290*/  ISETP.GE.AND P0, PT, R2, R5, PT ;  /* 0x000000050200720c */ /* 0x001fca0003f06270 */
[-C--:B------:R-:W-:Y:S01]  /*12a0*/  FSEL R9, R6, R10.reuse, !P1 ;  /* 0x0000000a06097208 */ /* 0x080fe20004800000 */
[----:B------:R-:W-:Y:S01]  /*12b0*/  VIADD R6, R2, 0x2 ;  /* 0x0000000202067836 */ /* 0x000fe20000000000 */
[-C--:B------:R-:W-:Y:S02]  /*12c0*/  FSEL R7, R7, R11.reuse, !P1 ;  /* 0x0000000b07077208 */ /* 0x080fe40004800000 */
[----:B------:R-:W-:Y:S02]  /*12d0*/  FSEL R4, R9, R10, !P0 ;  /* 0x0000000a09047208 */ /* 0x000fe40004000000 */
[----:B------:R-:W-:Y:S02]  /*12e0*/  FSEL R7, R7, R11, !P0 ;  /* 0x0000000b07077208 */ /* 0x000fe40004000000 */
[----:B------:R-:W-:Y:S01]  /*12f0*/  ISETP.GT.AND P0, PT, R6, R5, PT ;  /* 0x000000050600720c */ /* 0x000fe20003f04270 */
[----:B------:R-:W-:Y:S01]  /*1300*/  SHFL.DOWN PT, R8, R4, 0x2, R5 ;  /* 0x0840000004087989 */ /* 0x000fe200000e0005 */
[----:B------:R-:W-:-:S03]  /*1310*/  IMAD.MOV.U32 R6, RZ, RZ, R4 ;  /* 0x000000ffff067224 */ /* 0x000fc600078e0004 */
[----:B------:R-:W0:Y:S03]  /*1320*/  SHFL.DOWN PT, R9, R7, 0x2, R5 ;  /* 0x0840000007097989 */ /* 0x000e2600000e0005 */
[----:B0-----:R-:W-:Y:S01]  /*1330*/  DSETP.GEU.AND P1, PT, R6, R8, PT ;  /* 0x000000080600722a */ /* 0x001fe20003f2e000 */
[----:B------:R-:W-:-:S05]  /*1340*/  VIADD R6, R2, 0x4 ;  /* 0x0000000402067836 */ /* 0x000fca0000000000 */
[----:B------:R-:W-:Y:S02]  /*1350*/  @!P0 FSEL R4, R8, R4, !P1 ;  /* 0x0000000408048208 */ /* 0x000fe40004800000 */
[----:B------:R-:W-:Y:S02]  /*1360*/  @!P0 FSEL R7, R9, R7, !P1 ;  /* 0x0000000709078208 */ /* 0x000fe40004800000 */
        /* <DEDUP_REMOVED lines=12> */
[----:B------:R-:W-:Y:S01]  /*1430*/  VIADD R2, R2, 0x10 ;  /* 0x0000001002027836 */ /* 0x000fe20000000000 */
[----:B------:R-:W0:Y:S11]  /*1440*/  SHFL.DOWN PT, R9, R7, 0x8, R5 ;  /* 0x0900000007097989 */ /* 0x000e3600000e0005 */
[----:B------:R-:W1:Y:S01]  /*1450*/  @!P0 S2R R11, SR_CgaCtaId ;  /* 0x00000000000b8919 */ /* 0x000e620000008800 */
[----:B0-----:R-:W-:Y:S01]  /*1460*/  DSETP.GEU.AND P2, PT, R6, R8, PT ;  /* 0x000000080600722a */ /* 0x001fe20003f4e000 */
[----:B------:R-:W-:-:S05]  /*1470*/  @!P0 MOV R6, 0x400 ;  /* 0x0000040000068802 */ /* 0x000fca0000000f00 */
[----:B------:R-:W-:Y:S02]  /*1480*/  @!P1 FSEL R4, R8, R4, !P2 ;  /* 0x0000000408049208 */ /* 0x000fe40005000000 */
[----:B------:R-:W-:Y:S02]  /*1490*/  @!P1 FSEL R7, R9, R7, !P2 ;  /* 0x0000000709079208 */ /* 0x000fe40005000000 */
[----:B------:R-:W-:Y:S01]  /*14a0*/  ISETP.GT.AND P1, PT, R2, R5, PT ;  /* 0x000000050200720c */ /* 0x000fe20003f24270 */
[----:B------:R-:W-:Y:S01]  /*14b0*/  SHFL.DOWN PT, R8, R4, 0x10, R5 ;  /* 0x0a00000004087989 */ /* 0x000fe200000e0005 */
[----:B------:R-:W-:-:S03]  /*14c0*/  @!P0 SHF.R.U32.HI R2, RZ, 0x2, R0 ;  /* 0x00000002ff028819 */ /* 0x000fc60000011600 */
[----:B------:R0:W2:Y:S01]  /*14d0*/  SHFL.DOWN PT, R9, R7, 0x10, R5 ;  /* 0x0a00000007097989 */ /* 0x0000a200000e0005 */
[----:B------:R-:W-:Y:S02]  /*14e0*/  @!P0 LOP3.LUT R2, R2, 0xf8, RZ, 0xc0, !PT ;  /* 0x000000f802028812 */ /* 0x000fe400078ec0ff */
[----:B-1----:R-:W-:-:S05]  /*14f0*/  @!P0 LEA R11, R11, R6, 0x18 ;  /* 0x000000060b0b8211 */ /* 0x002fca00078ec0ff */
[----:B------:R-:W-:Y:S02]  /*1500*/  @!P0 IMAD.IADD R11, R2, 0x1, R11 ;  /* 0x00000001020b8824 */ /* 0x000fe400078e020b */
[----:B0-----:R-:W-:-:S06]  /*1510*/  IMAD.MOV.U32 R5, RZ, RZ, R7 ;  /* 0x000000ffff057224 */ /* 0x001fcc00078e0007 */
[----:B--2---:R-:W-:-:S06]  /*1520*/  DSETP.GEU.AND P2, PT, R4, R8, PT ;  /* 0x000000080400722a */ /* 0x004fcc0003f4e000 */
[----:B------:R-:W-:Y:S02]  /*1530*/  @!P1 FSEL R7, R9, R7, !P2 ;  /* 0x0000000709079208 */ /* 0x000fe40005000000 */
[----:B------:R-:W-:-:S03]  /*1540*/  @!P1 FSEL R4, R8, R4, !P2 ;  /* 0x0000000408049208 */ /* 0x000fc60005000000 */
[----:B------:R-:W-:-:S05]  /*1550*/  IMAD.MOV.U32 R5, RZ, RZ, R7 ;  /* 0x000000ffff057224 */ /* 0x000fca00078e0007 */
[----:B------:R1:W-:Y:S01]  /*1560*/  @!P0 STS.64 [R11+0x8], R4 ;  /* 0x000008040b008388 */ /* 0x0003e20000000a00 */
[----:B------:R-:W-:Y:S01]  /*1570*/  BAR.SYNC.DEFER_BLOCKING 0x0 ;  /* 0x0000000000007b1d */ /* 0x000fe20000010000 */
[----:B------:R-:W-:-:S13]  /*1580*/  ISETP.NE.AND P0, PT, R0, RZ, PT ;  /* 0x000000ff0000720c */ /* 0x000fda0003f05270 */
[----:B-1----:R-:W-:Y:S05]  /*1590*/  @P0 BRA `(.L_x_72) ;  /* 0x0000001800d00947 */ /* 0x002fea0003800000 */
[----:B------:R-:W0:Y:S01]  /*15a0*/  S2UR UR5, SR_CgaCtaId ;  /* 0x00000000000579c3 */ /* 0x000e220000008800 */
[----:B------:R-:W-:Y:S01]  /*15b0*/  UMOV UR4, 0x400 ;  /* 0x0000040000047882 */ /* 0x000fe20000000000 */
[----:B------:R-:W-:Y:S01]  /*15c0*/  ISETP.GT.AND P2, PT, R3, 0x20, PT ;  /* 0x000000200300780c */ /* 0x000fe20003f44270 */
[----:B0-----:R-:W-:-:S09]  /*15d0*/  ULEA UR4, UR5, UR4, 0x18 ;  /* 0x0000000405047291 */ /* 0x001fd2000f8ec0ff */
[----:B------:R-:W0:Y:S04]  /*15e0*/  LDS.128 R12, [UR4+0x10] ;  /* 0x00001004ff0c7984 */ /* 0x000e280008000c00 */
[----:B------:R-:W1:Y:S01]  /*15f0*/  LDS.128 R8, [UR4+0x20] ;  /* 0x00002004ff087984 */ /* 0x000e620008000c00 */
[----:B0-----:R-:W-:-:S06]  /*1600*/  DSETP.GEU.AND P1, PT, R4, R12, PT ;  /* 0x0000000c0400722a */ /* 0x001fcc0003f2e000 */
[-C--:B------:R-:W-:Y:S02]  /*1610*/  FSEL R7, R12, R4.reuse, !P1 ;  /* 0x000000040c077208 */ /* 0x080fe40004800000 */
[-C--:B------:R-:W-:Y:S02]  /*1620*/  FSEL R13, R13, R5.reuse, !P1 ;  /* 0x000000050d0d7208 */ /* 0x080fe40004800000 */
[----:B------:R-:W-:Y:S02]  /*1630*/  FSEL R0, R7, R4, P2 ;  /* 0x0000000407007208 */ /* 0x000fe40001000000 */
[----:B------:R-:W-:Y:S02]  /*1640*/  ISETP.GT.AND P1, PT, R3, 0x40, PT ;  /* 0x000000400300780c */ /* 0x000fe40003f24270 */
[----:B------:R-:W-:Y:S01]  /*1650*/  FSEL R13, R13, R5, P2 ;  /* 0x000000050d0d7208 */ /* 0x000fe20001000000 */
[----:B------:R-:W-:Y:S01]  /*1660*/  IMAD.MOV.U32 R12, RZ, RZ, R0 ;  /* 0x000000ffff0c7224 */ /* 0x000fe200078e0000 */
[----:B------:R-:W-:Y:S01]  /*1670*/  ISETP.GT.AND P2, PT, R3, 0x60, PT ;  /* 0x000000600300780c */ /* 0x000fe20003f44270 */
[----:B------:R-:W0:Y:S04]  /*1680*/  LDS.128 R4, [UR4+0x30] ;  /* 0x00003004ff047984 */ /* 0x000e280008000c00 */
[----:B------:R-:W-:-:S06]  /*1690*/  DSETP.GEU.AND P3, PT, R12, R14, PT ;  /* 0x0000000e0c00722a */ /* 0x000fcc0003f6e000 */
[----:B------:R-:W-:Y:S02]  /*16a0*/  @P1 FSEL R0, R14, R0, !P3 ;  /* 0x000000000e001208 */ /* 0x000fe40005800000 */
[----:B------:R-:W-:Y:S02]  /*16b0*/  @P1 FSEL R13, R15, R13, !P3 ;  /* 0x0000000d0f0d1208 */ /* 0x000fe40005800000 */
[----:B------:R-:W-:Y:S01]  /*16c0*/  ISETP.GT.AND P1, PT, R3, 0x80, PT ;  /* 0x000000800300780c */ /* 0x000fe20003f24270 */
[----:B------:R-:W-:-:S06]  /*16d0*/  IMAD.MOV.U32 R12, RZ, RZ, R0 ;  /* 0x000000ffff0c7224 */ /* 0x000fcc00078e0000 */
[----:B-1----:R-:W-:-:S06]  /*16e0*/  DSETP.GEU.AND P3, PT, R12, R8, PT ;  /* 0x000000080c00722a */ /* 0x002fcc0003f6e000 */
[----:B------:R-:W-:Y:S02]  /*16f0*/  @P2 FSEL R0, R8, R0, !P3 ;  /* 0x0000000008002208 */ /* 0x000fe40005800000 */
[----:B------:R-:W-:Y:S02]  /*1700*/  @P2 FSEL R13, R9, R13, !P3 ;  /* 0x0000000d090d2208 */ /* 0x000fe40005800000 */
[----:B------:R-:W-:Y:S01]  /*1710*/  ISETP.GT.AND P2, PT, R3, 0xa0, PT ;  /* 0x000000a00300780c */ /* 0x000fe20003f44270 */
[----:B------:R-:W-:Y:S01]  /*1720*/  IMAD.MOV.U32 R12, RZ, RZ, R0 ;  /* 0x000000ffff0c7224 */ /* 0x000fe200078e0000 */
[----:B------:R-:W1:Y:S05]  /*1730*/  LDS.64 R8, [UR4+0x40] ;  /* 0x00004004ff087984 */ /* 0x000e6a0008000a00 */
[----:B------:R-:W-:-:S06]  /*1740*/  DSETP.GEU.AND P3, PT, R12, R10, PT ;  /* 0x0000000a0c00722a */ /* 0x000fcc0003f6e000 */
[----:B------:R-:W-:Y:S02]  /*1750*/  @P1 FSEL R0, R10, R0, !P3 ;  /* 0x000000000a001208 */ /* 0x000fe40005800000 */
[----:B------:R-:W-:Y:S02]  /*1760*/  @P1 FSEL R13, R11, R13, !P3 ;  /* 0x0000000d0b0d1208 */ /* 0x000fe40005800000 */
[----:B------:R-:W-:Y:S01]  /*1770*/  ISETP.GT.AND P1, PT, R3, 0xc0, PT ;  /* 0x000000c00300780c */ /* 0x000fe20003f24270 */
[----:B------:R-:W-:Y:S02]  /*1780*/  IMAD.MOV.U32 R10, RZ, RZ, R0 ;  /* 0x000000ffff0a7224 */ /* 0x000fe400078e0000 */
[----:B------:R-:W-:-:S06]  /*1790*/  IMAD.MOV.U32 R11, RZ, RZ, R13 ;  /* 0x000000ffff0b7224 */ /* 0x000fcc00078e000d */
[----:B0-----:R-:W-:-:S06]  /*17a0*/  DSETP.GEU.AND P3, PT, R10, R4, PT ;  /* 0x000000040a00722a */ /* 0x001fcc0003f6e000 */
[----:B------:R-:W-:Y:S02]  /*17b0*/  @P2 FSEL R0, R4, R0, !P3 ;  /* 0x0000000004002208 */ /* 0x000fe40005800000 */
[----:B------:R-:W-:Y:S02]  /*17c0*/  @P2 FSEL R13, R5, R13, !P3 ;  /* 0x0000000d050d2208 */ /* 0x000fe40005800000 */
[----:B------:R-:W-:Y:S01]  /*17d0*/  ISETP.GT.AND P2, PT, R3, 0xe0, PT ;  /* 0x000000e00300780c */ /* 0x000fe20003f44270 */
[----:B------:R-:W-:Y:S02]  /*17e0*/  IMAD.MOV.U32 R4, RZ, RZ, R0 ;  /* 0x000000ffff047224 */ /* 0x000fe400078e0000 */
[----:B------:R-:W-:-:S06]  /*17f0*/  IMAD.MOV.U32 R5, RZ, RZ, R13 ;  /* 0x000000ffff057224 */ /* 0x000fcc00078e000d */
[----:B------:R-:W-:-:S06]  /*1800*/  DSETP.GEU.AND P3, PT, R4, R6, PT ;  /* 0x000000060400722a */ /* 0x000fcc0003f6e000 */
[----:B------:R-:W-:Y:S02]  /*1810*/  @P1 FSEL R0, R6, R0, !P3 ;  /* 0x0000000006001208 */ /* 0x000fe40005800000 */
[----:B------:R-:W-:-:S03]  /*1820*/  @P1 FSEL R13, R7, R13, !P3 ;  /* 0x0000000d070d1208 */ /* 0x000fc60005800000 */
[----:B------:R-:W-:Y:S02]  /*1830*/  IMAD.MOV.U32 R2, RZ, RZ, R0 ;  /* 0x000000ffff027224 */ /* 0x000fe400078e0000 */
[----:B------:R-:W-:-:S06]  /*1840*/  IMAD.MOV.U32 R3, RZ, RZ, R13 ;  /* 0x000000ffff037224 */ /* 0x000fcc00078e000d */
[----:B-1----:R-:W-:-:S06]  /*1850*/  DSETP.GEU.AND P1, PT, R2, R8, PT ;  /* 0x000000080200722a */ /* 0x002fcc0003f2e000 */
[----:B------:R-:W-:Y:S02]  /*1860*/  @P2 FSEL R0, R8, R0, !P1 ;  /* 0x0000000008002208 */ /* 0x000fe40004800000 */
[----:B------:R-:W-:-:S03]  /*1870*/  @P2 FSEL R13, R9, R13, !P1 ;  /* 0x0000000d090d2208 */ /* 0x000fc60004800000 */
[----:B------:R-:W-:Y:S02]  /*1880*/  IMAD.MOV.U32 R4, RZ, RZ, R0 ;  /* 0x000000ffff047224 */ /* 0x000fe400078e0000 */
[----:B------:R-:W-:Y:S01]  /*1890*/  IMAD.MOV.U32 R5, RZ, RZ, R13 ;  /* 0x000000ffff057224 */ /* 0x000fe200078e000d */
[----:B------:R-:W-:Y:S06]  /*18a0*/  BRA `(.L_x_72) ;  /* 0x00000018000c7947 */ /* 0x000fec0003800000 */
.L_x_58:
[----:B------:R-:W0:Y:S01]  /*18b0*/  S2R R0, SR_TID.X ;  /* 0x0000000000007919 */ /* 0x000e220000002100 */
[----:B------:R-:W1:Y:S01]  /*18c0*/  LDC.64 R6, c[0x0][0x380] ;  /* 0x0000e000ff067b82 */ /* 0x000e620000000a00 */
[----:B0-----:R-:W-:-:S04]  /*18d0*/  VIADD R23, R0, UR7 ;  /* 0x0000000700177c36 */ /* 0x001fc80008000000 */
[----:B-1----:R-:W-:-:S05]  /*18e0*/  IMAD.WIDE.U32 R22, R23, 0x8, R6 ;  /* 0x0000000817167825 */ /* 0x002fca00078e0006 */
[----:B------:R-:W2:Y:S04]  /*18f0*/  LDG.E.64 R18, desc[UR14][R22.64] ;  /* 0x0000000e16127981 */ /* 0x000ea8000c1e1b00 */
[----:B------:R-:W2:Y:S04]  /*1900*/  LDG.E.64 R20, desc[UR14][R22.64+0x800] ;  /* 0x0008000e16147981 */ /* 0x000ea8000c1e1b00 */
[----:B------:R-:W3:Y:S04]  /*1910*/  LDG.E.64 R16, desc[UR14][R22.64+0x1000] ;  /* 0x0010000e16107981 */ /* 0x000ee8000c1e1b00 */
[----:B------:R-:W4:Y:S04]  /*1920*/  LDG.E.64 R14, desc[UR14][R22.64+0x1800] ;  /* 0x0018000e160e7981 */ /* 0x000f28000c1e1b00 */
[----:B------:R-:W5:Y:S04]  /*1930*/  LDG.E.64 R12, desc[UR14][R22.64+0x2000] ;  /* 0x0020000e160c7981 */ /* 0x000f68000c1e1b00 */
[----:B------:R-:W5:Y:S04]  /*1940*/  LDG.E.64 R10, desc[UR14][R22.64+0x2800] ;  /* 0x0028000e160a7981 */ /* 0x000f68000c1e1b00 */
[----:B------:R-:W5:Y:S04]  /*1950*/  LDG.E.64 R8, desc[UR14][R22.64+0x3000] ;  /* 0x0030000e16087981 */ /* 0x000f68000c1e1b00 */
[----:B------:R-:W5:Y:S01]  /*1960*/  LDG.E.64 R6, desc[UR14][R22.64+0x3800] ;  /* 0x0038000e16067981 */ /* 0x000f62000c1e1b00 */
        /* <DEDUP_REMOVED lines=18> */
[----:B------:R-:W-:-:S04]  /*1a90*/  ISETP.GE.U32.AND P0, PT, R5, UR5, PT ;  /* 0x0000000505007c0c */ /* 0x000fc8000bf06070 */
[----:B------:R-:W-:Y:S01]  /*1aa0*/  ISETP.GE.U32.AND.EX P0, PT, R2, UR4, PT, P0 ;  /* 0x0000000402007c0c */ /* 0x000fe2000bf06100 */
[----:B------:R-:W-:-:S06]  /*1ab0*/  DSETP.GEU.AND P1, PT, R8, R6, PT ;  /* 0x000000060800722a */ /* 0x000fcc0003f2e000 */
[----:B------:R-:W-:Y:S02]  /*1ac0*/  FSEL R10, R6, R8, !P1 ;  /* 0x00000008060a7208 */ /* 0x000fe40004800000 */
[----:B------:R-:W-:-:S04]  /*1ad0*/  FSEL R11, R7, R9, !P1 ;  /* 0x00000009070b7208 */ /* 0x000fc80004800000 */
[----:B------:R-:W-:Y:S05]  /*1ae0*/  @!P0 BRA `(.L_x_73) ;  /* 0x0000001000408947 */ /* 0x000fea0003800000 */
[----:B------:R-:W-:Y:S01]  /*1af0*/  UIADD3 UR8, UP0, UPT, UR5, UR7, URZ ;  /* 0x0000000705087290 */ /* 0x000fe2000ff1e0ff */
[----:B------:R-:W-:Y:S01]  /*1b00*/  IADD3 R27, P1, PT, R4, -0x800, RZ ;  /* 0xfffff800041b7810 */ /* 0x000fe20007f3e0ff */
[----:B------:R-:W0:Y:S01]  /*1b10*/  LDCU.64 UR12, c[0x0][0x380] ;  /* 0x00007000ff0c77ac */ /* 0x000e220008000a00 */
[----:B------:R-:W-:Y:S02]  /*1b20*/  LOP3.LUT R5, RZ, R0, RZ, 0x33, !PT ;  /* 0x00000000ff057212 */ /* 0x000fe400078e33ff */
[----:B------:R-:W-:Y:S01]  /*1b30*/  IADD3.X R26, PT, PT, R3, -0x1, RZ, P1, !PT ;  /* 0xffffffff031a7810 */ /* 0x000fe20000ffe4ff */
[----:B------:R-:W-:Y:S01]  /*1b40*/  UIADD3.X UR9, UPT, UPT, URZ, UR4, URZ, UP0, !UPT ;  /* 0x00000004ff097290 */ /* 0x000fe200087fe4ff */
[----:B------:R-:W-:Y:S01]  /*1b50*/  ISETP.LT.U32.AND P0, PT, R27, UR8, PT ;  /* 0x000000081b007c0c */ /* 0x000fe2000bf01070 */
[----:B------:R-:W-:Y:S01]  /*1b60*/  UMOV UR6, UR5 ;  /* 0x0000000500067c82 */ /* 0x000fe20008000000 */
[----:B------:R-:W-:Y:S01]  /*1b70*/  IADD3 R9, P2, PT, R0, UR8, RZ ;  /* 0x0000000800097c10 */ /* 0x000fe2000ff5e0ff */
[----:B------:R-:W-:Y:S01]  /*1b80*/  UMOV UR4, URZ ;  /* 0x000000ff00047c82 */ /* 0x000fe20008000000 */
[----:B------:R-:W-:Y:S01]  /*1b90*/  IADD3 R5, PT, PT, R4, -UR5, R5 ;  /* 0x8000000504057c10 */ /* 0x000fe2000fffe005 */
[----:B------:R-:W-:Y:S01]  /*1ba0*/  IMAD.U32 R7, RZ, RZ, UR9 ;  /* 0x00000009ff077e24 */ /* 0x000fe2000f8e00ff */
[----:B------:R-:W-:Y:S01]  /*1bb0*/  UMOV UR10, UR8 ;  /* 0x00000008000a7c82 */ /* 0x000fe20008000000 */
[----:B------:R-:W-:-:S03]  /*1bc0*/  IMAD.X R0, RZ, RZ, UR9, P2 ;  /* 0x00000009ff007e24 */ /* 0x000fc600090e06ff */
[----:B------:R-:W-:Y:S02]  /*1bd0*/  ISETP.GT.U32.AND.EX P0, PT, R7, R26, PT, P0 ;  /* 0x0000001a0700720c */ /* 0x000fe40003f04100 */
[----:B0-----:R-:W-:-:S04]  /*1be0*/  LEA R8, P1, R9, UR12, 0x3 ;  /* 0x0000000c09087c11 */ /* 0x001fc8000f8218ff */
[----:B------:R-:W-:Y:S02]  /*1bf0*/  IADD3 R8, P2, PT, R8, 0x4000, RZ ;  /* 0x0000400008087810 */ /* 0x000fe40007f5e0ff */
[----:B------:R-:W-:Y:S01]  /*1c00*/  LEA.HI.X R9, R9, UR13, R0, 0x3, P1 ;  /* 0x0000000d09097c11 */ /* 0x000fe200088f1c00 */
[----:B------:R-:W-:Y:S01]  /*1c10*/  VIADD R0, R5, -UR7 ;  /* 0x8000000705007c36 */ /* 0x000fe20008000000 */
[----:B------:R-:W-:-:S03]  /*1c20*/  UMOV UR7, UR9 ;  /* 0x0000000900077c82 */ /* 0x000fc60008000000 */
[----:B------:R-:W-:Y:S01]  /*1c30*/  IMAD.X R9, RZ, RZ, R9, P2 ;  /* 0x000000ffff097224 */ /* 0x000fe200010e0609 */
[----:B------:R-:W-:Y:S06]  /*1c40*/  @P0 BRA `(.L_x_74) ;  /* 0x0000000000f40947 */ /* 0x000fec0003800000 */
[----:B------:R-:W0:Y:S01]  /*1c50*/  LDC.64 R2, c[0x0][0x3b8] ;  /* 0x0000ee00ff027b82 */ /* 0x000e220000000a00 */
[----:B------:R-:W1:Y:S01]  /*1c60*/  LDCU.64 UR12, c[0x0][0x380] ;  /* 0x00007000ff0c77ac */ /* 0x000e620008000a00 */
[----:B------:R-:W-:Y:S01]  /*1c70*/  NOP ;  /* 0x0000000000007918 */ /* 0x000fe20000000000 */
.L_x_75:
[----:B------:R-:W2:Y:S02]  /*1c80*/  S2R R4, SR_TID.X ;  /* 0x0000000000047919 */ /* 0x000ea40000002100 */
[----:B--2---:R-:W-:-:S05]  /*1c90*/  IADD3 R4, P0, PT, R4, UR8, RZ ;  /* 0x0000000804047c10 */ /* 0x004fca000ff1e0ff */
[----:B------:R-:W-:Y:S01]  /*1ca0*/  IMAD.X R5, RZ, RZ, UR9, P0 ;  /* 0x00000009ff057e24 */ /* 0x000fe200080e06ff */
[----:B-1----:R-:W-:-:S04]  /*1cb0*/  LEA R24, P0, R4, UR12, 0x3 ;  /* 0x0000000c04187c11 */ /* 0x002fc8000f8018ff */
[----:B------:R-:W-:-:S05]  /*1cc0*/  LEA.HI.X R25, R4, UR13, R5, 0x3, P0 ;  /* 0x0000000d04197c11 */ /* 0x000fca00080f1c05 */
[----:B------:R-:W2:Y:S04]  /*1cd0*/  LDG.E.64 R4, desc[UR14][R24.64] ;  /* 0x0000000e18047981 */ /* 0x000ea8000c1e1b00 */
[----:B------:R-:W3:Y:S04]  /*1ce0*/  LDG.E.64 R6, desc[UR14][R24.64+0x800] ;  /* 0x0008000e18067981 */ /* 0x000ee8000c1e1b00 */
[----:B------:R-:W4:Y:S04]  /*1cf0*/  LDG.E.64 R12, desc[UR14][R24.64+0x1000] ;  /* 0x0010000e180c7981 */ /* 0x000f28000c1e1b00 */
[----:B------:R-:W5:Y:S04]  /*1d00*/  LDG.E.64 R14, desc[UR14][R24.64+0x1800] ;  /* 0x0018000e180e7981 */ /* 0x000f68000c1e1b00 */
[----:B------:R-:W5:Y:S04]  /*1d10*/  LDG.E.64 R16, desc[UR14][R24.64+0x2000] ;  /* 0x0020000e18107981 */ /* 0x000f68000c1e1b00 */
[----:B------:R-:W5:Y:S04]  /*1d20*/  LDG.E.64 R18, desc[UR14][R24.64+0x2800] ;  /* 0x0028000e18127981 */ /* 0x000f68000c1e1b00 */
[----:B------:R-:W5:Y:S04]  /*1d30*/  LDG.E.64 R20, desc[UR14][R24.64+0x3000] ;  /* 0x0030000e18147981 */ /* 0x000f68000c1e1b00 */
[----:B------:R-:W5:Y:S01]  /*1d40*/  LDG.E.64 R22, desc[UR14][R24.64+0x3800] ;  /* 0x0038000e18167981 */ /* 0x000f62000c1e1b00 */
[----:B------:R-:W-:-:S02]  /*1d50*/  USHF.R.S32.HI UR11, URZ, 0x1f, UR5 ;  /* 0x0000001fff0b7899 */ /* 0x000fc40008011405 */
[----:B------:R-:W-:-:S04]  /*1d60*/  UIADD3 UR6, UP0, UPT, UR5, UR10, URZ ;  /* 0x0000000a05067290 */ /* 0x000fc8000ff1e0ff */
[----:B------:R-:W-:Y:S01]  /*1d70*/  UIADD3.X UR7, UPT, UPT, UR11, UR7, URZ, UP0, !UPT ;  /* 0x000000070b077290 */ /* 0x000fe200087fe4ff */
        /* <DEDUP_REMOVED lines=16> */
[----:B------:R-:W-:Y:S01]  /*1e80*/  FSEL R6, R18, R4, !P0 ;  /* 0x0000000412067208 */ /* 0x000fe20004000000 */
[----:B0-----:R-:W-:Y:S01]  /*1e90*/  IMAD.MOV.U32 R4, RZ, RZ, R2 ;  /* 0x000000ffff047224 */ /* 0x001fe200078e0002 */
[----:B------:R-:W-:-:S04]  /*1ea0*/  FSEL R7, R19, R5, !P0 ;  /* 0x0000000513077208 */ /* 0x000fc80004000000 */
[----:B------:R-:W-:Y:S02]  /*1eb0*/  IADD3 R5, P2, PT, R4, -UR8, RZ ;  /* 0x8000000804057c10 */ /* 0x000fe4000ff5e0ff */
[----:B------:R-:W-:-:S06]  /*1ec0*/  DSETP.GEU.AND P0, PT, R6, R20, PT ;  /* 0x000000140600722a */ /* 0x000fcc0003f0e000 */
[----:B------:R-:W-:Y:S02]  /*1ed0*/  FSEL R6, R20, R6, !P0 ;  /* 0x0000000614067208 */ /* 0x000fe40004000000 */
[----:B------:R-:W-:Y:S02]  /*1ee0*/  FSEL R7, R21, R7, !P0 ;  /* 0x0000000715077208 */ /* 0x000fe40004000000 */
[----:B------:R-:W-:Y:S02]  /*1ef0*/  ISETP.GE.U32.AND P0, PT, R5, UR5, PT ;  /* 0x0000000505007c0c */ /* 0x000fe4000bf06070 */
[----:B------:R-:W-:Y:S02]  /*1f00*/  IADD3.X R5, PT, PT, R3, ~UR9, RZ, P2, !PT ;  /* 0x8000000903057c10 */ /* 0x000fe400097fe4ff */
[----:B------:R-:W-:Y:S02]  /*1f10*/  DSETP.GEU.AND P1, PT, R6, R22, PT ;  /* 0x000000160600722a */ /* 0x000fe40003f2e000 */
[----:B------:R-:W-:-:S04]  /*1f20*/  ISETP.GE.U32.AND.EX P0, PT, R5, UR11, PT, P0 ;  /* 0x0000000b05007c0c */ /* 0x000fc8000bf06100 */
[----:B------:R-:W-:Y:S02]  /*1f30*/  FSEL R10, R22, R6, !P1 ;  /* 0x00000006160a7208 */ /* 0x000fe40004800000 */
[----:B------:R-:W-:-:S07]  /*1f40*/  FSEL R11, R23, R7, !P1 ;  /* 0x00000007170b7208 */ /* 0x000fce0004800000 */
[----:B------:R-:W-:Y:S05]  /*1f50*/  @!P0 BRA `(.L_x_73) ;  /* 0x0000000c00248947 */ /* 0x000fea0003800000 */
[----:B------:R-:W-:Y:S02]  /*1f60*/  UIADD3 UR8, UP0, UPT, UR5, UR8, URZ ;  /* 0x0000000805087290 */ /* 0x000fe4000ff1e0ff */
[----:B------:R-:W-:Y:S01]  /*1f70*/  IMAD.U32 R5, RZ, RZ, UR5 ;  /* 0x00000005ff057e24 */ /* 0x000fe2000f8e00ff */
[----:B------:R-:W-:Y:S01]  /*1f80*/  UIADD3 UR4, UPT, UPT, UR4, 0x1, URZ ;  /* 0x0000000104047890 */ /* 0x000fe2000fffe0ff */
[----:B------:R-:W-:Y:S01]  /*1f90*/  VIADD R0, R0, -UR5 ;  /* 0x8000000500007c36 */ /* 0x000fe20008000000 */
[----:B------:R-:W-:Y:S01]  /*1fa0*/  UIADD3.X UR9, UPT, UPT, UR11, UR9, URZ, UP0, !UPT ;  /* 0x000000090b097290 */ /* 0x000fe200087fe4ff */
[----:B------:R-:W-:Y:S01]  /*1fb0*/  IMAD.WIDE R8, R5, 0x8, R8 ;  /* 0x0000000805087825 */ /* 0x000fe200078e0208 */
[----:B------:R-:W-:Y:S01]  /*1fc0*/  ISETP.LT.U32.AND P0, PT, R27, UR8, PT ;  /* 0x000000081b007c0c */ /* 0x000fe2000bf01070 */
[----:B------:R-:W-:-:S03]  /*1fd0*/  UMOV UR10, UR6 ;  /* 0x00000006000a7c82 */ /* 0x000fc60008000000 */
[----:B------:R-:W-:-:S05]  /*1fe0*/  IMAD.U32 R7, RZ, RZ, UR9 ;  /* 0x00000009ff077e24 */ /* 0x000fca000f8e00ff */
[----:B------:R-:W-:-:S13]  /*1ff0*/  ISETP.GT.U32.AND.EX P0, PT, R7, R26, PT, P0 ;  /* 0x0000001a0700720c */ /* 0x000fda0003f04100 */
[----:B------:R-:W-:Y:S05]  /*2000*/  @!P0 BRA `(.L_x_75) ;  /* 0xfffffffc001c8947 */ /* 0x000fea000383ffff */
[----:B------:R-:W-:-:S05]  /*2010*/  UMOV UR6, UR5 ;  /* 0x0000000500067c82 */ /* 0x000fca0008000000 */
.L_x_74:
[----:B------:R-:W0:Y:S01]  /*2020*/  S2R R7, SR_TID.X ;  /* 0x0000000000077919 */ /* 0x000e220000002100 */
[C---:B------:R-:W-:Y:S01]  /*2030*/  VIADD R2, R4.reuse, -UR8 ;  /* 0x8000000804027c36 */ /* 0x040fe20008000000 */
[----:B------:R-:W-:Y:S01]  /*2040*/  ISETP.LE.U32.AND P1, PT, R4, UR8, PT ;  /* 0x0000000804007c0c */ /* 0x000fe2000bf23070 */
[----:B------:R-:W-:Y:S01]  /*2050*/  IMAD.U32 R6, RZ, RZ, UR9 ;  /* 0x00000009ff067e24 */ /* 0x000fe2000f8e00ff */
[----:B------:R-:W-:Y:S02]  /*2060*/  BSSY.RECONVERGENT B1, `(.L_x_73) ;  /* 0x00000b8000017945 */ /* 0x000fe40003800200 */
[----:B0-----:R-:W-:-:S04]  /*2070*/  ISETP.GE.AND P0, PT, R7, R2, PT ;  /* 0x000000020700720c */ /* 0x001fc80003f06270 */
[----:B------:R-:W-:-:S13]  /*2080*/  ISETP.GE.U32.OR.EX P0, PT, R6, R3, P0, P1 ;  /* 0x000000030600720c */ /* 0x000fda0000706510 */
[----:B------:R-:W-:Y:S05]  /*2090*/  @P0 BRA `(.L_x_76) ;  /* 0x0000000800d00947 */ /* 0x000fea0003800000 */
[----:B------:R-:W0:Y:S01]  /*20a0*/  LDC R2, c[0x0][0x3c0] ;  /* 0x0000f000ff027b82 */ /* 0x000e220000000800 */
[----:B------:R-:W-:Y:S01]  /*20b0*/  USHF.L.U32 UR5, UR16, 0xb, URZ ;  /* 0x0000000b10057899 */ /* 0x000fe200080006ff */
[----:B------:R-:W-:Y:S01]  /*20c0*/  LOP3.LUT R3, RZ, R7, RZ, 0x33, !PT ;  /* 0x00000007ff037212 */ /* 0x000fe200078e33ff */
[----:B------:R-:W-:Y:S02]  /*20d0*/  BSSY.RECONVERGENT B2, `(.L_x_77) ;  /* 0x0000055000027945 */ /* 0x000fe40003800200 */
[----:B------:R-:W-:-:S06]  /*20e0*/  UIADD3 UR5, UPT, UPT, UR5, UR6, URZ ;  /* 0x0000000605057290 */ /* 0x000fcc000fffe0ff */
[----:B------:R-:W-:Y:S01]  /*20f0*/  IADD3 R4, PT, PT, R4, -UR5, R3 ;  /* 0x8000000504047c10 */ /* 0x000fe2000fffe003 */
[----:B0-----:R-:W-:-:S04]  /*2100*/  IMAD R3, R2, UR4, RZ ;  /* 0x0000000402037c24 */ /* 0x001fc8000f8e02ff */
[----:B------:R-:W-:-:S05]  /*2110*/  IMAD R2, R3, -0x800, R4 ;  /* 0xfffff80003027824 */ /* 0x000fca00078e0204 */
[C---:B------:R-:W-:Y:S02]  /*2120*/  ISETP.GE.U32.AND P1, PT, R2.reuse, 0xf00, PT ;  /* 0x00000f000200780c */ /* 0x040fe40003f26070 */
[----:B------:R-:W-:Y:S01]  /*2130*/  LEA.HI R3, R2, 0x1, RZ, 0x18 ;  /* 0x0000000102037811 */ /* 0x000fe200078fc0ff */
[----:B------:R-:W-:-:S03]  /*2140*/  IMAD.MOV.U32 R2, RZ, RZ, R7 ;  /* 0x000000ffff027224 */ /* 0x000fc600078e0007 */
[----:B------:R-:W-:-:S04]  /*2150*/  LOP3.LUT R4, R3, 0xf, RZ, 0xc0, !PT ;  /* 0x0000000f03047812 */ /* 0x000fc800078ec0ff */
[----:B------:R-:W-:-:S03]  /*2160*/  ISETP.NE.AND P0, PT, R4, RZ, PT ;  /* 0x000000ff0400720c */ /* 0x000fc60003f05270 */
[----:B------:R-:W-:Y:S10]  /*2170*/  @!P1 BRA `(.L_x_78) ;  /* 0x0000000400289947 */ /* 0x000ff40003800000 */
[----:B------:R-:W-:-:S04]  /*2180*/  LEA.HI R2, R0, 0x1, RZ, 0x18 ;  /* 0x0000000100027811 */ /* 0x000fc800078fc0ff */
[----:B------:R-:W-:Y:S01]  /*2190*/  LOP3.LUT R5, R2, 0x1fffff0, RZ, 0xc0, !PT ;  /* 0x01fffff002057812 */ /* 0x000fe200078ec0ff */
[----:B------:R-:W-:-:S04]  /*21a0*/  IMAD.MOV.U32 R2, RZ, RZ, R7 ;  /* 0x000000ffff027224 */ /* 0x000fc800078e0007 */
[----:B------:R-:W-:-:S07]  /*21b0*/  IMAD.MOV R5, RZ, RZ, -R5 ;  /* 0x000000ffff057224 */ /* 0x000fce00078e0a05 */
.L_x_79:
        /* <DEDUP_REMOVED lines=8> */
[----:B--2---:R-:W-:-:S06]  /*2240*/  DSETP.GEU.AND P1, PT, R10, R6, PT ;  /* 0x000000060a00722a */ /* 0x004fcc0003f2e000 */
        /* <DEDUP_REMOVED lines=11> */
[----:B-----5:R-:W-:-:S06]  /*2300*/  DSETP.GEU.AND P1, PT, R10, R16, PT ;  /* 0x000000100a00722a */ /* 0x020fcc0003f2e000 */
[----:B------:R-:W-:Y:S02]  /*2310*/  FSEL R10, R16, R10, !P1 ;  /* 0x0000000a100a7208 */ /* 0x000fe40004800000 */
[----:B------:R-:W-:Y:S02]  /*2320*/  FSEL R11, R17, R11, !P1 ;  /* 0x0000000b110b7208 */ /* 0x000fe40004800000 */
[----:B------:R-:W5:Y:S04]  /*2330*/  LDG.E.64 R16, desc[UR14][R8.64+0x1800] ;  /* 0x0018000e08107981 */ /* 0x000f68000c1e1b00 */
[----:B------:R-:W-:-:S06]  /*2340*/  DSETP.GEU.AND P1, PT, R10, R14, PT ;  /* 0x0000000e0a00722a */ /* 0x000fcc0003f2e000 */
        /* <DEDUP_REMOVED lines=14> */
[----:B------:R0:W5:Y:S01]  /*2430*/  LDG.E.64 R24, desc[UR14][R8.64+0x3800] ;  /* 0x0038000e08187981 */ /* 0x000162000c1e1b00 */
        /* <DEDUP_REMOVED lines=30> */
.L_x_78:
[----:B------:R-:W-:Y:S05]  /*2620*/  BSYNC.RECONVERGENT B2 ;  /* 0x0000000000027941 */ /* 0x000fea0003800200 */
.L_x_77:
[----:B------:R-:W-:Y:S05]  /*2630*/  @!P0 BRA `(.L_x_76) ;  /* 0x0000000400688947 */ /* 0x000fea0003800000 */
[----:B------:R-:W-:Y:S01]  /*2640*/  ISETP.GE.U32.AND P1, PT, R4, 0x8, PT ;  /* 0x000000080400780c */ /* 0x000fe20003f26070 */
[----:B------:R-:W-:Y:S01]  /*2650*/  BSSY.RECONVERGENT B2, `(.L_x_80) ;  /* 0x0000029000027945 */ /* 0x000fe20003800200 */
[----:B------:R-:W-:-:S04]  /*2660*/  LOP3.LUT R24, R3, 0x7, RZ, 0xc0, !PT ;  /* 0x0000000703187812 */ /* 0x000fc800078ec0ff */
[----:B------:R-:W-:-:S07]  /*2670*/  ISETP.NE.AND P0, PT, R24, RZ, PT ;  /* 0x000000ff1800720c */ /* 0x000fce0003f05270 */
[----:B------:R-:W-:Y:S06]  /*2680*/  @!P1 BRA `(.L_x_81) ;  /* 0x0000000000949947 */ /* 0x000fec0003800000 */
[----:B------:R-:W-:-:S05]  /*2690*/  IADD3 R4, P1, PT, R2, UR8, RZ ;  /* 0x0000000802047c10 */ /* 0x000fca000ff3e0ff */
[----:B------:R-:W-:Y:S01]  /*26a0*/  IMAD.X R5, RZ, RZ, UR9, P1 ;  /* 0x00000009ff057e24 */ /* 0x000fe200088e06ff */
[----:B------:R-:W-:-:S04]  /*26b0*/  LEA R20, P1, R4, UR12, 0x3 ;  /* 0x0000000c04147c11 */ /* 0x000fc8000f8218ff */
        /* <DEDUP_REMOVED lines=9> */
[----:B------:R-:W-:Y:S01]  /*2750*/  VIADD R2, R2, 0x800 ;  /* 0x0000080002027836 */ /* 0x000fe20000000000 */
        /* <DEDUP_REMOVED lines=24> */
.L_x_81:
[----:B------:R-:W-:Y:S05]  /*28e0*/  BSYNC.RECONVERGENT B2 ;  /* 0x0000000000027941 */ /* 0x000fea0003800200 */
.L_x_80:
[----:B------:R-:W-:Y:S05]  /*28f0*/  @!P0 BRA `(.L_x_76) ;  /* 0x0000000000b88947 */ /* 0x000fea0003800000 */
[----:B------:R-:W-:Y:S01]  /*2900*/  ISETP.GE.U32.AND P1, PT, R24, 0x4, PT ;  /* 0x000000041800780c */ /* 0x000fe20003f26070 */
[----:B------:R-:W-:Y:S01]  /*2910*/  BSSY.RECONVERGENT B2, `(.L_x_82) ;  /* 0x0000018000027945 */ /* 0x000fe20003800200 */
[----:B------:R-:W-:-:S11]  /*2920*/  LOP3.LUT P0, RZ, R3, 0x3, RZ, 0xc0, !PT ;  /* 0x0000000303ff7812 */ /* 0x000fd6000780c0ff */
[----:B------:R-:W-:Y:S05]  /*2930*/  @!P1 BRA `(.L_x_83) ;  /* 0x0000000000549947 */ /* 0x000fea0003800000 */
[----:B------:R-:W-:-:S05]  /*2940*/  IADD3 R3, P1, PT, R2, UR8, RZ ;  /* 0x0000000802037c10 */ /* 0x000fca000ff3e0ff */
[----:B------:R-:W-:Y:S01]  /*2950*/  IMAD.X R6, RZ, RZ, UR9, P1 ;  /* 0x00000009ff067e24 */ /* 0x000fe200088e06ff */
[----:B------:R-:W-:-:S04]  /*2960*/  LEA R4, P1, R3, UR12, 0x3 ;  /* 0x0000000c03047c11 */ /* 0x000fc8000f8218ff */
[----:B------:R-:W-:-:S05]  /*2970*/  LEA.HI.X R5, R3, UR13, R6, 0x3, P1 ;  /* 0x0000000d03057c11 */ /* 0x000fca00088f1c06 */
[----:B------:R-:W2:Y:S04]  /*2980*/  LDG.E.64 R6, desc[UR14][R4.64] ;  /* 0x0000000e04067981 */ /* 0x000ea8000c1e1b00 */
[----:B------:R-:W3:Y:S04]  /*2990*/  LDG.E.64 R8, desc[UR14][R4.64+0x800] ;  /* 0x0008000e04087981 */ /* 0x000ee8000c1e1b00 */
[----:B------:R-:W4:Y:S04]  /*29a0*/  LDG.E.64 R12, desc[UR14][R4.64+0x1000] ;  /* 0x0010000e040c7981 */ /* 0x000f28000c1e1b00 */
        /* <DEDUP_REMOVED lines=13> */
[----:B------:R-:W-:-:S07]  /*2a80*/  FSEL R11, R15, R7, !P1 ;  /* 0x000000070f0b7208 */ /* 0x000fce0004800000 */
.L_x_83:
[----:B------:R-:W-:Y:S05]  /*2a90*/  BSYNC.RECONVERGENT B2 ;  /* 0x0000000000027941 */ /* 0x000fea0003800200 */
.L_x_82:
[----:B------:R-:W-:Y:S05]  /*2aa0*/  @!P0 BRA `(.L_x_76) ;  /* 0x00000000004c8947 */ /* 0x000fea0003800000 */
[----:B------:R-:W-:Y:S02]  /*2ab0*/  LOP3.LUT R0, R0, 0xffff, RZ, 0xc0, !PT ;  /* 0x0000ffff00007812 */ /* 0x000fe400078ec0ff */
[----:B------:R-:W-:Y:S02]  /*2ac0*/  IADD3 R2, P0, PT, R2, UR10, RZ ;  /* 0x0000000a02027c10 */ /* 0x000fe4000ff1e0ff */
[----:B------:R-:W-:Y:S02]  /*2ad0*/  LEA.HI R0, R0, 0x1, RZ, 0x18 ;  /* 0x0000000100007811 */ /* 0x000fe400078fc0ff */
[----:B------:R-:W-:Y:S01]  /*2ae0*/  LEA R4, P1, R2, UR12, 0x3 ;  /* 0x0000000c02047c11 */ /* 0x000fe2000f8218ff */
[----:B------:R-:W-:Y:S01]  /*2af0*/  IMAD.X R5, RZ, RZ, UR7, P0 ;  /* 0x00000007ff057e24 */ /* 0x000fe200080e06ff */
[----:B------:R-:W-:-:S04]  /*2b00*/  LOP3.LUT R0, R0, 0x3, RZ, 0xc0, !PT ;  /* 0x0000000300007812 */ /* 0x000fc800078ec0ff */
[----:B------:R-:W-:Y:S01]  /*2b10*/  LEA.HI.X R5, R2, UR13, R5, 0x3, P1 ;  /* 0x0000000d02057c11 */ /* 0x000fe200088f1c05 */
[----:B------:R-:W-:-:S07]  /*2b20*/  IMAD.MOV R0, RZ, RZ, -R0 ;  /* 0x000000ffff007224 */ /* 0x000fce00078e0a00 */
.L_x_84:
[----:B------:R-:W-:Y:S02]  /*2b30*/  IMAD.MOV.U32 R2, RZ, RZ, R4 ;  /* 0x000000ffff027224 */ /* 0x000fe400078e0004 */
[----:B------:R-:W-:-:S06]  /*2b40*/  IMAD.MOV.U32 R3, RZ, RZ, R5 ;  /* 0x000000ffff037224 */ /* 0x000fcc00078e0005 */
[----:B------:R-:W2:Y:S01]  /*2b50*/  LDG.E.64 R2, desc[UR14][R2.64] ;  /* 0x0000000e02027981 */ /* 0x000ea2000c1e1b00 */
[----:B------:R-:W-:Y:S01]  /*2b60*/  VIADD R0, R0, 0x1 ;  /* 0x0000000100007836 */ /* 0x000fe20000000000 */
[----:B------:R-:W-:-:S05]  /*2b70*/  IADD3 R4, P1, PT, R4, 0x800, RZ ;  /* 0x0000080004047810 */ /* 0x000fca0007f3e0ff */
[----:B------:R-:W-:Y:S01]  /*2b80*/  IMAD.X R5, RZ, RZ, R5, P1 ;  /* 0x000000ffff057224 */ /* 0x000fe200008e0605 */
[----:B--2---:R-:W-:-:S06]  /*2b90*/  DSETP.GEU.AND P0, PT, R10, R2, PT ;  /* 0x000000020a00722a */ /* 0x004fcc0003f0e000 */
[----:B------:R-:W-:Y:S02]  /*2ba0*/  FSEL R10, R2, R10, !P0 ;  /* 0x0000000a020a7208 */ /* 0x000fe40004000000 */
[----:B------:R-:W-:Y:S02]  /*2bb0*/  FSEL R11, R3, R11, !P0 ;  /* 0x0000000b030b7208 */ /* 0x000fe40004000000 */
[----:B------:R-:W-:-:S13]  /*2bc0*/  ISETP.NE.AND P0, PT, R0, RZ, PT ;  /* 0x000000ff0000720c */ /* 0x000fda0003f05270 */
[----:B------:R-:W-:Y:S05]  /*2bd0*/  @P0 BRA `(.L_x_84) ;  /* 0xfffffffc00d40947 */ /* 0x000fea000383ffff */
.L_x_76:
[----:B------:R-:W-:Y:S05]  /*2be0*/  BSYNC.RECONVERGENT B1 ;  /* 0x0000000000017941 */ /* 0x000fea0003800200 */
.L_x_73:
[----:B------:R-:W0:Y:S01]  /*2bf0*/  S2R R6, SR_LANEID ;  /* 0x0000000000067919 */ /* 0x000e220000000000 */
[----:B------:R-:W-:Y:S04]  /*2c00*/  SHFL.DOWN PT, R2, R10, 0x1, 0x1f ;  /* 0x08201f000a027f89 */ /* 0x000fe800000e0000 */
[----:B------:R-:W1:Y:S01]  /*2c10*/  SHFL.DOWN PT, R3, R11, 0x1, 0x1f ;  /* 0x08201f000b037f89 */ /* 0x000e6200000e0000 */
[----:B------:R-:W2:Y:S01]  /*2c20*/  S2R R9, SR_TID.X ;  /* 0x0000000000097919 */ /* 0x000ea20000002100 */
        /* <DEDUP_REMOVED lines=10> */
[----:B------:R-:W-:-:S02]  /*2cd0*/  @!P2 MOV R7, 0x400 ;  /* 0x000004000007a802 */ /* 0x000fc40000000f00 */
[----:B------:R-:W0:Y:S01]  /*2ce0*/  SHFL.DOWN PT, R3, R5, 0x2, 0x1f ;  /* 0x08401f0005037f89 */ /* 0x000e2200000e0000 */
[----:B------:R-:W1:Y:S02]  /*2cf0*/  @!P2 S2R R8, SR_CgaCtaId ;  /* 0x000000000008a919 */ /* 0x000e640000008800 */
[----:B0-----:R-:W-:-:S06]  /*2d00*/  DSETP.GEU.AND P0, PT, R4, R2, PT ;  /* 0x000000020400722a */ /* 0x001fcc0003f0e000 */
[----:B------:R-:W-:Y:S02]  /*2d10*/  @!P1 FSEL R0, R2, R0, !P0 ;  /* 0x0000000002009208 */ /* 0x000fe40004000000 */
[----:B------:R-:W-:Y:S02]  /*2d20*/  @!P1 FSEL R5, R3, R5, !P0 ;  /* 0x0000000503059208 */ /* 0x000fe40004000000 */
[----:B------:R-:W-:Y:S01]  /*2d30*/  ISETP.GT.AND P1, PT, R6, 0x1b, PT ;  /* 0x0000001b0600780c */ /* 0x000fe20003f24270 */
[----:B------:R-:W-:Y:S01]  /*2d40*/  SHFL.DOWN PT, R2, R0, 0x4, 0x1f ;  /* 0x08801f0000027f89 */ /* 0x000fe200000e0000 */
[----:B------:R-:W-:Y:S01]  /*2d50*/  IMAD.MOV.U32 R4, RZ, RZ, R0 ;  /* 0x000000ffff047224 */ /* 0x000fe200078e0000 */
[----:B-1----:R-:W-:Y:S02]  /*2d60*/  @!P2 LEA R7, R8, R7, 0x18 ;  /* 0x000000070807a211 */ /* 0x002fe400078ec0ff */
[----:B------:R-:W0:Y:S03]  /*2d70*/  SHFL.DOWN PT, R3, R5, 0x4, 0x1f ;  /* 0x08801f0005037f89 */ /* 0x000e2600000e0000 */
[----:B0-----:R-:W-:-:S06]  /*2d80*/  DSETP.GEU.AND P0, PT, R4, R2, PT ;  /* 0x000000020400722a */ /* 0x001fcc0003f0e000 */
[----:B------:R-:W-:Y:S02]  /*2d90*/  @!P1 FSEL R0, R2, R0, !P0 ;  /* 0x0000000002009208 */ /* 0x000fe40004000000 */
[----:B------:R-:W-:Y:S02]  /*2da0*/  @!P1 FSEL R5, R3, R5, !P0 ;  /* 0x0000000503059208 */ /* 0x000fe40004000000 */
[----:B------:R-:W-:Y:S01]  /*2db0*/  ISETP.GT.AND P1, PT, R6, 0x17, PT ;  /* 0x000000170600780c */ /* 0x000fe20003f24270 */
[----:B------:R-:W-:Y:S01]  /*2dc0*/  SHFL.DOWN PT, R2, R0, 0x8, 0x1f ;  /* 0x09001f0000027f89 */ /* 0x000fe200000e0000 */
[----:B------:R-:W-:-:S03]  /*2dd0*/  IMAD.MOV.U32 R4, RZ, RZ, R0 ;  /* 0x000000ffff047224 */ /* 0x000fc600078e0000 */
        /* <DEDUP_REMOVED lines=8> */
[----:B0-----:R-:W-:Y:S01]  /*2e60*/  DSETP.GEU.AND P0, PT, R4, R2, PT ;  /* 0x000000020400722a */ /* 0x001fe20003f0e000 */
[----:B--2---:R-:W-:-:S05]  /*2e70*/  @!P2 SHF.R.U32.HI R4, RZ, 0x2, R9 ;  /* 0x00000002ff04a819 */ /* 0x004fca0000011609 */
[----:B------:R-:W-:Y:S02]  /*2e80*/  FSEL R2, R2, R0, !P0 ;  /* 0x0000000002027208 */ /* 0x000fe40004000000 */
[----:B------:R-:W-:Y:S02]  /*2e90*/  FSEL R3, R3, R5, !P0 ;  /* 0x0000000503037208 */ /* 0x000fe40004000000 */
[----:B------:R-:W-:Y:S02]  /*2ea0*/  ISETP.NE.AND P0, PT, R9, RZ, PT ;  /* 0x000000ff0900720c */ /* 0x000fe40003f05270 */
[----:B------:R-:W-:Y:S02]  /*2eb0*/  @!P2 LOP3.LUT R4, R4, 0xf8, RZ, 0xc0, !PT ;  /* 0x000000f80404a812 */ /* 0x000fe400078ec0ff */
[----:B------:R-:W-:-:S03]  /*2ec0*/  FSEL R5, R5, R3, P1 ;  /* 0x0000000305057208 */ /* 0x000fc60000800000 */
[----:B------:R-:W-:Y:S01]  /*2ed0*/  @!P2 IMAD.IADD R7, R4, 0x1, R7 ;  /* 0x000000010407a824 */ /* 0x000fe200078e0207 */
[----:B------:R-:W-:-:S04]  /*2ee0*/  FSEL R4, R0, R2, P1 ;  /* 0x0000000200047208 */ /* 0x000fc80000800000 */
[----:B------:R0:W-:Y:S01]  /*2ef0*/  @!P2 STS.64 [R7+0x8], R2 ;  /* 0x000008020700a388 */ /* 0x0001e20000000a00 */
[----:B------:R-:W-:Y:S06]  /*2f00*/  BAR.SYNC.DEFER_BLOCKING 0x0 ;  /* 0x0000000000007b1d */ /* 0x000fec0000010000 */
[----:B------:R-:W-:Y:S05]  /*2f10*/  @P0 BRA `(.L_x_72) ;  /* 0x0000000000700947 */ /* 0x000fea0003800000 */
[----:B------:R-:W1:Y:S01]  /*2f20*/  S2UR UR5, SR_CgaCtaId ;  /* 0x00000000000579c3 */ /* 0x000e620000008800 */
[----:B------:R-:W-:Y:S02]  /*2f30*/  UMOV UR4, 0x400 ;  /* 0x0000040000047882 */ /* 0x000fe40000000000 */
[----:B-1----:R-:W-:-:S09]  /*2f40*/  ULEA UR4, UR5, UR4, 0x18 ;  /* 0x0000000405047291 */ /* 0x002fd2000f8ec0ff */
[----:B------:R-:W1:Y:S04]  /*2f50*/  LDS.128 R12, [UR4+0x10] ;  /* 0x00001004ff0c7984 */ /* 0x000e680008000c00 */
[----:B------:R-:W2:Y:S01]  /*2f60*/  LDS.128 R8, [UR4+0x20] ;  /* 0x00002004ff087984 */ /* 0x000ea20008000c00 */
[----:B-1----:R-:W-:-:S06]  /*2f70*/  DSETP.GEU.AND P1, PT, R4, R12, PT ;  /* 0x0000000c0400722a */ /* 0x002fcc0003f2e000 */
[----:B0-----:R-:W-:Y:S02]  /*2f80*/  FSEL R2, R12, R4, !P1 ;  /* 0x000000040c027208 */ /* 0x001fe40004800000 */
[----:B------:R-:W-:Y:S02]  /*2f90*/  FSEL R3, R13, R5, !P1 ;  /* 0x000000050d037208 */ /* 0x000fe40004800000 */
[----:B------:R-:W0:Y:S04]  /*2fa0*/  LDS.128 R4, [UR4+0x30] ;  /* 0x00003004ff047984 */ /* 0x000e280008000c00 */
[----:B------:R-:W-:-:S06]  /*2fb0*/  DSETP.GEU.AND P1, PT, R2, R14, PT ;  /* 0x0000000e0200722a */ /* 0x000fcc0003f2e000 */
[----:B------:R-:W-:Y:S02]  /*2fc0*/  FSEL R2, R14, R2, !P1 ;  /* 0x000000020e027208 */ /* 0x000fe40004800000 */
[----:B------:R-:W-:-:S06]  /*2fd0*/  FSEL R3, R15, R3, !P1 ;  /* 0x000000030f037208 */ /* 0x000fcc0004800000 */
[----:B--2---:R-:W-:-:S06]  /*2fe0*/  DSETP.GEU.AND P1, PT, R2, R8, PT ;  /* 0x000000080200722a */ /* 0x004fcc0003f2e000 */
        /* <DEDUP_REMOVED lines=15> */
.L_x_72:
[----:B------:R-:W-:Y:S05]  /*30e0*/  BSYNC.RECONVERGENT B0 ;  /* 0x0000000000007941 */ /* 0x000fea0003800200 */
.L_x_57:
[----:B------:R-:W-:Y:S05]  /*30f0*/  @P0 EXIT ;  /* 0x000000000000094d */ /* 0x000fea0003800000 */
[----:B------:R-:W2:Y:S02]  /*3100*/  LDCU.64 UR4, c[0x0][0x388] ;  /* 0x00007100ff0477ac */ /* 0x000ea40008000a00 */
[----:B--2---:R-:W-:-:S06]  /*3110*/  UIMAD.WIDE.U32 UR4, UR16, 0x8, UR4 ;  /* 0x00000008100478a5 */ /* 0x004fcc000f8e0004 */
[----:B0-----:R-:W-:Y:S02]  /*3120*/  IMAD.U32 R2, RZ, RZ, UR4 ;  /* 0x00000004ff027e24 */ /* 0x001fe4000f8e00ff */
[----:B------:R-:W-:-:S05]  /*3130*/  IMAD.U32 R3, RZ, RZ, UR5 ;  /* 0x00000005ff037e24 */ /* 0x000fca000f8e00ff */
[----:B------:R-:W-:Y:S01]  /*3140*/  STG.E.64 desc[UR14][R2.64], R4 ;  /* 0x0000000402007986 */ /* 0x000fe2000c101b0e */
[----:B------:R-:W-:Y:S05]  /*3150*/  EXIT ;  /* 0x000000000000794d */ /* 0x000fea0003800000 */
.L_x_85:
        /* <DEDUP_REMOVED lines=10> */
.L_x_238:


//--------------------- .text._ZN3cub18CUB_300001_SM_10006detail6reduce28DeviceReduceSingleTileKernelINS2_10policy_hubIdyN4cuda3__47maximumIdEEE10Policy1000EN6thrust24THRUST_300001_SM_1000_NS10device_ptrIdEEPdyS8_ddNS5_3std3__410__identityEEEvT0_T1_T2_T3_T4_T6_ --------------------------
	.section	.text._ZN3cub18CUB_300001_SM_10006detail6reduce28DeviceReduceSingleTileKernelINS2_10policy_hubIdyN4cuda3__47maximumIdEEE10Policy1000EN6thrust24THRUST_300001_SM_1000_NS10device_ptrIdEEPdyS8_ddNS5_3std3__410__identityEEEvT0_T1_T2_T3_T4_T6_,"ax",@progbits
	.align	128
        .global         _ZN3cub18CUB_300001_SM_10006detail6reduce28DeviceReduceSingleTileKernelINS2_10policy_hubIdyN4cuda3__47maximumIdEEE10Policy1000EN6thrust24THRUST_300001_SM_1000_NS10device_ptrIdEEPdyS8_ddNS5_3std3__410__identityEEEvT0_T1_T2_T3_T4_T6_
        .type           _ZN3cub18CUB_300001_SM_10006detail6reduce28DeviceReduceSingleTileKernelINS2_10policy_hubIdyN4cuda3__47maximumIdEEE10Policy1000EN6thrust24THRUST_300001_SM_1000_NS10device_ptrIdEEPdyS8_ddNS5_3std3__410__identityEEEvT0_T1_T2_T3_T4_T6_,@function
        .size           _ZN3cub18CUB_300001_SM_10006detail6reduce28DeviceReduceSingleTileKernelINS2_10policy_hubIdyN4cuda3__47maximumIdEEE10Policy1000EN6thrust24THRUST_300001_SM_1000_NS10device_ptrIdEEPdyS8_ddNS5_3std3__410__identityEEEvT0_T1_T2_T3_T4_T6_,(.L_x_239 - _ZN3cub18CUB_300001_SM_10006detail6reduce28DeviceReduceSingleTileKernelINS2_10policy_hubIdyN4cuda3__47maximumIdEEE10Policy1000EN6thrust24THRUST_300001_SM_1000_NS10device_ptrIdEEPdyS8_ddNS5_3std3__410__identityEEEvT0_T1_T2_T3_T4_T6_)
        .other          _ZN3cub18CUB_300001_SM_10006detail6reduce28DeviceReduceSingleTileKernelINS2_10policy_hubIdyN4cuda3__47maximumIdEEE10Policy1000EN6thrust24THRUST_300001_SM_1000_NS10device_ptrIdEEPdyS8_ddNS5_3std3__410__identityEEEvT0_T1_T2_T3_T4_T6_,@"STO_CUDA_ENTRY STV_DEFAULT"
_ZN3cub18CUB_300001_SM_10006detail6reduce28DeviceReduceSingleTileKernelINS2_10policy_hubIdyN4cuda3__47maximumIdEEE10Policy1000EN6thrust24THRUST_300001_SM_1000_NS10device_ptrIdEEPdyS8_ddNS5_3std3__410__identityEEEvT0_T1_T2_T3_T4_T6_:
.text._ZN3cub18CUB_300001_SM_10006detail6reduce28DeviceReduceSingleTileKernelINS2_10policy_hubIdyN4cuda3__47maximumIdEEE10Policy1000EN6thrust24THRUST_300001_SM_1000_NS10device_ptrIdEEPdyS8_ddNS5_3std3__410__identityEEEvT0_T1_T2_T3_T4_T6_:
[----:B------:R-:W-:Y:S01]  /*0000*/  LDC R1, c[0x0][0x37c] ;  /* 0x0000df00ff017b82 */ /* 0x000fe20000000800 */
[----:B------:R-:W0:Y:S01]  /*0010*/  LDCU.64 UR4, c[0x0][0x390] ;  /* 0x00007200ff0477ac */ /* 0x000e220008000a00 */
[----:B------:R-:W1:Y:S01]  /*0020*/  LDCU.64 UR6, c[0x0][0x358] ;  /* 0x00006b00ff0677ac */ /* 0x000e620008000a00 */
[----:B0-----:R-:W-:Y:S02]  /*0030*/  IMAD.U32 R8, RZ, RZ, UR4 ;  /* 0x00000004ff087e24 */ /* 0x001fe4000f8e00ff */
[----:B------:R-:W-:-:S03]  /*0040*/  IMAD.U32 R9, RZ, RZ, UR5 ;  /* 0x00000005ff097e24 */ /* 0x000fc6000f8e00ff */
[----:B------:R-:W-:-:S04]  /*0050*/  ISETP.NE.U32.AND P0, PT, R8, RZ, PT ;  /* 0x000000ff0800720c */ /* 0x000fc80003f05070 */
[----:B------:R-:W-:-:S13]  /*0060*/  ISETP.NE.AND.EX P0, PT, R9, RZ, PT, P0 ;  /* 0x000000ff0900720c */ /* 0x000fda0003f05300 */
        /* <DEDUP_REMOVED lines=8> */
.L_x_86:
[----:B------:R-:W-:Y:S01]  /*00f0*/  ISETP.GT.U32.AND P0, PT, R8, 0x7ff, PT ;  /* 0x000007ff0800780c */ /* 0x000fe20003f04070 */
[----:B------:R-:W-:Y:S03]  /*0100*/  BSSY.RECONVERGENT B0, `(.L_x_87) ;  /* 0x00002df000007945 */ /* 0x000fe60003800200 */
[----:B------:R-:W-:-:S13]  /*0110*/  ISETP.GT.U32.AND.EX P0, PT, R9, RZ, PT, P0 ;  /* 0x000000ff0900720c */ /* 0x000fda0003f04100 */
[----:B------:R-:W-:Y:S05]  /*0120*/  @P0 BRA `(.L_x_88) ;  /* 0x0000001400f40947 */ /* 0x000fea0003800000 */
[----:B------:R-:W0:Y:S01]  /*0130*/  S2R R0, SR_TID.X ;  /* 0x0000000000007919 */ /* 0x000e220000002100 */
[----:B------:R-:W-:Y:S01]  /*0140*/  BSSY.RECONVERGENT B1, `(.L_x_89) ;  /* 0x0000009000017945 */ /* 0x000fe20003800200 */
[----:B------:R-:W-:Y:S02]  /*0150*/  CS2R R4, SRZ ;  /* 0x0000000000047805 */ /* 0x000fe4000001ff00 */
[----:B0-----:R-:W-:Y:S01]  /*0160*/  ISETP.GE.U32.AND P0, PT, R0, R8, PT ;  /* 0x000000080000720c */ /* 0x001fe20003f06070 */
[----:B------:R-:W-:-:S12]  /*0170*/  IMAD.MOV.U32 R2, RZ, RZ, R0 ;  /* 0x000000ffff027224 */ /* 0x000fd800078e0000 */
[----:B------:R-:W-:Y:S05]  /*0180*/  @P0 BRA `(.L_x_90) ;  /* 0x0000000000100947 */ /* 0x000fea0003800000 */
[----:B------:R-:W0:Y:S02]  /*0190*/  LDC.64 R4, c[0x0][0x380] ;  /* 0x0000e000ff047b82 */ /* 0x000e240000000a00 */
[----:B0-----:R-:W-:-:S06]  /*01a0*/  IMAD.WIDE.U32 R4, R0, 0x8, R4 ;  /* 0x0000000800047825 */ /* 0x001fcc00078e0004 */
[----:B------:R-:W5:Y:S01]  /*01b0*/  LDG.E.64 R4, desc[UR6][R4.64] ;  /* 0x0000000604047981 */ /* 0x000f62000c1e1b00 */
[----:B------:R-:W-:-:S07]  /*01c0*/  VIADD R2, R0, 0x100 ;  /* 0x0000010000027836 */ /* 0x000fce0000000000 */
.L_x_90:
[----:B------:R-:W-:Y:S05]  /*01d0*/  BSYNC.RECONVERGENT B1 ;  /* 0x0000000000017941 */ /* 0x000fea0003800200 */
.L_x_89:
[----:B------:R-:W-:Y:S01]  /*01e0*/  ISETP.GE.U32.AND P0, PT, R2, R8, PT ;  /* 0x000000080200720c */ /* 0x000fe20003f06070 */
[----:B------:R-:W-:-:S12]  /*01f0*/  BSSY.RECONVERGENT B1, `(.L_x_91) ;  /* 0x00000a7000017945 */ /* 0x000fd80003800200 */
[----:B------:R-:W-:Y:S05]  /*0200*/  @P0 BRA `(.L_x_92) ;  /* 0x0000000800940947 */ /* 0x000fea0003800000 */
[----:B------:R-:W-:Y:S01]  /*0210*/  LOP3.LUT R3, RZ, R2, RZ, 0x33, !PT ;  /* 0x00000002ff037212 */ /* 0x000fe200078e33ff */
[----:B------:R-:W-:Y:S04]  /*0220*/  BSSY.RECONVERGENT B2, `(.L_x_93) ;  /* 0x0000053000027945 */ /* 0x000fe80003800200 */
[----:B------:R-:W-:-:S05]  /*0230*/  IMAD.IADD R6, R3, 0x1, R8 ;  /* 0x0000000103067824 */ /* 0x000fca00078e0208 */
[C---:B------:R-:W-:Y:S02]  /*0240*/  ISETP.GE.U32.AND P1, PT, R6.reuse, 0xf00, PT ;  /* 0x00000f000600780c */ /* 0x040fe40003f26070 */
[----:B------:R-:W-:-:S04]  /*0250*/  LEA.HI R3, R6, 0x1, RZ, 0x18 ;  /* 0x0000000106037811 */ /* 0x000fc800078fc0ff */
[----:B------:R-:W-:-:S04]  /*0260*/  LOP3.LUT R43, R3, 0xf, RZ, 0xc0, !PT ;  /* 0x0000000f032b7812 */ /* 0x000fc800078ec0ff */
[----:B------:R-:W-:-:S03]  /*0270*/  ISETP.NE.AND P0, PT, R43, RZ, PT ;  /* 0x000000ff2b00720c */ /* 0x000fc60003f05270 */
[----:B------:R-:W-:Y:S10]  /*0280*/  @!P1 BRA `(.L_x_94) ;  /* 0x0000000400309947 */ /* 0x000ff40003800000 */
[----:B------:R-:W0:Y:S01]  /*0290*/  LDC.64 R6, c[0x0][0x380] ;  /* 0x0000e000ff067b82 */ /* 0x000e220000000a00 */
[----:B------:R-:W-:-:S05]  /*02a0*/  LOP3.LUT R42, R3, 0x1fffff0, RZ, 0xc0, !PT ;  /* 0x01fffff0032a7812 */ /* 0x000fca00078ec0ff */
[----:B------:R-:W-:Y:S02]  /*02b0*/  IMAD.MOV R42, RZ, RZ, -R42 ;  /* 0x000000ffff2a7224 */ /* 0x000fe400078e0a2a */
[----:B0-----:R-:W-:-:S03]  /*02c0*/  IMAD.WIDE.U32 R6, R2, 0x8, R6 ;  /* 0x0000000802067825 */ /* 0x001fc600078e0006 */
[----:B------:R-:W-:-:S05]  /*02d0*/  IADD3 R6, P1, PT, R6, 0x4000, RZ ;  /* 0x0000400006067810 */ /* 0x000fca0007f3e0ff */
[----:B------:R-:W-:-:S08]  /*02e0*/  IMAD.X R7, RZ, RZ, R7, P1 ;  /* 0x000000ffff077224 */ /* 0x000fd000008e0607 */
.L_x_95:
[----:B------:R-:W2:Y:S04]  /*02f0*/  LDG.E.64 R10, desc[UR6][R6.64+-0x4000] ;  /* 0xffc00006060a7981 */ /* 0x000ea8000c1e1b00 */
[----:B------:R-:W3:Y:S04]  /*0300*/  LDG.E.64 R12, desc[UR6][R6.64+-0x3800] ;  /* 0xffc80006060c7981 */ /* 0x000ee8000c1e1b00 */
[----:B------:R-:W4:Y:S04]  /*0310*/  LDG.E.64 R14, desc[UR6][R6.64+-0x3000] ;  /* 0xffd00006060e7981 */ /* 0x000f28000c1e1b00 */
        /* <DEDUP_REMOVED lines=12> */
[----:B------:R0:W4:Y:S01]  /*03e0*/  LDG.E.64 R40, desc[UR6][R6.64+0x3800] ;  /* 0x0038000606287981 */ /* 0x000122000c1e1b00 */
[----:B------:R-:W-:-:S02]  /*03f0*/  VIADD R42, R42, 0x10 ;  /* 0x000000102a2a7836 */ /* 0x000fc40000000000 */
[----:B------:R-:W-:-:S03]  /*0400*/  VIADD R2, R2, 0x1000 ;  /* 0x0000100002027836 */ /* 0x000fc60000000000 */
[----:B------:R-:W-:Y:S02]  /*0410*/  ISETP.NE.AND P2, PT, R42, RZ, PT ;  /* 0x000000ff2a00720c */ /* 0x000fe40003f45270 */
[----:B0-----:R-:W-:-:S05]  /*0420*/  IADD3 R6, P3, PT, R6, 0x8000, RZ ;  /* 0x0000800006067810 */ /* 0x001fca0007f7e0ff */
[----:B------:R-:W-:Y:S01]  /*0430*/  IMAD.X R7, RZ, RZ, R7, P3 ;  /* 0x000000ffff077224 */ /* 0x000fe200018e0607 */
        /* <DEDUP_REMOVED lines=49> */
.L_x_94:
[----:B------:R-:W-:Y:S05]  /*0750*/  BSYNC.RECONVERGENT B2 ;  /* 0x0000000000027941 */ /* 0x000fea0003800200 */
.L_x_93:
[----:B------:R-:W-:Y:S05]  /*0760*/  @!P0 BRA `(.L_x_92) ;  /* 0x00000004003c8947 */ /* 0x000fea0003800000 */
[----:B------:R-:W-:Y:S01]  /*0770*/  ISETP.GE.U32.AND P1, PT, R43, 0x8, PT ;  /* 0x000000082b00780c */ /* 0x000fe20003f26070 */
[----:B------:R-:W-:Y:S01]  /*0780*/  BSSY.RECONVERGENT B2, `(.L_x_96) ;  /* 0x0000027000027945 */ /* 0x000fe20003800200 */
[----:B------:R-:W-:-:S04]  /*0790*/  LOP3.LUT R26, R3, 0x7, RZ, 0xc0, !PT ;  /* 0x00000007031a7812 */ /* 0x000fc800078ec0ff */
[----:B------:R-:W-:-:S07]  /*07a0*/  ISETP.NE.AND P0, PT, R26, RZ, PT ;  /* 0x000000ff1a00720c */ /* 0x000fce0003f05270 */
[----:B------:R-:W-:Y:S06]  /*07b0*/  @!P1 BRA `(.L_x_97) ;  /* 0x00000000008c9947 */ /* 0x000fec0003800000 */
[----:B------:R-:W0:Y:S02]  /*07c0*/  LDC.64 R10, c[0x0][0x380] ;  /* 0x0000e000ff0a7b82 */ /* 0x000e240000000a00 */
[----:B0-----:R-:W-:-:S05]  /*07d0*/  IMAD.WIDE R10, R2, 0x8, R10 ;  /* 0x00000008020a7825 */ /* 0x001fca00078e020a */
        /* <DEDUP_REMOVED lines=33> */
.L_x_97:
[----:B------:R-:W-:Y:S05]  /*09f0*/  BSYNC.RECONVERGENT B2 ;  /* 0x0000000000027941 */ /* 0x000fea0003800200 */
.L_x_96:
        /* <DEDUP_REMOVED lines=25> */
.L_x_99:
[----:B------:R-:W-:Y:S05]  /*0b90*/  BSYNC.RECONVERGENT B2 ;  /* 0x0000000000027941 */ /* 0x000fea0003800200 */
.L_x_98:
[----:B------:R-:W-:Y:S05]  /*0ba0*/  @!P0 BRA `(.L_x_92) ;  /* 0x00000000002c8947 */ /* 0x000fea0003800000 */
[----:B------:R-:W0:Y:S01]  /*0bb0*/  LDC.64 R10, c[0x0][0x380] ;  /* 0x0000e000ff0a7b82 */ /* 0x000e220000000a00 */
[----:B------:R-:W-:-:S07]  /*0bc0*/  IMAD.MOV R3, RZ, RZ, -R3 ;  /* 0x000000ffff037224 */ /* 0x000fce00078e0a03 */
.L_x_100:
[----:B0-----:R-:W-:-:S06]  /*0bd0*/  IMAD.WIDE R6, R2, 0x8, R10 ;  /* 0x0000000802067825 */ /* 0x001fcc00078e020a */
        /* <DEDUP_REMOVED lines=8> */
.L_x_92:
[----:B------:R-:W-:Y:S05]  /*0c60*/  BSYNC.RECONVERGENT B1 ;  /* 0x0000000000017941 */ /* 0x000fea0003800200 */
.L_x_91:
[----:B------:R-:W-:-:S04]  /*0c70*/  ISETP.GE.U32.AND P0, PT, R8, 0x100, PT ;  /* 0x000001000800780c */ /* 0x000fc80003f06070 */
[----:B------:R-:W-:-:S13]  /*0c80*/  ISETP.GE.U32.AND.EX P0, PT, R9, RZ, PT, P0 ;  /* 0x000000ff0900720c */ /* 0x000fda0003f06100 */
        /* <DEDUP_REMOVED lines=17> */
[----:B------:R-:W1:Y:S04]  /*0da0*/  @!P2 S2R R7, SR_CgaCtaId ;  /* 0x000000000007a919 */ /* 0x000e680000008800 */
        /* <DEDUP_REMOVED lines=19> */
[----:B------:R-:W-:-:S03]  /*0ee0*/  @!P0 FSEL R11, R3, R11, !P1 ;  /* 0x0000000b030b8208 */ /* 0x000fc60004800000 */
[----:B------:R-:W-:Y:S01]  /*0ef0*/  SHFL.DOWN PT, R2, R9, 0x10, 0x1f ;  /* 0x0a001f0009027f89 */ /* 0x000fe200000e0000 */
[----:B------:R-:W-:Y:S02]  /*0f00*/  IMAD.MOV.U32 R4, RZ, RZ, R9 ;  /* 0x000000ffff047224 */ /* 0x000fe400078e0009 */
[----:B------:R-:W-:Y:S01]  /*0f10*/  IMAD.MOV.U32 R5, RZ, RZ, R11 ;  /* 0x000000ffff057224 */ /* 0x000fe200078e000b */
[----:B------:R-:W0:Y:S05]  /*0f20*/  SHFL.DOWN PT, R3, R11, 0x10, 0x1f ;  /* 0x0a001f000b037f89 */ /* 0x000e2a00000e0000 */
[----:B0-----:R-:W-:Y:S01]  /*0f30*/  DSETP.GEU.AND P0, PT, R4, R2, PT ;  /* 0x000000020400722a */ /* 0x001fe20003f0e000 */
[----:B------:R-:W-:-:S04]  /*0f40*/  @!P2 SHF.R.U32.HI R4, RZ, 0x2, R0 ;  /* 0x00000002ff04a819 */ /* 0x000fc80000011600 */
[----:B------:R-:W-:Y:S02]  /*0f50*/  @!P2 LOP3.LUT R6, R4, 0xf8, RZ, 0xc0, !PT ;  /* 0x000000f80406a812 */ /* 0x000fe400078ec0ff */
[----:B------:R-:W-:Y:S02]  /*0f60*/  FSEL R4, R2, R9, !P0 ;  /* 0x0000000902047208 */ /* 0x000fe40004000000 */
[----:B------:R-:W-:Y:S01]  /*0f70*/  FSEL R5, R3, R11, !P0 ;  /* 0x0000000b03057208 */ /* 0x000fe20004000000 */
[----:B------:R-:W-:Y:S01]  /*0f80*/  @!P2 IMAD.IADD R7, R6, 0x1, R7 ;  /* 0x000000010607a824 */ /* 0x000fe200078e0207 */
[----:B------:R-:W-:-:S04]  /*0f90*/  ISETP.GT.AND P0, PT, R8, 0xf, PT ;  /* 0x0000000f0800780c */ /* 0x000fc80003f04270 */
[----:B------:R1:W-:Y:S01]  /*0fa0*/  @!P2 STS.64 [R7+0x8], R4 ;  /* 0x000008040700a388 */ /* 0x0003e20000000a00 */
[----:B------:R-:W-:Y:S01]  /*0fb0*/  BAR.SYNC.DEFER_BLOCKING 0x0 ;  /* 0x0000000000007b1d */ /* 0x000fe20000010000 */
[----:B------:R-:W-:Y:S02]  /*0fc0*/  ISETP.NE.AND P2, PT, R0, RZ, PT ;  /* 0x000000ff0000720c */ /* 0x000fe40003f45270 */
[----:B------:R-:W-:Y:S02]  /*0fd0*/  FSEL R2, R9, R4, P0 ;  /* 0x0000000409027208 */ /* 0x000fe40000000000 */
[----:B------:R-:W-:-:S09]  /*0fe0*/  FSEL R3, R11, R5, P0 ;  /* 0x000000050b037208 */ /* 0x000fd20000000000 */
[----:B-1----:R-:W-:Y:S05]  /*0ff0*/  @P2 BRA `(.L_x_102) ;  /* 0x0000001c00bc2947 */ /* 0x002fea0003800000 */
[----:B------:R-:W0:Y:S01]  /*1000*/  S2UR UR5, SR_CgaCtaId ;  /* 0x00000000000579c3 */ /* 0x000e220000008800 */
[----:B------:R-:W-:Y:S02]  /*1010*/  UMOV UR4, 0x400 ;  /* 0x0000040000047882 */ /* 0x000fe40000000000 */
[----:B0-----:R-:W-:-:S09]  /*1020*/  ULEA UR4, UR5, UR4, 0x18 ;  /* 0x0000000405047291 */ /* 0x001fd2000f8ec0ff */
[----:B------:R-:W0:Y:S04]  /*1030*/  LDS.128 R4, [UR4+0x10] ;  /* 0x00001004ff047984 */ /* 0x000e280008000c00 */
[----:B------:R-:W1:Y:S04]  /*1040*/  LDS.128 R8, [UR4+0x20] ;  /* 0x00002004ff087984 */ /* 0x000e680008000c00 */
[----:B------:R-:W2:Y:S01]  /*1050*/  LDS.128 R12, [UR4+0x30] ;  /* 0x00003004ff0c7984 */ /* 0x000ea20008000c00 */
        /* <DEDUP_REMOVED lines=8> */
[----:B------:R-:W-:Y:S02]  /*10e0*/  FSEL R5, R9, R3, !P0 ;  /* 0x0000000309057208 */ /* 0x000fe40004000000 */
[----:B------:R-:W0:Y:S04]  /*10f0*/  LDS.64 R2, [UR4+0x40] ;  /* 0x00004004ff027984 */ /* 0x000e280008000a00 */
[----:B------:R-:W-:-:S06]  /*1100*/  DSETP.GEU.AND P0, PT, R4, R10, PT ;  /* 0x0000000a0400722a */ /* 0x000fcc0003f0e000 */
[----:B------:R-:W-:Y:S02]  /*1110*/  FSEL R4, R10, R4, !P0 ;  /* 0x000000040a047208 */ /* 0x000fe40004000000 */
[----:B------:R-:W-:-:S06]  /*1120*/  FSEL R5, R11, R5, !P0 ;  /* 0x000000050b057208 */ /* 0x000fcc0004000000 */
[----:B--2---:R-:W-:-:S06]  /*1130*/  DSETP.GEU.AND P0, PT, R4, R12, PT ;  /* 0x0000000c0400722a */ /* 0x004fcc0003f0e000 */
[----:B------:R-:W-:Y:S02]  /*1140*/  FSEL R4, R12, R4, !P0 ;  /* 0x000000040c047208 */ /* 0x000fe40004000000 */
[----:B------:R-:W-:-:S06]  /*1150*/  FSEL R5, R13, R5, !P0 ;  /* 0x000000050d057208 */ /* 0x000fcc0004000000 */
[----:B------:R-:W-:-:S06]  /*1160*/  DSETP.GEU.AND P0, PT, R4, R14, PT ;  /* 0x0000000e0400722a */ /* 0x000fcc0003f0e000 */
[----:B------:R-:W-:Y:S02]  /*1170*/  FSEL R4, R14, R4, !P0 ;  /* 0x000000040e047208 */ /* 0x000fe40004000000 */
[----:B------:R-:W-:-:S06]  /*1180*/  FSEL R5, R15, R5, !P0 ;  /* 0x000000050f057208 */ /* 0x000fcc0004000000 */
[----:B0-----:R-:W-:-:S06]  /*1190*/  DSETP.GEU.AND P0, PT, R4, R2, PT ;  /* 0x000000020400722a */ /* 0x001fcc0003f0e000 */
[----:B------:R-:W-:Y:S02]  /*11a0*/  FSEL R2, R2, R4, !P0 ;  /* 0x0000000402027208 */ /* 0x000fe40004000000 */
[----:B------:R-:W-:Y:S01]  /*11b0*/  FSEL R3, R3, R5, !P0 ;  /* 0x0000000503037208 */ /* 0x000fe20004000000 */
[----:B------:R-:W-:Y:S06]  /*11c0*/  BRA `(.L_x_102) ;  /* 0x0000001c00487947 */ /* 0x000fec0003800000 */
.L_x_101:
[----:B------:R-:W-:Y:S01]  /*11d0*/  LOP3.LUT R2, R0, 0x3e0, RZ, 0xc0, !PT ;  /* 0x000003e000027812 */ /* 0x000fe200078ec0ff */
[----:B------:R-:W0:Y:S03]  /*11e0*/  S2R R12, SR_LANEID ;  /* 0x00000000000c7919 */ /* 0x000e260000000000 */
[----:B------:R-:W-:Y:S01]  /*11f0*/  LOP3.LUT R7, RZ, R2, RZ, 0x33, !PT ;  /* 0x00000002ff077212 */ /* 0x000fe200078e33ff */
[----:B------:R-:W-:-:S04]  /*1200*/  VIADD R3, R2, 0x20 ;  /* 0x0000002002037836 */ /* 0x000fc80000000000 */
[----:B------:R-:W-:Y:S01]  /*1210*/  IMAD.IADD R7, R7, 0x1, R8 ;  /* 0x0000000107077824 */ /* 0x000fe200078e0208 */
[----:B------:R-:W-:-:S04]  /*1220*/  ISETP.GT.U32.AND P0, PT, R3, R8, PT ;  /* 0x000000080300720c */ /* 0x000fc80003f04070 */
        /* <DEDUP_REMOVED lines=29> */
[C---:B------:R-:W-:Y:S02]  /*1400*/  ISETP.NE.AND P0, PT, R12.reuse, RZ, PT ;  /* 0x000000ff0c00720c */ /* 0x040fe40003f05270 */
[----:B------:R-:W0:Y:S11]  /*1410*/  SHFL.DOWN PT, R3, R5, 0x8, R7 ;  /* 0x0900000005037989 */ /* 0x000e3600000e0007 */
[----:B------:R-:W1:Y:S01]  /*1420*/  @!P0 S2R R11, SR_CgaCtaId ;  /* 0x00000000000b8919 */ /* 0x000e620000008800 */
[----:B------:R-:W-:Y:S01]  /*1430*/  @!P0 MOV R6, 0x400 ;  /* 0x0000040000068802 */ /* 0x000fe20000000f00 */
[----:B0-----:R-:W-:Y:S01]  /*1440*/  DSETP.GEU.AND P2, PT, R4, R2, PT ;  /* 0x000000020400722a */ /* 0x001fe20003f4e000 */
[----:B------:R-:W-:-:S05]  /*1450*/  VIADD R4, R12, 0x10 ;  /* 0x000000100c047836 */ /* 0x000fca0000000000 */
[----:B------:R-:W-:Y:S02]  /*1460*/  @!P1 FSEL R10, R2, R10, !P2 ;  /* 0x0000000a020a9208 */ /* 0x000fe40005000000 */
[----:B------:R-:W-:Y:S02]  /*1470*/  @!P1 FSEL R5, R3, R5, !P2 ;  /* 0x0000000503059208 */ /* 0x000fe40005000000 */
[----:B------:R-:W-:Y:S01]  /*1480*/  ISETP.GT.AND P1, PT, R4, R7, PT ;  /* 0x000000070400720c */ /* 0x000fe20003f24270 */
[----:B------:R-:W-:Y:S01]  /*1490*/  SHFL.DOWN PT, R2, R10, 0x10, R7 ;  /* 0x0a0000000a027989 */ /* 0x000fe200000e0007 */
[----:B------:R-:W-:-:S03]  /*14a0*/  IMAD.MOV.U32 R4, RZ, RZ, R10 ;  /* 0x000000ffff047224 */ /* 0x000fc600078e000a */
[----:B------:R-:W0:Y:S01]  /*14b0*/  SHFL.DOWN PT, R3, R5, 0x10, R7 ;  /* 0x0a00000005037989 */ /* 0x000e2200000e0007 */
[----:B-1----:R-:W-:Y:S02]  /*14c0*/  @!P0 LEA R11, R11, R6, 0x18 ;  /* 0x000000060b0b8211 */ /* 0x002fe400078ec0ff */
[----:B0-----:R-:W-:Y:S01]  /*14d0*/  DSETP.GEU.AND P2, PT, R4, R2, PT ;  /* 0x000000020400722a */ /* 0x001fe20003f4e000 */
[----:B------:R-:W-:-:S05]  /*14e0*/  @!P0 SHF.R.U32.HI R4, RZ, 0x2, R0 ;  /* 0x00000002ff048819 */ /* 0x000fca0000011600 */
[----:B------:R-:W-:Y:S02]  /*14f0*/  @!P1 FSEL R10, R2, R10, !P2 ;  /* 0x0000000a020a9208 */ /* 0x000fe40005000000 */
[----:B------:R-:W-:Y:S02]  /*1500*/  @!P1 FSEL R5, R3, R5, !P2 ;  /* 0x0000000503059208 */ /* 0x000fe40005000000 */
[----:B------:R-:W-:Y:S01]  /*1510*/  ISETP.NE.AND P2, PT, R0, RZ, PT ;  /* 0x000000ff0000720c */ /* 0x000fe20003f45270 */
[----:B------:R-:W-:Y:S01]  /*1520*/  IMAD.MOV.U32 R2, RZ, RZ, R10 ;  /* 0x000000ffff027224 */ /* 0x000fe200078e000a */
[----:B------:R-:W-:Y:S01]  /*1530*/  @!P0 LOP3.LUT R4, R4, 0xf8, RZ, 0xc0, !PT ;  /* 0x000000f804048812 */ /* 0x000fe200078ec0ff */
[----:B------:R-:W-:-:S04]  /*1540*/  IMAD.MOV.U32 R3, RZ, RZ, R5 ;  /* 0x000000ffff037224 */ /* 0x000fc800078e0005 */
[----:B------:R-:W-:-:S05]  /*1550*/  @!P0 IMAD.IADD R11, R4, 0x1, R11 ;  /* 0x00000001040b8824 */ /* 0x000fca00078e020b */
[----:B------:R0:W-:Y:S01]  /*1560*/  @!P0 STS.64 [R11+0x8], R2 ;  /* 0x000008020b008388 */ /* 0x0001e20000000a00 */
[----:B------:R-:W-:Y:S06]  /*1570*/  BAR.SYNC.DEFER_BLOCKING 0x0 ;  /* 0x0000000000007b1d */ /* 0x000fec0000010000 */
[----:B------:R-:W-:Y:S05]  /*1580*/  @P2 BRA `(.L_x_102) ;  /* 0x0000001800582947 */ /* 0x000fea0003800000 */
[----:B------:R-:W1:Y:S01]  /*1590*/  S2UR UR5, SR_CgaCtaId ;  /* 0x00000000000579c3 */ /* 0x000e620000008800 */
[----:B------:R-:W-:Y:S01]  /*15a0*/  UMOV UR4, 0x400 ;  /* 0x0000040000047882 */ /* 0x000fe20000000000 */
[C---:B------:R-:W-:Y:S02]  /*15b0*/  ISETP.GT.U32.AND P0, PT, R8.reuse, 0x20, PT ;  /* 0x000000200800780c */ /* 0x040fe40003f04070 */
[----:B------:R-:W-:Y:S02]  /*15c0*/  ISETP.GT.U32.AND P1, PT, R8, 0x40, PT ;  /* 0x000000400800780c */ /* 0x000fe40003f24070 */
[C---:B------:R-:W-:Y:S02]  /*15d0*/  ISETP.GT.U32.AND.EX P0, PT, R9.reuse, RZ, PT, P0 ;  /* 0x000000ff0900720c */ /* 0x040fe40003f04100 */
[----:B------:R-:W-:Y:S01]  /*15e0*/  ISETP.GT.U32.AND.EX P1, PT, R9, RZ, PT, P1 ;  /* 0x000000ff0900720c */ /* 0x000fe20003f24110 */
[----:B-1----:R-:W-:-:S09]  /*15f0*/  ULEA UR4, UR5, UR4, 0x18 ;  /* 0x0000000405047291 */ /* 0x002fd2000f8ec0ff */
[----:B------:R-:W1:Y:S04]  /*1600*/  LDS.128 R16, [UR4+0x10] ;  /* 0x00001004ff107984 */ /* 0x000e680008000c00 */
[----:B------:R-:W2:Y:S01]  /*1610*/  LDS.128 R12, [UR4+0x20] ;  /* 0x00002004ff0c7984 */ /* 0x000ea20008000c00 */
[----:B-1----:R-:W-:-:S06]  /*1620*/  DSETP.GEU.AND P3, PT, R2, R16, PT ;  /* 0x000000100200722a */ /* 0x002fcc0003f6e000 */
[-C--:B------:R-:W-:Y:S02]  /*1630*/  FSEL R5, R16, R2.reuse, !P3 ;  /* 0x0000000210057208 */ /* 0x080fe40005800000 */
[-C--:B0-----:R-:W-:Y:S02]  /*1640*/  FSEL R11, R17, R3.reuse, !P3 ;  /* 0x00000003110b7208 */ /* 0x081fe40005800000 */
[----:B------:R-:W-:Y:S02]  /*1650*/  FSEL R10, R5, R2, P0 ;  /* 0x00000002050a7208 */ /* 0x000fe40000000000 */
[----:B------:R-:W-:Y:S01]  /*1660*/  FSEL R11, R11, R3, P0 ;  /* 0x000000030b0b7208 */ /* 0x000fe20000000000 */
[----:B------:R-:W0:Y:S01]  /*1670*/  LDS.128 R4, [UR4+0x30] ;  /* 0x00003004ff047984 */ /* 0x000e220008000c00 */
[----:B------:R-:W-:Y:S01]  /*1680*/  ISETP.GT.U32.AND P0, PT, R8, 0x60, PT ;  /* 0x000000600800780c */ /* 0x000fe20003f04070 */
[----:B------:R-:W-:Y:S02]  /*1690*/  IMAD.MOV.U32 R2, RZ, RZ, R10 ;  /* 0x000000ffff027224 */ /* 0x000fe400078e000a */
[----:B------:R-:W-:Y:S01]  /*16a0*/  IMAD.MOV.U32 R3, RZ, RZ, R11 ;  /* 0x000000ffff037224 */ /* 0x000fe200078e000b */
[----:B------:R-:W-:-:S05]  /*16b0*/  ISETP.GT.U32.AND.EX P0, PT, R9, RZ, PT, P0 ;  /* 0x000000ff0900720c */ /* 0x000fca0003f04100 */
[----:B------:R-:W-:-:S06]  /*16c0*/  DSETP.GEU.AND P3, PT, R2, R18, PT ;  /* 0x000000120200722a */ /* 0x000fcc0003f6e000 */
[----:B------:R-:W-:Y:S02]  /*16d0*/  @P1 FSEL R10, R18, R10, !P3 ;  /* 0x0000000a120a1208 */ /* 0x000fe40005800000 */
[----:B------:R-:W-:Y:S02]  /*16e0*/  @P1 FSEL R11, R19, R11, !P3 ;  /* 0x0000000b130b1208 */ /* 0x000fe40005800000 */
[----:B------:R-:W-:Y:S01]  /*16f0*/  ISETP.GT.U32.AND P1, PT, R8, 0x80, PT ;  /* 0x000000800800780c */ /* 0x000fe20003f24070 */
[----:B------:R-:W-:Y:S02]  /*1700*/  IMAD.MOV.U32 R2, RZ, RZ, R10 ;  /* 0x000000ffff027224 */ /* 0x000fe400078e000a */
[----:B------:R-:W-:Y:S01]  /*1710*/  IMAD.MOV.U32 R3, RZ, RZ, R11 ;  /* 0x000000ffff037224 */ /* 0x000fe200078e000b */
[----:B------:R-:W-:-:S05]  /*1720*/  ISETP.GT.U32.AND.EX P1, PT, R9, RZ, PT, P1 ;  /* 0x000000ff0900720c */ /* 0x000fca0003f24110 */
[----:B--2---:R-:W-:Y:S01]  /*1730*/  DSETP.GEU.AND P3, PT, R2, R12, PT ;  /* 0x0000000c0200722a */ /* 0x004fe20003f6e000 */
[----:B------:R-:W1:Y:S05]  /*1740*/  LDS.64 R2, [UR4+0x40] ;  /* 0x00004004ff027984 */ /* 0x000e6a0008000a00 */
[----:B------:R-:W-:Y:S02]  /*1750*/  @P0 FSEL R10, R12, R10, !P3 ;  /* 0x0000000a0c0a0208 */ /* 0x000fe40005800000 */
[----:B------:R-:W-:Y:S02]  /*1760*/  @P0 FSEL R11, R13, R11, !P3 ;  /* 0x0000000b0d0b0208 */ /* 0x000fe40005800000 */
[----:B------:R-:W-:-:S04]  /*1770*/  ISETP.GT.U32.AND P0, PT, R8, 0xa0, PT ;  /* 0x000000a00800780c */ /* 0x000fc80003f04070 */
[----:B------:R-:W-:Y:S01]  /*1780*/  DSETP.GEU.AND P3, PT, R10, R14, PT ;  /* 0x0000000e0a00722a */ /* 0x000fe20003f6e000 */
[----:B------:R-:W-:-:S05]  /*1790*/  ISETP.GT.U32.AND.EX P0, PT, R9, RZ, PT, P0 ;  /* 0x000000ff0900720c */ /* 0x000fca0003f04100 */
[----:B------:R-:W-:Y:S02]  /*17a0*/  @P1 FSEL R10, R14, R10, !P3 ;  /* 0x0000000a0e0a1208 */ /* 0x000fe40005800000 */
[----:B------:R-:W-:Y:S02]  /*17b0*/  @P1 FSEL R11, R15, R11, !P3 ;  /* 0x0000000b0f0b1208 */ /* 0x000fe40005800000 */
[----:B------:R-:W-:-:S04]  /*17c0*/  ISETP.GT.U32.AND P1, PT, R8, 0xc0, PT ;  /* 0x000000c00800780c */ /* 0x000fc80003f24070 */
[----:B0-----:R-:W-:Y:S01]  /*17d0*/  DSETP.GEU.AND P3, PT, R10, R4, PT ;  /* 0x000000040a00722a */ /* 0x001fe20003f6e000 */
[----:B------:R-:W-:-:S05]  /*17e0*/  ISETP.GT.U32.AND.EX P1, PT, R9, RZ, PT, P1 ;  /* 0x000000ff0900720c */ /* 0x000fca0003f24110 */
[----:B------:R-:W-:Y:S02]  /*17f0*/  @P0 FSEL R10, R4, R10, !P3 ;  /* 0x0000000a040a0208 */ /* 0x000fe40005800000 */
[----:B------:R-:W-:Y:S02]  /*1800*/  @P0 FSEL R11, R5, R11, !P3 ;  /* 0x0000000b050b0208 */ /* 0x000fe40005800000 */
[----:B------:R-:W-:Y:S01]  /*1810*/  ISETP.GT.U32.AND P0, PT, R8, 0xe0, PT ;  /* 0x000000e00800780c */ /* 0x000fe20003f04070 */
[----:B------:R-:W-:Y:S02]  /*1820*/  IMAD.MOV.U32 R4, RZ, RZ, R10 ;  /* 0x000000ffff047224 */ /* 0x000fe400078e000a */
[----:B------:R-:W-:Y:S01]  /*1830*/  IMAD.MOV.U32 R5, RZ, RZ, R11 ;  /* 0x000000ffff057224 */ /* 0x000fe200078e000b */
[----:B------:R-:W-:-:S05]  /*1840*/  ISETP.GT.U32.AND.EX P0, PT, R9, RZ, PT, P0 ;  /* 0x000000ff0900720c */ /* 0x000fca0003f04100 */
        /* <DEDUP_REMOVED lines=11> */
.L_x_88:
[----:B------:R-:W0:Y:S01]  /*1900*/  S2R R0, SR_TID.X ;  /* 0x0000000000007919 */ /* 0x000e220000002100 */
[----:B------:R-:W0:Y:S02]  /*1910*/  LDC.64 R10, c[0x0][0x380] ;  /* 0x0000e000ff0a7b82 */ /* 0x000e240000000a00 */
[----:B0-----:R-:W-:-:S05]  /*1920*/  IMAD.WIDE.U32 R10, R0, 0x8, R10 ;  /* 0x00000008000a7825 */ /* 0x001fca00078e000a */
        /* <DEDUP_REMOVED lines=23> */
[----:B------:R-:W-:Y:S01]  /*1aa0*/  IMAD.MOV.U32 R3, RZ, RZ, 0x800 ;  /* 0x00000800ff037424 */ /* 0x000fe200078e00ff */
[----:B------:R-:W-:-:S04]  /*1ab0*/  IADD3 R2, P1, PT, R8, -0x800, RZ ;  /* 0xfffff80008027810 */ /* 0x000fc80007f3e0ff */
[----:B------:R-:W-:-:S06]  /*1ac0*/  DSETP.GEU.AND P0, PT, R4, R18, PT ;  /* 0x000000120400722a */ /* 0x000fcc0003f0e000 */
[----:B------:R-:W-:Y:S01]  /*1ad0*/  FSEL R6, R18, R4, !P0 ;  /* 0x0000000412067208 */ /* 0x000fe20004000000 */
[----:B------:R-:W-:Y:S01]  /*1ae0*/  IMAD.MOV.U32 R4, RZ, RZ, RZ ;  /* 0x000000ffff047224 */ /* 0x000fe200078e00ff */
[----:B------:R-:W-:Y:S02]  /*1af0*/  FSEL R7, R19, R5, !P0 ;  /* 0x0000000513077208 */ /* 0x000fe40004000000 */
[----:B------:R-:W-:Y:S02]  /*1b00*/  ISETP.GE.U32.AND P0, PT, R2, 0x800, PT ;  /* 0x000008000200780c */ /* 0x000fe40003f06070 */
[----:B------:R-:W-:Y:S02]  /*1b10*/  IADD3.X R5, PT, PT, R9, -0x1, RZ, P1, !PT ;  /* 0xffffffff09057810 */ /* 0x000fe40000ffe4ff */
[----:B------:R-:W-:Y:S02]  /*1b20*/  DSETP.GEU.AND P1, PT, R6, R20, PT ;  /* 0x000000140600722a */ /* 0x000fe40003f2e000 */
[----:B------:R-:W-:-:S04]  /*1b30*/  ISETP.GE.U32.AND.EX P0, PT, R5, RZ, PT, P0 ;  /* 0x000000ff0500720c */ /* 0x000fc80003f06100 */
[----:B------:R-:W-:Y:S02]  /*1b40*/  FSEL R6, R20, R6, !P1 ;  /* 0x0000000614067208 */ /* 0x000fe40004800000 */
[----:B------:R-:W-:-:S07]  /*1b50*/  FSEL R7, R21, R7, !P1 ;  /* 0x0000000715077208 */ /* 0x000fce0004800000 */
[----:B------:R-:W-:Y:S05]  /*1b60*/  @!P0 BRA `(.L_x_103) ;  /* 0x0000000000bc8947 */ /* 0x000fea0003800000 */
[----:B------:R-:W0:Y:S01]  /*1b70*/  LDC.64 R8, c[0x0][0x390] ;  /* 0x0000e400ff087b82 */ /* 0x000e220000000a00 */
[----:B------:R-:W-:Y:S02]  /*1b80*/  IMAD.MOV.U32 R3, RZ, RZ, 0x800 ;  /* 0x00000800ff037424 */ /* 0x000fe400078e00ff */
[----:B------:R-:W-:-:S07]  /*1b90*/  IMAD.MOV.U32 R4, RZ, RZ, RZ ;  /* 0x000000ffff047224 */ /* 0x000fce00078e00ff */
.L_x_105:
[----:B------:R-:W-:-:S04]  /*1ba0*/  LEA R16, P0, R3, R10, 0x3 ;  /* 0x0000000a03107211 */ /* 0x000fc800078018ff */
[----:B------:R-:W-:-:S05]  /*1bb0*/  LEA.HI.X R17, R3, R11, R4, 0x3, P0 ;  /* 0x0000000b03117211 */ /* 0x000fca00000f1c04 */
        /* <DEDUP_REMOVED lines=28> */
[----:B0-----:R-:W-:Y:S02]  /*1d80*/  IADD3 R12, P1, PT, -R3, R8, RZ ;  /* 0x00000008030c7210 */ /* 0x001fe40007f3e1ff */
[----:B------:R-:W-:Y:S02]  /*1d90*/  FSEL R7, R13, R7, !P0 ;  /* 0x000000070d077208 */ /* 0x000fe40004000000 */
[----:B------:R-:W-:Y:S01]  /*1da0*/  ISETP.GE.U32.AND P0, PT, R12, 0x800, PT ;  /* 0x000008000c00780c */ /* 0x000fe20003f06070 */
[----:B------:R-:W-:-:S03]  /*1db0*/  IMAD.X R12, R9, 0x1, ~R4, P1 ;  /* 0x00000001090c7824 */ /* 0x000fc600008e0e04 */
[----:B------:R-:W-:Y:S02]  /*1dc0*/  DSETP.GEU.AND P1, PT, R6, R14, PT ;  /* 0x0000000e0600722a */ /* 0x000fe40003f2e000 */
[----:B------:R-:W-:-:S04]  /*1dd0*/  ISETP.GE.U32.AND.EX P0, PT, R12, RZ, PT, P0 ;  /* 0x000000ff0c00720c */ /* 0x000fc80003f06100 */
[----:B------:R-:W-:Y:S02]  /*1de0*/  FSEL R6, R14, R6, !P1 ;  /* 0x000000060e067208 */ /* 0x000fe40004800000 */
[----:B------:R-:W-:-:S07]  /*1df0*/  FSEL R7, R15, R7, !P1 ;  /* 0x000000070f077208 */ /* 0x000fce0004800000 */
[----:B------:R-:W-:Y:S05]  /*1e00*/  @!P0 BRA `(.L_x_104) ;  /* 0x0000000c00088947 */ /* 0x000fea0003800000 */
[----:B------:R-:W-:-:S05]  /*1e10*/  IADD3 R3, P0, PT, R3, 0x800, RZ ;  /* 0x0000080003037810 */ /* 0x000fca0007f1e0ff */
[----:B------:R-:W-:Y:S01]  /*1e20*/  IMAD.X R4, RZ, RZ, R4, P0 ;  /* 0x000000ffff047224 */ /* 0x000fe200000e0604 */
[----:B------:R-:W-:-:S04]  /*1e30*/  ISETP.GT.U32.AND P0, PT, R3, R2, PT ;  /* 0x000000020300720c */ /* 0x000fc80003f04070 */
[----:B------:R-:W-:-:S13]  /*1e40*/  ISETP.GT.U32.AND.EX P0, PT, R4, R5, PT, P0 ;  /* 0x000000050400720c */ /* 0x000fda0003f04100 */
[----:B------:R-:W-:Y:S05]  /*1e50*/  @!P0 BRA `(.L_x_105) ;  /* 0xfffffffc00508947 */ /* 0x000fea000383ffff */
.L_x_103:
[----:B------:R-:W-:Y:S01]  /*1e60*/  IMAD.IADD R5, R8, 0x1, -R3 ;  /* 0x0000000108057824 */ /* 0x000fe200078e0a03 */
[----:B------:R-:W-:Y:S01]  /*1e70*/  ISETP.GE.U32.AND P1, PT, R3, R8, PT ;  /* 0x000000080300720c */ /* 0x000fe20003f26070 */
[----:B------:R-:W-:Y:S03]  /*1e80*/  BSSY.RECONVERGENT B1, `(.L_x_104) ;  /* 0x00000ba000017945 */ /* 0x000fe60003800200 */
[----:B------:R-:W-:-:S04]  /*1e90*/  ISETP.GE.AND P0, PT, R0, R5, PT ;  /* 0x000000050000720c */ /* 0x000fc80003f06270 */
[----:B------:R-:W-:-:S13]  /*1ea0*/  ISETP.GE.U32.OR.EX P0, PT, R4, R9, P0, P1 ;  /* 0x000000090400720c */ /* 0x000fda0000706510 */
[----:B------:R-:W-:Y:S05]  /*1eb0*/  @P0 BRA `(.L_x_106) ;  /* 0x0000000800d80947 */ /* 0x000fea0003800000 */
[----:B------:R-:W-:Y:S01]  /*1ec0*/  LOP3.LUT R2, RZ, R0, RZ, 0x33, !PT ;  /* 0x00000000ff027212 */ /* 0x000fe200078e33ff */
[----:B------:R-:W-:Y:S03]  /*1ed0*/  BSSY.RECONVERGENT B2, `(.L_x_107) ;  /* 0x0000058000027945 */ /* 0x000fe60003800200 */
[----:B------:R-:W-:-:S04]  /*1ee0*/  IADD3 R2, PT, PT, -R3, R8, R2 ;  /* 0x0000000803027210 */ /* 0x000fc80007ffe102 */
[C---:B------:R-:W-:Y:S02]  /*1ef0*/  ISETP.GE.U32.AND P1, PT, R2.reuse, 0xf00, PT ;  /* 0x00000f000200780c */ /* 0x040fe40003f26070 */
[----:B------:R-:W-:Y:S01]  /*1f00*/  LEA.HI R5, R2, 0x1, RZ, 0x18 ;  /* 0x0000000102057811 */ /* 0x000fe200078fc0ff */
[----:B------:R-:W-:-:S03]  /*1f10*/  IMAD.MOV.U32 R2, RZ, RZ, R0 ;  /* 0x000000ffff027224 */ /* 0x000fc600078e0000 */
[----:B------:R-:W-:-:S04]  /*1f20*/  LOP3.LUT R42, R5, 0xf, RZ, 0xc0, !PT ;  /* 0x0000000f052a7812 */ /* 0x000fc800078ec0ff */
[----:B------:R-:W-:-:S03]  /*1f30*/  ISETP.NE.AND P0, PT, R42, RZ, PT ;  /* 0x000000ff2a00720c */ /* 0x000fc60003f05270 */
[----:B------:R-:W-:Y:S10]  /*1f40*/  @!P1 BRA `(.L_x_108) ;  /* 0x0000000400409947 */ /* 0x000ff40003800000 */
[----:B------:R-:W0:Y:S01]  /*1f50*/  LDCU.64 UR4, c[0x0][0x380] ;  /* 0x00007000ff0477ac */ /* 0x000e220008000a00 */
[----:B------:R-:W-:Y:S02]  /*1f60*/  IADD3 R9, P1, PT, R0, R3, RZ ;  /* 0x0000000300097210 */ /* 0x000fe40007f3e0ff */
[----:B------:R-:W-:-:S03]  /*1f70*/  LOP3.LUT R43, R5, 0x1fffff0, RZ, 0xc0, !PT ;  /* 0x01fffff0052b7812 */ /* 0x000fc600078ec0ff */
[----:B------:R-:W-:Y:S02]  /*1f80*/  IMAD.X R2, RZ, RZ, R4, P1 ;  /* 0x000000ffff027224 */ /* 0x000fe400008e0604 */
[----:B------:R-:W-:Y:S01]  /*1f90*/  IMAD.MOV R43, RZ, RZ, -R43 ;  /* 0x000000ffff2b7224 */ /* 0x000fe200078e0a2b */
[----:B0-----:R-:W-:-:S04]  /*1fa0*/  LEA R8, P2, R9, UR4, 0x3 ;  /* 0x0000000409087c11 */ /* 0x001fc8000f8418ff */
[----:B------:R-:W-:Y:S02]  /*1fb0*/  IADD3 R8, P1, PT, R8, 0x4000, RZ ;  /* 0x0000400008087810 */ /* 0x000fe40007f3e0ff */
[----:B------:R-:W-:Y:S01]  /*1fc0*/  LEA.HI.X R9, R9, UR5, R2, 0x3, P2 ;  /* 0x0000000509097c11 */ /* 0x000fe200090f1c02 */
[----:B------:R-:W-:-:S04]  /*1fd0*/  IMAD.MOV.U32 R2, RZ, RZ, R0 ;  /* 0x000000ffff027224 */ /* 0x000fc800078e0000 */
[----:B------:R-:W-:-:S07]  /*1fe0*/  IMAD.X R9, RZ, RZ, R9, P1 ;  /* 0x000000ffff097224 */ /* 0x000fce00008e0609 */
.L_x_109:
[----:B------:R-:W2:Y:S04]  /*1ff0*/  LDG.E.64 R10, desc[UR6][R8.64+-0x4000] ;  /* 0xffc00006080a7981 */ /* 0x000ea8000c1e1b00 */
[----:B------:R-:W3:Y:S04]  /*2000*/  LDG.E.64 R12, desc[UR6][R8.64+-0x3800] ;  /* 0xffc80006080c7981 */ /* 0x000ee8000c1e1b00 */
[----:B------:R-:W4:Y:S04]  /*2010*/  LDG.E.64 R14, desc[UR6][R8.64+-0x3000] ;  /* 0xffd00006080e7981 */ /* 0x000f28000c1e1b00 */
[----:B------:R-:W5:Y:S04]  /*2020*/  LDG.E.64 R16, desc[UR6][R8.64+-0x2800] ;  /* 0xffd8000608107981 */ /* 0x000f68000c1e1b00 */
        /* <DEDUP_REMOVED lines=11> */
[----:B------:R0:W5:Y:S01]  /*20e0*/  LDG.E.64 R40, desc[UR6][R8.64+0x3800] ;  /* 0x0038000608287981 */ /* 0x000162000c1e1b00 */
[----:B------:R-:W-:-:S02]  /*20f0*/  VIADD R43, R43, 0x10 ;  /* 0x000000102b2b7836 */ /* 0x000fc40000000000 */
[----:B------:R-:W-:-:S03]  /*2100*/  VIADD R2, R2, 0x1000 ;  /* 0x0000100002027836 */ /* 0x000fc60000000000 */
[----:B------:R-:W-:Y:S02]  /*2110*/  ISETP.NE.AND P2, PT, R43, RZ, PT ;  /* 0x000000ff2b00720c */ /* 0x000fe40003f45270 */
[----:B0-----:R-:W-:-:S05]  /*2120*/  IADD3 R8, P3, PT, R8, 0x8000, RZ ;  /* 0x0000800008087810 */ /* 0x001fca0007f7e0ff */
        /* <DEDUP_REMOVED lines=50> */
.L_x_108:
[----:B------:R-:W-:Y:S05]  /*2450*/  BSYNC.RECONVERGENT B2 ;  /* 0x0000000000027941 */ /* 0x000fea0003800200 */
.L_x_107:
[----:B------:R-:W-:Y:S05]  /*2460*/  @!P0 BRA `(.L_x_106) ;  /* 0x00000004006c8947 */ /* 0x000fea0003800000 */
[----:B------:R-:W-:Y:S01]  /*2470*/  ISETP.GE.U32.AND P1, PT, R42, 0x8, PT ;  /* 0x000000082a00780c */ /* 0x000fe20003f26070 */
[----:B------:R-:W-:Y:S01]  /*2480*/  BSSY.RECONVERGENT B2, `(.L_x_110) ;  /* 0x000002a000027945 */ /* 0x000fe20003800200 */
[----:B------:R-:W-:-:S04]  /*2490*/  LOP3.LUT R26, R5, 0x7, RZ, 0xc0, !PT ;  /* 0x00000007051a7812 */ /* 0x000fc800078ec0ff */
[----:B------:R-:W-:-:S07]  /*24a0*/  ISETP.NE.AND P0, PT, R26, RZ, PT ;  /* 0x000000ff1a00720c */ /* 0x000fce0003f05270 */
[----:B------:R-:W-:Y:S06]  /*24b0*/  @!P1 BRA `(.L_x_111) ;  /* 0x0000000000989947 */ /* 0x000fec0003800000 */
[----:B------:R-:W0:Y:S01]  /*24c0*/  LDCU.64 UR4, c[0x0][0x380] ;  /* 0x00007000ff0477ac */ /* 0x000e220008000a00 */
[----:B------:R-:W-:-:S05]  /*24d0*/  IADD3 R8, P1, PT, R2, R3, RZ ;  /* 0x0000000302087210 */ /* 0x000fca0007f3e0ff */
[----:B------:R-:W-:Y:S01]  /*24e0*/  IMAD.X R9, RZ, RZ, R4, P1 ;  /* 0x000000ffff097224 */ /* 0x000fe200008e0604 */
[----:B0-----:R-:W-:-:S04]  /*24f0*/  LEA R10, P1, R8, UR4, 0x3 ;  /* 0x00000004080a7c11 */ /* 0x001fc8000f8218ff */
        /* <DEDUP_REMOVED lines=34> */
.L_x_111:
[----:B------:R-:W-:Y:S05]  /*2720*/  BSYNC.RECONVERGENT B2 ;  /* 0x0000000000027941 */ /* 0x000fea0003800200 */
.L_x_110:
        /* <DEDUP_REMOVED lines=28> */
.L_x_113:
[----:B------:R-:W-:Y:S05]  /*28f0*/  BSYNC.RECONVERGENT B2 ;  /* 0x0000000000027941 */ /* 0x000fea0003800200 */
.L_x_112:
[----:B------:R-:W-:Y:S05]  /*2900*/  @!P0 BRA `(.L_x_106) ;  /* 0x0000000000448947 */ /* 0x000fea0003800000 */
[----:B------:R-:W0:Y:S01]  /*2910*/  LDCU.64 UR4, c[0x0][0x380] ;  /* 0x00007000ff0477ac */ /* 0x000e220008000a00 */
[----:B------:R-:W-:-:S05]  /*2920*/  IADD3 R3, P0, PT, R2, R3, RZ ;  /* 0x0000000302037210 */ /* 0x000fca0007f1e0ff */
[----:B------:R-:W-:Y:S02]  /*2930*/  IMAD.X R8, RZ, RZ, R4, P0 ;  /* 0x000000ffff087224 */ /* 0x000fe400000e0604 */
[----:B------:R-:W-:Y:S01]  /*2940*/  IMAD.MOV R4, RZ, RZ, -R18 ;  /* 0x000000ffff047224 */ /* 0x000fe200078e0a12 */
[----:B0-----:R-:W-:-:S04]  /*2950*/  LEA R5, P1, R3, UR4, 0x3 ;  /* 0x0000000403057c11 */ /* 0x001fc8000f8218ff */
[----:B------:R-:W-:-:S09]  /*2960*/  LEA.HI.X R8, R3, UR5, R8, 0x3, P1 ;  /* 0x0000000503087c11 */ /* 0x000fd200088f1c08 */
.L_x_114:
[----:B------:R-:W-:Y:S02]  /*2970*/  IMAD.MOV.U32 R2, RZ, RZ, R5 ;  /* 0x000000ffff027224 */ /* 0x000fe400078e0005 */
[----:B------:R-:W-:-:S06]  /*2980*/  IMAD.MOV.U32 R3, RZ, RZ, R8 ;  /* 0x000000ffff037224 */ /* 0x000fcc00078e0008 */
[----:B------:R-:W2:Y:S01]  /*2990*/  LDG.E.64 R2, desc[UR6][R2.64] ;  /* 0x0000000602027981 */ /* 0x000ea2000c1e1b00 */
[----:B------:R-:W-:Y:S01]  /*29a0*/  VIADD R4, R4, 0x1 ;  /* 0x0000000104047836 */ /* 0x000fe20000000000 */
[----:B------:R-:W-:-:S04]  /*29b0*/  IADD3 R5, P2, PT, R5, 0x800, RZ ;  /* 0x0000080005057810 */ /* 0x000fc80007f5e0ff */
[----:B------:R-:W-:Y:S01]  /*29c0*/  ISETP.NE.AND P1, PT, R4, RZ, PT ;  /* 0x000000ff0400720c */ /* 0x000fe20003f25270 */
[----:B------:R-:W-:Y:S01]  /*29d0*/  IMAD.X R8, RZ, RZ, R8, P2 ;  /* 0x000000ffff087224 */ /* 0x000fe200010e0608 */
[----:B--2---:R-:W-:-:S06]  /*29e0*/  DSETP.GEU.AND P0, PT, R6, R2, PT ;  /* 0x000000020600722a */ /* 0x004fcc0003f0e000 */
[----:B------:R-:W-:Y:S02]  /*29f0*/  FSEL R6, R2, R6, !P0 ;  /* 0x0000000602067208 */ /* 0x000fe40004000000 */
[----:B------:R-:W-:-:S03]  /*2a00*/  FSEL R7, R3, R7, !P0 ;  /* 0x0000000703077208 */ /* 0x000fc60004000000 */
[----:B------:R-:W-:Y:S05]  /*2a10*/  @P1 BRA `(.L_x_114) ;  /* 0xfffffffc00d41947 */ /* 0x000fea000383ffff */
.L_x_106:
[----:B------:R-:W-:Y:S05]  /*2a20*/  BSYNC.RECONVERGENT B1 ;  /* 0x0000000000017941 */ /* 0x000fea0003800200 */
.L_x_104:
        /* <DEDUP_REMOVED lines=33> */
[----:B------:R-:W-:-:S03]  /*2c40*/  @!P1 FSEL R5, R3, R5, !P0 ;  /* 0x0000000503059208 */ /* 0x000fc60004000000 */
[----:B------:R-:W-:Y:S04]  /*2c50*/  SHFL.DOWN PT, R2, R4, 0x10, 0x1f ;  /* 0x0a001f0004027f89 */ /* 0x000fe800000e0000 */
[----:B------:R-:W0:Y:S02]  /*2c60*/  SHFL.DOWN PT, R3, R5, 0x10, 0x1f ;  /* 0x0a001f0005037f89 */ /* 0x000e2400000e0000 */
[----:B0-----:R-:W-:-:S06]  /*2c70*/  DSETP.GEU.AND P0, PT, R4, R2, PT ;  /* 0x000000020400722a */ /* 0x001fcc0003f0e000 */
[----:B------:R-:W-:Y:S02]  /*2c80*/  FSEL R2, R2, R4, !P0 ;  /* 0x0000000402027208 */ /* 0x000fe40004000000 */
[----:B------:R-:W-:Y:S02]  /*2c90*/  FSEL R3, R3, R5, !P0 ;  /* 0x0000000503037208 */ /* 0x000fe40004000000 */
[----:B------:R-:W-:-:S03]  /*2ca0*/  ISETP.GT.AND P0, PT, R9, 0xf, PT ;  /* 0x0000000f0900780c */ /* 0x000fc60003f04270 */
[----:B------:R0:W-:Y:S01]  /*2cb0*/  @!P2 STS.64 [R7+0x8], R2 ;  /* 0x000008020700a388 */ /* 0x0001e20000000a00 */
[----:B------:R-:W-:Y:S01]  /*2cc0*/  BAR.SYNC.DEFER_BLOCKING 0x0 ;  /* 0x0000000000007b1d */ /* 0x000fe20000010000 */
[----:B------:R-:W-:Y:S02]  /*2cd0*/  ISETP.NE.AND P2, PT, R0, RZ, PT ;  /* 0x000000ff0000720c */ /* 0x000fe40003f45270 */
[----:B------:R-:W-:Y:S02]  /*2ce0*/  FSEL R0, R4, R2, P0 ;  /* 0x0000000204007208 */ /* 0x000fe40000000000 */
[----:B------:R-:W-:-:S03]  /*2cf0*/  FSEL R5, R5, R3, P0 ;  /* 0x0000000305057208 */ /* 0x000fc60000000000 */
[----:B0-----:R-:W-:Y:S02]  /*2d00*/  IMAD.MOV.U32 R2, RZ, RZ, R0 ;  /* 0x000000ffff027224 */ /* 0x001fe400078e0000 */
[----:B------:R-:W-:-:S04]  /*2d10*/  IMAD.MOV.U32 R3, RZ, RZ, R5 ;  /* 0x000000ffff037224 */ /* 0x000fc800078e0005 */
[----:B------:R-:W-:Y:S05]  /*2d20*/  @P2 BRA `(.L_x_102) ;  /* 0x0000000000702947 */ /* 0x000fea0003800000 */
        /* <DEDUP_REMOVED lines=27> */
[----:B------:R-:W-:-:S07]  /*2ee0*/  FSEL R3, R3, R5, !P0 ;  /* 0x0000000503037208 */ /* 0x000fce0004000000 */
.L_x_102:
[----:B------:R-:W-:Y:S05]  /*2ef0*/  BSYNC.RECONVERGENT B0 ;  /* 0x0000000000007941 */ /* 0x000fea0003800200 */
.L_x_87:
[----:B------:R-:W-:Y:S05]  /*2f00*/  @P2 EXIT ;  /* 0x000000000000294d */ /* 0x000fea0003800000 */
[----:B------:R-:W1:Y:S01]  /*2f10*/  LDCU.64 UR8, c[0x0][0x3a0] ;  /* 0x00007400ff0877ac */ /* 0x000e620008000a00 */
[----:B------:R-:W2:Y:S01]  /*2f20*/  LDC.64 R4, c[0x0][0x388] ;  /* 0x0000e200ff047b82 */ /* 0x000ea20000000a00 */
[----:B------:R-:W0:Y:S01]  /*2f30*/  LDCU.64 UR4, c[0x0][0x3a0] ;  /* 0x00007400ff0477ac */ /* 0x000e220008000a00 */
[----:B-1----:R-:W-:-:S06]  /*2f40*/  DSETP.GT.AND P0, PT, R2, UR8, PT ;  /* 0x0000000802007e2a */ /* 0x002fcc000bf04000 */
[----:B0-----:R-:W-:Y:S02]  /*2f50*/  FSEL R2, R2, UR4, P0 ;  /* 0x0000000402027c08 */ /* 0x001fe40008000000 */
[----:B------:R-:W-:-:S05]  /*2f60*/  FSEL R3, R3, UR5, P0 ;  /* 0x0000000503037c08 */ /* 0x000fca0008000000 */
[----:B--2---:R-:W-:Y:S01]  /*2f70*/  STG.E.64 desc[UR6][R4.64], R2 ;  /* 0x0000000204007986 */ /* 0x004fe2000c101b06 */
[----:B------:R-:W-:Y:S05]  /*2f80*/  EXIT ;  /* 0x000000000000794d */ /* 0x000fea0003800000 */
.L_x_115:
        /* <DEDUP_REMOVED lines=15> */
.L_x_239:


//--------------------- .text._ZN3cub18CUB_300001_SM_10006detail6reduce28DeviceReduceSingleTileKernelINS2_10policy_hubIdjN4cuda3__47maximumIdEEE10Policy1000EPdSB_iS8_ddNS5_3std3__410__identityEEEvT0_T1_T2_T3_T4_T6_ --------------------------
	.section	.text._ZN3cub18CUB_300001_SM_10006detail6reduce28DeviceReduceSingleTileKernelINS2_10policy_hubIdjN4cuda3__47maximumIdEEE10Policy1000EPdSB_iS8_ddNS5_3std3__410__identityEEEvT0_T1_T2_T3_T4_T6_,"ax",@progbits
	.align	128
        .global         _ZN3cub18CUB_300001_SM_10006detail6reduce28DeviceReduceSingleTileKernelINS2_10policy_hubIdjN4cuda3__47maximumIdEEE10Policy1000EPdSB_iS8_ddNS5_3std3__410__identityEEEvT0_T1_T2_T3_T4_T6_
        .type           _ZN3cub18CUB_300001_SM_10006detail6reduce28DeviceReduceSingleTileKernelINS2_10policy_hubIdjN4cuda3__47maximumIdEEE10Policy1000EPdSB_iS8_ddNS5_3std3__410__identityEEEvT0_T1_T2_T3_T4_T6_,@function
        .size           _ZN3cub18CUB_300001_SM_10006detail6reduce28DeviceReduceSingleTileKernelINS2_10policy_hubIdjN4cuda3__47maximumIdEEE10Policy1000EPdSB_iS8_ddNS5_3std3__410__identityEEEvT0_T1_T2_T3_T4_T6_,(.L_x_240 - _ZN3cub18CUB_300001_SM_10006detail6reduce28DeviceReduceSingleTileKernelINS2_10policy_hubIdjN4cuda3__47maximumIdEEE10Policy1000EPdSB_iS8_ddNS5_3std3__410__identityEEEvT0_T1_T2_T3_T4_T6_)
        .other          _ZN3cub18CUB_300001_SM_10006detail6reduce28DeviceReduceSingleTileKernelINS2_10policy_hubIdjN4cuda3__47maximumIdEEE10Policy1000EPdSB_iS8_ddNS5_3std3__410__identityEEEvT0_T1_T2_T3_T4_T6_,@"STO_CUDA_ENTRY STV_DEFAULT"
_ZN3cub18CUB_300001_SM_10006detail6reduce28DeviceReduceSingleTileKernelINS2_10policy_hubIdjN4cuda3__47maximumIdEEE10Policy1000EPdSB_iS8_ddNS5_3std3__410__identityEEEvT0_T1_T2_T3_T4_T6_:
.text._ZN3cub18CUB_300001_SM_10006detail6reduce28DeviceReduceSingleTileKernelINS2_10policy_hubIdjN4cuda3__47maximumIdEEE10Policy1000EPdSB_iS8_ddNS5_3std3__410__identityEEEvT0_T1_T2_T3_T4_T6_:
        /* <DEDUP_REMOVED lines=13> */
.L_x_116:
        /* <DEDUP_REMOVED lines=16> */
.L_x_121:
[----:B------:R-:W-:Y:S05]  /*01d0*/  BSYNC.RECONVERGENT B1 ;  /* 0x0000000000017941 */ /* 0x000fea0003800200 */
.L_x_120:
        /* <DEDUP_REMOVED lines=17> */
.L_x_126:
        /* <DEDUP_REMOVED lines=12> */
.L_x_125:
[----:B------:R-:W-:Y:S05]  /*03b0*/  BSYNC.RECONVERGENT B2 ;  /* 0x0000000000027941 */ /* 0x000fea0003800200 */
.L_x_124:
        /* <DEDUP_REMOVED lines=9> */
.L_x_129:
        /* <DEDUP_REMOVED lines=74> */
.L_x_128:
[----:B------:R-:W-:Y:S05]  /*08f0*/  BSYNC.RECONVERGENT B2 ;  /* 0x0000000000027941 */ /* 0x000fea0003800200 */
.L_x_127:
        /* <DEDUP_REMOVED lines=42> */
.L_x_131:
[----:B------:R-:W-:Y:S05]  /*0ba0*/  BSYNC.RECONVERGENT B2 ;  /* 0x0000000000027941 */ /* 0x000fea0003800200 */
.L_x_130:
        /* <DEDUP_REMOVED lines=20> */
.L_x_123:
[----:B------:R-:W-:Y:S05]  /*0cf0*/  BSYNC.RECONVERGENT B1 ;  /* 0x0000000000017941 */ /* 0x000fea0003800200 */
.L_x_122:
        /* <DEDUP_REMOVED lines=81> */
.L_x_132:
        /* <DEDUP_REMOVED lines=108> */
.L_x_119:
        /* <DEDUP_REMOVED lines=38> */
.L_x_136:
        /* <DEDUP_REMOVED lines=37> */
.L_x_134:
        /* <DEDUP_REMOVED lines=19> */
.L_x_140:
        /* <DEDUP_REMOVED lines=10> */
.L_x_139:
[----:B------:R-:W-:Y:S05]  /*1f50*/  BSYNC.RECONVERGENT B2 ;  /* 0x0000000000027941 */ /* 0x000fea0003800200 */
.L_x_138:
        /* <DEDUP_REMOVED lines=16> */
.L_x_143:
        /* <DEDUP_REMOVED lines=77> */
.L_x_142:
[----:B------:R-:W-:Y:S05]  /*2530*/  BSYNC.RECONVERGENT B2 ;  /* 0x0000000000027941 */ /* 0x000fea0003800200 */
.L_x_141:
        /* <DEDUP_REMOVED lines=44> */
.L_x_145:
[----:B------:R-:W-:Y:S05]  /*2800*/  BSYNC.RECONVERGENT B2 ;  /* 0x0000000000027941 */ /* 0x000fea0003800200 */
.L_x_144:
        /* <DEDUP_REMOVED lines=19> */
.L_x_137:
[----:B------:R-:W-:Y:S05]  /*2940*/  BSYNC.RECONVERGENT B1 ;  /* 0x0000000000017941 */ /* 0x000fea0003800200 */
.L_x_135:
        /* <DEDUP_REMOVED lines=75> */
.L_x_118:
        /* <DEDUP_REMOVED lines=12> */
.L_x_148:
[----:B------:R-:W-:Y:S05]  /*2ec0*/  BSYNC.RECONVERGENT B1 ;  /* 0x0000000000017941 */ /* 0x000fea0003800200 */
.L_x_147:
        /* <DEDUP_REMOVED lines=17> */
.L_x_153:
        /* <DEDUP_REMOVED lines=12> */
.L_x_152:
[----:B------:R-:W-:Y:S05]  /*30a0*/  BSYNC.RECONVERGENT B2 ;  /* 0x0000000000027941 */ /* 0x000fea0003800200 */
.L_x_151:
        /* <DEDUP_REMOVED lines=9> */
.L_x_156:
        /* <DEDUP_REMOVED lines=74> */
.L_x_155:
[----:B------:R-:W-:Y:S05]  /*35e0*/  BSYNC.RECONVERGENT B2 ;  /* 0x0000000000027941 */ /* 0x000fea0003800200 */
.L_x_154:
        /* <DEDUP_REMOVED lines=42> */
.L_x_158:
[----:B------:R-:W-:Y:S05]  /*3890*/  BSYNC.RECONVERGENT B2 ;  /* 0x0000000000027941 */ /* 0x000fea0003800200 */
.L_x_157:
        /* <DEDUP_REMOVED lines=20> */
.L_x_150:
[----:B------:R-:W-:Y:S05]  /*39e0*/  BSYNC.RECONVERGENT B1 ;  /* 0x0000000000017941 */ /* 0x000fea0003800200 */
.L_x_149:
        /* <DEDUP_REMOVED lines=85> */
.L_x_159:
        /* <DEDUP_REMOVED lines=108> */
.L_x_146:
        /* <DEDUP_REMOVED lines=38> */
.L_x_162:
        /* <DEDUP_REMOVED lines=40> */
.L_x_160:
        /* <DEDUP_REMOVED lines=20> */
.L_x_166:
        /* <DEDUP_REMOVED lines=10> */
.L_x_165:
[----:B------:R-:W-:Y:S05]  /*4cc0*/  BSYNC.RECONVERGENT B2 ;  /* 0x0000000000027941 */ /* 0x000fea0003800200 */
.L_x_164:
        /* <DEDUP_REMOVED lines=17> */
.L_x_169:
        /* <DEDUP_REMOVED lines=77> */
.L_x_168:
[----:B------:R-:W-:Y:S05]  /*52b0*/  BSYNC.RECONVERGENT B2 ;  /* 0x0000000000027941 */ /* 0x000fea0003800200 */
.L_x_167:
        /* <DEDUP_REMOVED lines=45> */
.L_x_171:
[----:B------:R-:W-:Y:S05]  /*5590*/  BSYNC.RECONVERGENT B2 ;  /* 0x0000000000027941 */ /* 0x000fea0003800200 */
.L_x_170:
        /* <DEDUP_REMOVED lines=20> */
.L_x_163:
[----:B------:R-:W-:Y:S05]  /*56e0*/  BSYNC.RECONVERGENT B1 ;  /* 0x0000000000017941 */ /* 0x000fea0003800200 */
.L_x_161:
        /* <DEDUP_REMOVED lines=82> */
.L_x_133:
[----:B------:R-:W-:Y:S05]  /*5c10*/  BSYNC.RECONVERGENT B0 ;  /* 0x0000000000007941 */ /* 0x000fea0003800200 */
.L_x_117:
        /* <DEDUP_REMOVED lines=9> */
.L_x_172:
        /* <DEDUP_REMOVED lines=13> */
.L_x_240:


//--------------------- .text._ZN3cub18CUB_300001_SM_10006detail6reduce18DeviceReduceKernelINS2_10policy_hubIdjN4cuda3__47maximumIdEEE10Policy1000EN6thrust24THRUST_300001_SM_1000_NS10device_ptrIdEEjS8_dNS5_3std3__410__identityEEEvT0_PT3_T1_NS0_13GridEvenShareISL_EET2_T4_ --------------------------
	.section	.text._ZN3cub18CUB_300001_SM_10006detail6reduce18DeviceReduceKernelINS2_10policy_hubIdjN4cuda3__47maximumIdEEE10Policy1000EN6thrust24THRUST_300001_SM_1000_NS10device_ptrIdEEjS8_dNS5_3std3__410__identityEEEvT0_PT3_T1_NS0_13GridEvenShareISL_EET2_T4_,"ax",@progbits
	.align	128
        .global         _ZN3cub18CUB_300001_SM_10006detail6reduce18DeviceReduceKernelINS2_10policy_hubIdjN4cuda3__47maximumIdEEE10Policy1000EN6thrust24THRUST_300001_SM_1000_NS10device_ptrIdEEjS8_dNS5_3std3__410__identityEEEvT0_PT3_T1_NS0_13GridEvenShareISL_EET2_T4_
        .type           _ZN3cub18CUB_300001_SM_10006detail6reduce18DeviceReduceKernelINS2_10policy_hubIdjN4cuda3__47maximumIdEEE10Policy1000EN6thrust24THRUST_300001_SM_1000_NS10device_ptrIdEEjS8_dNS5_3std3__410__identityEEEvT0_PT3_T1_NS0_13GridEvenShareISL_EET2_T4_,@function
        .size           _ZN3cub18CUB_300001_SM_10006detail6reduce18DeviceReduceKernelINS2_10policy_hubIdjN4cuda3__47maximumIdEEE10Policy1000EN6thrust24THRUST_300001_SM_1000_NS10device_ptrIdEEjS8_dNS5_3std3__410__identityEEEvT0_PT3_T1_NS0_13GridEvenShareISL_EET2_T4_,(.L_x_241 - _ZN3cub18CUB_300001_SM_10006detail6reduce18DeviceReduceKernelINS2_10policy_hubIdjN4cuda3__47maximumIdEEE10Policy1000EN6thrust24THRUST_300001_SM_1000_NS10device_ptrIdEEjS8_dNS5_3std3__410__identityEEEvT0_PT3_T1_NS0_13GridEvenShareISL_EET2_T4_)
        .other          _ZN3cub18CUB_300001_SM_10006detail6reduce18DeviceReduceKernelINS2_10policy_hubIdjN4cuda3__47maximumIdEEE10Policy1000EN6thrust24THRUST_300001_SM_1000_NS10device_ptrIdEEjS8_dNS5_3std3__410__identityEEEvT0_PT3_T1_NS0_13GridEvenShareISL_EET2_T4_,@"STO_CUDA_ENTRY STV_DEFAULT"
_ZN3cub18CUB_300001_SM_10006detail6reduce18DeviceReduceKernelINS2_10policy_hubIdjN4cuda3__47maximumIdEEE10Policy1000EN6thrust24THRUST_300001_SM_1000_NS10device_ptrIdEEjS8_dNS5_3std3__410__identityEEEvT0_PT3_T1_NS0_13GridEvenShareISL_EET2_T4_:
.text._ZN3cub18CUB_300001_SM_10006detail6reduce18DeviceReduceKernelINS2_10policy_hubIdjN4cuda3__47maximumIdEEE10Policy1000EN6thrust24THRUST_300001_SM_1000_NS10device_ptrIdEEjS8_dNS5_3std3__410__identityEEEvT0_PT3_T1_NS0_13GridEvenShareISL_EET2_T4_:
[----:B------:R-:W-:Y:S08]  /*0000*/  LDC R1, c[0x0][0x37c] ;  /* 0x0000df00ff017b82 */ /* 0x000ff00000000800 */
[----:B------:R-:W0:Y:S01]  /*0010*/  S2UR UR10, SR_CTAID.X ;  /* 0x00000000000a79c3 */ /* 0x000e220000002500 */
[----:B------:R-:W1:Y:S01]  /*0020*/  LDCU.64 UR12, c[0x0][0x3a8] ;  /* 0x00007500ff0c77ac */ /* 0x000e620008000a00 */
[----:B------:R-:W-:Y:S01]  /*0030*/  BSSY.RECONVERGENT B0, `(.L_x_173) ;  /* 0x000033f000007945 */ /* 0x000fe20003800200 */
[----:B------:R-:W2:Y:S01]  /*0040*/  LDCU.64 UR8, c[0x0][0x358] ;  /* 0x00006b00ff0877ac */ /* 0x000ea20008000a00 */
[----:B-1----:R-:W-:Y:S01]  /*0050*/  IMAD.U32 R4, RZ, RZ, UR12 ;  /* 0x0000000cff047e24 */ /* 0x002fe2000f8e00ff */
[----:B------:R-:W-:-:S02]  /*0060*/  USHF.L.U32 UR4, UR13, 0xb, URZ ;  /* 0x0000000b0d047899 */ /* 0x000fc400080006ff */
[----:B0-----:R-:W-:-:S06]  /*0070*/  USHF.L.U32 UR6, UR10, 0xb, URZ ;  /* 0x0000000b0a067899 */ /* 0x001fcc00080006ff */
[----:B------:R-:W-:-:S05]  /*0080*/  VIADD R2, R4, -UR6 ;  /* 0x8000000604027c36 */ /* 0x000fca0008000000 */
[----:B------:R-:W-:-:S13]  /*0090*/  ISETP.GT.U32.AND P0, PT, R2, 0x7ff, PT ;  /* 0x000007ff0200780c */ /* 0x000fda0003f04070 */
[----:B--2---:R-:W-:Y:S05]  /*00a0*/  @P0 BRA `(.L_x_174) ;  /* 0x0000001800940947 */ /* 0x004fea0003800000 */
[----:B------:R-:W0:Y:S01]  /*00b0*/  S2R R3, SR_TID.X ;  /* 0x0000000000037919 */ /* 0x000e220000002100 */
[----:B------:R-:W-:Y:S01]  /*00c0*/  BSSY.RECONVERGENT B1, `(.L_x_175) ;  /* 0x000000a000017945 */ /* 0x000fe20003800200 */
[----:B------:R-:W-:Y:S02]  /*00d0*/  CS2R R14, SRZ ;  /* 0x00000000000e7805 */ /* 0x000fe4000001ff00 */
[----:B0-----:R-:W-:Y:S01]  /*00e0*/  ISETP.GE.U32.AND P0, PT, R3, R2, PT ;  /* 0x000000020300720c */ /* 0x001fe20003f06070 */
[----:B------:R-:W-:-:S12]  /*00f0*/  IMAD.MOV.U32 R21, RZ, RZ, R3 ;  /* 0x000000ffff157224 */ /* 0x000fd800078e0003 */
[----:B------:R-:W-:Y:S05]  /*0100*/  @P0 BRA `(.L_x_176) ;  /* 0x0000000000140947 */ /* 0x000fea0003800000 */
[----:B------:R-:W0:Y:S01]  /*0110*/  LDC.64 R14, c[0x0][0x380] ;  /* 0x0000e000ff0e7b82 */ /* 0x000e220000000a00 */
[----:B------:R-:W-:-:S04]  /*0120*/  VIADD R5, R3, UR6 ;  /* 0x0000000603057c36 */ /* 0x000fc80008000000 */
[----:B0-----:R-:W-:-:S06]  /*0130*/  IMAD.WIDE.U32 R14, R5, 0x8, R14 ;  /* 0x00000008050e7825 */ /* 0x001fcc00078e000e */
[----:B------:R-:W5:Y:S01]  /*0140*/  LDG.E.64 R14, desc[UR8][R14.64] ;  /* 0x000000080e0e7981 */ /* 0x000f62000c1e1b00 */
[----:B------:R-:W-:-:S07]  /*0150*/  VIADD R21, R3, 0x100 ;  /* 0x0000010003157836 */ /* 0x000fce0000000000 */
.L_x_176:
[----:B------:R-:W-:Y:S05]  /*0160*/  BSYNC.RECONVERGENT B1 ;  /* 0x0000000000017941 */ /* 0x000fea0003800200 */
.L_x_175:
[----:B------:R-:W-:Y:S01]  /*0170*/  ISETP.GE.U32.AND P0, PT, R21, R2, PT ;  /* 0x000000021500720c */ /* 0x000fe20003f06070 */
[----:B------:R-:W-:-:S12]  /*0180*/  BSSY.RECONVERGENT B1, `(.L_x_177) ;  /* 0x00000de000017945 */ /* 0x000fd80003800200 */
[----:B------:R-:W-:Y:S05]  /*0190*/  @P0 BRA `(.L_x_178) ;  /* 0x0000000c00700947 */ /* 0x000fea0003800000 */
[----:B------:R-:W-:Y:S01]  /*01a0*/  LOP3.LUT R5, RZ, R21, RZ, 0x33, !PT ;  /* 0x00000015ff057212 */ /* 0x000fe200078e33ff */
[----:B------:R-:W-:Y:S03]  /*01b0*/  BSSY.RECONVERGENT B2, `(.L_x_179) ;  /* 0x0000072000027945 */ /* 0x000fe60003800200 */
[----:B------:R-:W-:-:S04]  /*01c0*/  IADD3 R5, PT, PT, R4, -UR6, R5 ;  /* 0x8000000604057c10 */ /* 0x000fc8000fffe005 */
[C---:B------:R-:W-:Y:S02]  /*01d0*/  ISETP.GE.U32.AND P0, PT, R5.reuse, 0xf00, PT ;  /* 0x00000f000500780c */ /* 0x040fe40003f06070 */
[----:B------:R-:W-:-:S04]  /*01e0*/  LEA.HI R0, R5, 0x1, RZ, 0x18 ;  /* 0x0000000105007811 */ /* 0x000fc800078fc0ff */
[----:B------:R-:W-:-:S07]  /*01f0*/  LOP3.LUT R4, R0, 0xf, RZ, 0xc0, !PT ;  /* 0x0000000f00047812 */ /* 0x000fce00078ec0ff */
[----:B------:R-:W-:Y:S05]  /*0200*/  @!P0 BRA `(.L_x_180) ;  /* 0x0000000400b08947 */ /* 0x000fea0003800000 */
[----:B------:R-:W0:Y:S01]  /*0210*/  LDC.64 R6, c[0x0][0x380] ;  /* 0x0000e000ff067b82 */ /* 0x000e220000000a00 */
[----:B------:R-:W-:Y:S01]  /*0220*/  LOP3.LUT R25, R0, 0x1fffff0, RZ, 0xc0, !PT ;  /* 0x01fffff000197812 */ /* 0x000fe200078ec0ff */
[----:B------:R-:W-:Y:S01]  /*0230*/  BSSY.RECONVERGENT B3, `(.L_x_181) ;  /* 0x0000068000037945 */ /* 0x000fe20003800200 */
[C---:B------:R-:W-:Y:S01]  /*0240*/  LOP3.LUT R24, R21.reuse, 0x800, RZ, 0xfc, !PT ;  /* 0x0000080015187812 */ /* 0x040fe200078efcff */
[----:B------:R-:W-:Y:S02]  /*0250*/  VIADD R5, R21, UR6 ;  /* 0x0000000615057c36 */ /* 0x000fe40008000000 */
[----:B------:R-:W-:-:S07]  /*0260*/  IMAD.MOV R25, RZ, RZ, -R25 ;  /* 0x000000ffff197224 */ /* 0x000fce00078e0a19 */
.L_x_182:
[----:B0-----:R-:W-:-:S04]  /*0270*/  IMAD.WIDE.U32 R8, R5, 0x8, R6 ;  /* 0x0000000805087825 */ /* 0x001fc800078e0006 */
[----:B------:R-:W-:Y:S02]  /*0280*/  VIADD R23, R5, 0x100 ;  /* 0x0000010005177836 */ /* 0x000fe40000000000 */
[----:B------:R-:W2:Y:S02]  /*0290*/  LDG.E.64 R8, desc[UR8][R8.64] ;  /* 0x0000000808087981 */ /* 0x000ea4000c1e1b00 */
[----:B------:R-:W-:-:S06]  /*02a0*/  IMAD.WIDE.U32 R22, R23, 0x8, R6 ;  /* 0x0000000817167825 */ /* 0x000fcc00078e0006 */
[----:B------:R-:W3:Y:S01]  /*02b0*/  LDG.E.64 R22, desc[UR8][R22.64] ;  /* 0x0000000816167981 */ /* 0x000ee2000c1e1b00 */
[----:B------:R-:W-:-:S04]  /*02c0*/  VIADD R21, R5, 0x200 ;  /* 0x0000020005157836 */ /* 0x000fc80000000000 */
[----:B------:R-:W-:-:S04]  /*02d0*/  IMAD.WIDE.U32 R20, R21, 0x8, R6 ;  /* 0x0000000815147825 */ /* 0x000fc800078e0006 */
[----:B------:R-:W-:Y:S02]  /*02e0*/  VIADD R19, R5, 0x300 ;  /* 0x0000030005137836 */ /* 0x000fe40000000000 */
[----:B------:R-:W4:Y:S02]  /*02f0*/  LDG.E.64 R20, desc[UR8][R20.64] ;  /* 0x0000000814147981 */ /* 0x000f24000c1e1b00 */
        /* <DEDUP_REMOVED lines=9> */
[----:B------:R-:W-:-:S06]  /*0390*/  IMAD.WIDE.U32 R10, R11, 0x8, R6 ;  /* 0x000000080b0a7825 */ /* 0x000fcc00078e0006 */
[----:B------:R-:W4:Y:S01]  /*03a0*/  LDG.E.64 R10, desc[UR8][R10.64] ;  /* 0x000000080a0a7981 */ /* 0x000f22000c1e1b00 */
[----:B--2--5:R-:W-:-:S06]  /*03b0*/  DSETP.GEU.AND P0, PT, R14, R8, PT ;  /* 0x000000080e00722a */ /* 0x024fcc0003f0e000 */
[----:B------:R-:W-:Y:S02]  /*03c0*/  FSEL R14, R8, R14, !P0 ;  /* 0x0000000e080e7208 */ /* 0x000fe40004000000 */
[----:B------:R-:W-:Y:S01]  /*03d0*/  FSEL R15, R9, R15, !P0 ;  /* 0x0000000f090f7208 */ /* 0x000fe20004000000 */
[----:B------:R-:W-:-:S04]  /*03e0*/  VIADD R9, R5, 0x700 ;  /* 0x0000070005097836 */ /* 0x000fc80000000000 */
[----:B------:R-:W-:Y:S01]  /*03f0*/  IMAD.WIDE.U32 R8, R9, 0x8, R6 ;  /* 0x0000000809087825 */ /* 0x000fe200078e0006 */
[----:B---3--:R-:W-:-:S05]  /*0400*/  DSETP.GEU.AND P0, PT, R14, R22, PT ;  /* 0x000000160e00722a */ /* 0x008fca0003f0e000 */
[----:B------:R-:W2:Y:S01]  /*0410*/  LDG.E.64 R8, desc[UR8][R8.64] ;  /* 0x0000000808087981 */ /* 0x000ea2000c1e1b00 */
[----:B------:R-:W-:Y:S01]  /*0420*/  FSEL R15, R23, R15, !P0 ;  /* 0x0000000f170f7208 */ /* 0x000fe20004000000 */
[----:B------:R-:W-:Y:S01]  /*0430*/  VIADD R23, R5, 0x800 ;  /* 0x0000080005177836 */ /* 0x000fe20000000000 */
[----:B------:R-:W-:-:S03]  /*0440*/  FSEL R14, R22, R14, !P0 ;  /* 0x0000000e160e7208 */ /* 0x000fc60004000000 */
[----:B------:R-:W-:-:S06]  /*0450*/  IMAD.WIDE.U32 R22, R23, 0x8, R6 ;  /* 0x0000000817167825 */ /* 0x000fcc00078e0006 */
[----:B------:R-:W3:Y:S01]  /*0460*/  LDG.E.64 R22, desc[UR8][R22.64] ;  /* 0x0000000816167981 */ /* 0x000ee2000c1e1b00 */
[----:B----4-:R-:W-:-:S06]  /*0470*/  DSETP.GEU.AND P0, PT, R14, R20, PT ;  /* 0x000000140e00722a */ /* 0x010fcc0003f0e000 */
[----:B------:R-:W-:Y:S02]  /*0480*/  FSEL R14, R20, R14, !P0 ;  /* 0x0000000e140e7208 */ /* 0x000fe40004000000 */
[----:B------:R-:W-:Y:S01]  /*0490*/  FSEL R15, R21, R15, !P0 ;  /* 0x0000000f150f7208 */ /* 0x000fe20004000000 */
[----:B------:R-:W-:-:S04]  /*04a0*/  VIADD R21, R5, 0x900 ;  /* 0x0000090005157836 */ /* 0x000fc80000000000 */
[----:B------:R-:W-:Y:S01]  /*04b0*/  IMAD.WIDE.U32 R20, R21, 0x8, R6 ;  /* 0x0000000815147825 */ /* 0x000fe200078e0006 */
[----:B------:R-:W-:-:S05]  /*04c0*/  DSETP.GEU.AND P0, PT, R14, R18, PT ;  /* 0x000000120e00722a */ /* 0x000fca0003f0e000 */
[----:B------:R-:W4:Y:S01]  /*04d0*/  LDG.E.64 R20, desc[UR8][R20.64] ;  /* 0x0000000814147981 */ /* 0x000f22000c1e1b00 */
        /* <DEDUP_REMOVED lines=21> */
[----:B------:R-:W-:-:S06]  /*0630*/  IMAD.WIDE.U32 R12, R13, 0x8, R6 ;  /* 0x000000080d0c7825 */ /* 0x000fcc00078e0006 */
[----:B------:R-:W4:Y:S01]  /*0640*/  LDG.E.64 R12, desc[UR8][R12.64] ;  /* 0x000000080c0c7981 */ /* 0x000f22000c1e1b00 */
[----:B--2---:R-:W-:-:S06]  /*0650*/  DSETP.GEU.AND P0, PT, R10, R8, PT ;  /* 0x000000080a00722a */ /* 0x004fcc0003f0e000 */
        /* <DEDUP_REMOVED lines=24> */
[----:B------:R-:W-:-:S05]  /*07e0*/  VIADD R25, R25, 0x10 ;  /* 0x0000001019197836 */ /* 0x000fca0000000000 */
[----:B------:R-:W-:Y:S02]  /*07f0*/  FSEL R8, R12, R8, !P0 ;  /* 0x000000080c087208 */ /* 0x000fe40004000000 */
[----:B------:R-:W-:Y:S02]  /*0800*/  FSEL R9, R13, R9, !P0 ;  /* 0x000000090d097208 */ /* 0x000fe40004000000 */
[----:B------:R-:W-:Y:S01]  /*0810*/  ISETP.NE.AND P1, PT, R25, RZ, PT ;  /* 0x000000ff1900720c */ /* 0x000fe20003f25270 */
[----:B------:R-:W-:Y:S02]  /*0820*/  VIADD R24, R24, 0x1000 ;  /* 0x0000100018187836 */ /* 0x000fe40000000000 */
[----:B------:R-:W-:Y:S01]  /*0830*/  VIADD R5, R5, 0x1000 ;  /* 0x0000100005057836 */ /* 0x000fe20000000000 */
[----:B--2---:R-:W-:-:S06]  /*0840*/  DSETP.GEU.AND P0, PT, R8, R10, PT ;  /* 0x0000000a0800722a */ /* 0x004fcc0003f0e000 */
[----:B------:R-:W-:Y:S02]  /*0850*/  FSEL R8, R10, R8, !P0 ;  /* 0x000000080a087208 */ /* 0x000fe40004000000 */
[----:B------:R-:W-:-:S06]  /*0860*/  FSEL R9, R11, R9, !P0 ;  /* 0x000000090b097208 */ /* 0x000fcc0004000000 */
[----:B---3--:R-:W-:-:S06]  /*0870*/  DSETP.GEU.AND P0, PT, R8, R22, PT ;  /* 0x000000160800722a */ /* 0x008fcc0003f0e000 */
[----:B------:R-:W-:Y:S02]  /*0880*/  FSEL R14, R22, R8, !P0 ;  /* 0x00000008160e7208 */ /* 0x000fe40004000000 */
[----:B------:R-:W-:Y:S01]  /*0890*/  FSEL R15, R23, R9, !P0 ;  /* 0x00000009170f7208 */ /* 0x000fe20004000000 */
[----:B------:R-:W-:Y:S06]  /*08a0*/  @P1 BRA `(.L_x_182) ;  /* 0xfffffff800701947 */ /* 0x000fec000383ffff */
[----:B------:R-:W-:Y:S05]  /*08b0*/  BSYNC.RECONVERGENT B3 ;  /* 0x0000000000037941 */ /* 0x000fea0003800200 */
.L_x_181:
[----:B------:R-:W-:-:S07]  /*08c0*/  VIADD R21, R24, 0xfffff800 ;  /* 0xfffff80018157836 */ /* 0x000fce0000000000 */
.L_x_180:
[----:B------:R-:W-:Y:S05]  /*08d0*/  BSYNC.RECONVERGENT B2 ;  /* 0x0000000000027941 */ /* 0x000fea0003800200 */
.L_x_179:
[----:B------:R-:W-:-:S13]  /*08e0*/  ISETP.NE.AND P0, PT, R4, RZ, PT ;  /* 0x000000ff0400720c */ /* 0x000fda0003f05270 */
[----:B------:R-:W-:Y:S05]  /*08f0*/  @!P0 BRA `(.L_x_178) ;  /* 0x0000000400988947 */ /* 0x000fea0003800000 */
[----:B------:R-:W-:Y:S01]  /*0900*/  ISETP.GE.U32.AND P1, PT, R4, 0x8, PT ;  /* 0x000000080400780c */ /* 0x000fe20003f26070 */
[----:B------:R-:W-:Y:S01]  /*0910*/  BSSY.RECONVERGENT B2, `(.L_x_183) ;  /* 0x0000036000027945 */ /* 0x000fe20003800200 */
[----:B------:R-:W-:-:S04]  /*0920*/  LOP3.LUT R20, R0, 0x7, RZ, 0xc0, !PT ;  /* 0x0000000700147812 */ /* 0x000fc800078ec0ff */
[----:B------:R-:W-:-:S07]  /*0930*/  ISETP.NE.AND P0, PT, R20, RZ, PT ;  /* 0x000000ff1400720c */ /* 0x000fce0003f05270 */
[----:B------:R-:W-:Y:S06]  /*0940*/  @!P1 BRA `(.L_x_184) ;  /* 0x0000000000c89947 */ /* 0x000fec0003800000 */
[----:B------:R-:W0:Y:S01]  /*0950*/  LDC.64 R4, c[0x0][0x380] ;  /* 0x0000e000ff047b82 */ /* 0x000e220000000a00 */
[----:B------:R-:W-:-:S04]  /*0960*/  VIADD R25, R21, UR6 ;  /* 0x0000000615197c36 */ /* 0x000fc80008000000 */
[C---:B------:R-:W-:Y:S02]  /*0970*/  VIADD R9, R25.reuse, 0x100 ;  /* 0x0000010019097836 */ /* 0x040fe40000000000 */
[----:B0-----:R-:W-:-:S06]  /*0980*/  IMAD.WIDE.U32 R6, R25, 0x8, R4 ;  /* 0x0000000819067825 */ /* 0x001fcc00078e0004 */
[----:B------:R-:W2:Y:S01]  /*0990*/  LDG.E.64 R6, desc[UR8][R6.64] ;  /* 0x0000000806067981 */ /* 0x000ea2000c1e1b00 */
[----:B------:R-:W-:-:S04]  /*09a0*/  IMAD.WIDE.U32 R8, R9, 0x8, R4 ;  /* 0x0000000809087825 */ /* 0x000fc800078e0004 */
[----:B------:R-:W-:Y:S02]  /*09b0*/  VIADD R11, R25, 0x200 ;  /* 0x00000200190b7836 */ /* 0x000fe40000000000 */
[----:B------:R-:W3:Y:S02]  /*09c0*/  LDG.E.64 R8, desc[UR8][R8.64] ;  /* 0x0000000808087981 */ /* 0x000ee4000c1e1b00 */
        /* <DEDUP_REMOVED lines=42> */
.L_x_184:
[----:B------:R-:W-:Y:S05]  /*0c70*/  BSYNC.RECONVERGENT B2 ;  /* 0x0000000000027941 */ /* 0x000fea0003800200 */
.L_x_183:
        /* <DEDUP_REMOVED lines=32> */
.L_x_186:
[----:B------:R-:W-:Y:S05]  /*0e80*/  BSYNC.RECONVERGENT B2 ;  /* 0x0000000000027941 */ /* 0x000fea0003800200 */
.L_x_185:
[----:B------:R-:W-:Y:S05]  /*0e90*/  @!P0 BRA `(.L_x_178) ;  /* 0x0000000000308947 */ /* 0x000fea0003800000 */
[----:B------:R-:W0:Y:S01]  /*0ea0*/  LDC.64 R6, c[0x0][0x380] ;  /* 0x0000e000ff067b82 */ /* 0x000e220000000a00 */
[----:B------:R-:W-:Y:S02]  /*0eb0*/  VIADD R9, R21, UR6 ;  /* 0x0000000615097c36 */ /* 0x000fe40008000000 */
[----:B------:R-:W-:-:S07]  /*0ec0*/  IMAD.MOV R0, RZ, RZ, -R0 ;  /* 0x000000ffff007224 */ /* 0x000fce00078e0a00 */
.L_x_187:
[----:B0-----:R-:W-:-:S06]  /*0ed0*/  IMAD.WIDE.U32 R4, R9, 0x8, R6 ;  /* 0x0000000809047825 */ /* 0x001fcc00078e0006 */
        /* <DEDUP_REMOVED lines=8> */
.L_x_178:
[----:B------:R-:W-:Y:S05]  /*0f60*/  BSYNC.RECONVERGENT B1 ;  /* 0x0000000000017941 */ /* 0x000fea0003800200 */
.L_x_177:
[----:B------:R-:W-:-:S13]  /*0f70*/  ISETP.GE.U32.AND P0, PT, R2, 0x100, PT ;  /* 0x000001000200780c */ /* 0x000fda0003f06070 */
        /* <DEDUP_REMOVED lines=50> */
[----:B------:R-:W1:Y:S04]  /*12a0*/  LDS.128 R12, [UR4+0x10] ;  /* 0x00001004ff0c7984 */ /* 0x000e680008000c00 */
[----:B0-----:R-:W0:Y:S01]  /*12b0*/  LDS.128 R8, [UR4+0x20] ;  /* 0x00002004ff087984 */ /* 0x001e220008000c00 */
[----:B-1----:R-:W-:-:S06]  /*12c0*/  DSETP.GEU.AND P1, PT, R4, R12, PT ;  /* 0x0000000c0400722a */ /* 0x002fcc0003f2e000 */
[----:B------:R-:W-:Y:S02]  /*12d0*/  FSEL R2, R12, R4, !P1 ;  /* 0x000000040c027208 */ /* 0x000fe40004800000 */
[----:B------:R-:W-:Y:S02]  /*12e0*/  FSEL R3, R13, R5, !P1 ;  /* 0x000000050d037208 */ /* 0x000fe40004800000 */
[----:B------:R-:W1:Y:S04]  /*12f0*/  LDS.128 R4, [UR4+0x30] ;  /* 0x00003004ff047984 */ /* 0x000e680008000c00 */
[----:B------:R-:W-:-:S06]  /*1300*/  DSETP.GEU.AND P1, PT, R2, R14, PT ;  /* 0x0000000e0200722a */ /* 0x000fcc0003f2e000 */
[----:B------:R-:W-:Y:S02]  /*1310*/  FSEL R2, R14, R2, !P1 ;  /* 0x000000020e027208 */ /* 0x000fe40004800000 */
[----:B------:R-:W-:-:S06]  /*1320*/  FSEL R3, R15, R3, !P1 ;  /* 0x000000030f037208 */ /* 0x000fcc0004800000 */
[----:B0-----:R-:W-:-:S06]  /*1330*/  DSETP.GEU.AND P1, PT, R2, R8, PT ;  /* 0x000000080200722a */ /* 0x001fcc0003f2e000 */
[----:B------:R-:W-:Y:S02]  /*1340*/  FSEL R8, R8, R2, !P1 ;  /* 0x0000000208087208 */ /* 0x000fe40004800000 */
[----:B------:R-:W-:Y:S02]  /*1350*/  FSEL R9, R9, R3, !P1 ;  /* 0x0000000309097208 */ /* 0x000fe40004800000 */
[----:B------:R-:W0:Y:S04]  /*1360*/  LDS.64 R2, [UR4+0x40] ;  /* 0x00004004ff027984 */ /* 0x000e280008000a00 */
[----:B------:R-:W-:-:S06]  /*1370*/  DSETP.GEU.AND P1, PT, R8, R10, PT ;  /* 0x0000000a0800722a */ /* 0x000fcc0003f2e000 */
[----:B------:R-:W-:Y:S02]  /*1380*/  FSEL R8, R10, R8, !P1 ;  /* 0x000000080a087208 */ /* 0x000fe40004800000 */
[----:B------:R-:W-:-:S06]  /*1390*/  FSEL R9, R11, R9, !P1 ;  /* 0x000000090b097208 */ /* 0x000fcc0004800000 */
[----:B-1----:R-:W-:-:S06]  /*13a0*/  DSETP.GEU.AND P1, PT, R8, R4, PT ;  /* 0x000000040800722a */ /* 0x002fcc0003f2e000 */
        /* <DEDUP_REMOVED lines=9> */
.L_x_188:
[----:B------:R-:W-:-:S04]  /*1440*/  LOP3.LUT R0, R3, 0x3e0, RZ, 0xc0, !PT ;  /* 0x000003e003007812 */ /* 0x000fc800078ec0ff */
[----:B------:R-:W-:Y:S01]  /*1450*/  LOP3.LUT R7, RZ, R0, RZ, 0x33, !PT ;  /* 0x00000000ff077212 */ /* 0x000fe200078e33ff */
[----:B------:R-:W-:Y:S02]  /*1460*/  VIADD R5, R0, 0x20 ;  /* 0x0000002000057836 */ /* 0x000fe40000000000 */
[----:B------:R-:W0:Y:S03]  /*1470*/  S2R R0, SR_LANEID ;  /* 0x0000000000007919 */ /* 0x000e260000000000 */
[----:B------:R-:W-:Y:S01]  /*1480*/  ISETP.GT.U32.AND P0, PT, R5, R2, PT ;  /* 0x000000020500720c */ /* 0x000fe20003f04070 */
[----:B------:R-:W-:-:S05]  /*1490*/  IMAD.IADD R5, R2, 0x1, R7 ;  /* 0x0000000102057824 */ /* 0x000fca00078e0207 */
[----:B------:R-:W-:-:S05]  /*14a0*/  SEL R5, R5, 0x1f, P0 ;  /* 0x0000001f05057807 */ /* 0x000fca0000000000 */
[----:B-----5:R-:W-:Y:S04]  /*14b0*/  SHFL.DOWN PT, R6, R14, 0x1, R5 ;  /* 0x082000000e067989 */ /* 0x020fe800000e0005 */
[----:B------:R-:W1:Y:S01]  /*14c0*/  SHFL.DOWN PT, R7, R15, 0x1, R5 ;  /* 0x082000000f077989 */ /* 0x000e6200000e0005 */
[----:B0-----:R-:W-:Y:S01]  /*14d0*/  ISETP.GE.AND P0, PT, R0, R5, PT ;  /* 0x000000050000720c */ /* 0x001fe20003f06270 */
[----:B-1----:R-:W-:-:S06]  /*14e0*/  DSETP.GEU.AND P1, PT, R14, R6, PT ;  /* 0x000000060e00722a */ /* 0x002fcc0003f2e000 */
        /* <DEDUP_REMOVED lines=47> */
[----:B0-----:R-:W-:Y:S05]  /*17e0*/  @P0 BRA `(.L_x_189) ;  /* 0x0000001c000c0947 */ /* 0x001fea0003800000 */
[----:B------:R-:W0:Y:S01]  /*17f0*/  S2UR UR5, SR_CgaCtaId ;  /* 0x00000000000579c3 */ /* 0x000e220000008800 */
[----:B------:R-:W-:Y:S01]  /*1800*/  UMOV UR4, 0x400 ;  /* 0x0000040000047882 */ /* 0x000fe20000000000 */
[----:B------:R-:W-:Y:S01]  /*1810*/  ISETP.GT.U32.AND P2, PT, R2, 0x20, PT ;  /* 0x000000200200780c */ /* 0x000fe20003f44070 */
[----:B0-----:R-:W-:-:S09]  /*1820*/  ULEA UR4, UR5, UR4, 0x18 ;  /* 0x0000000405047291 */ /* 0x001fd2000f8ec0ff */
[----:B------:R-:W0:Y:S04]  /*1830*/  LDS.128 R12, [UR4+0x10] ;  /* 0x00001004ff0c7984 */ /* 0x000e280008000c00 */
[----:B------:R-:W1:Y:S01]  /*1840*/  LDS.128 R8, [UR4+0x20] ;  /* 0x00002004ff087984 */ /* 0x000e620008000c00 */
[----:B0-----:R-:W-:-:S06]  /*1850*/  DSETP.GEU.AND P1, PT, R4, R12, PT ;  /* 0x0000000c0400722a */ /* 0x001fcc0003f2e000 */
[-C--:B------:R-:W-:Y:S02]  /*1860*/  FSEL R3, R12, R4.reuse, !P1 ;  /* 0x000000040c037208 */ /* 0x080fe40004800000 */
[-C--:B------:R-:W-:Y:S02]  /*1870*/  FSEL R13, R13, R5.reuse, !P1 ;  /* 0x000000050d0d7208 */ /* 0x080fe40004800000 */
[----:B------:R-:W-:Y:S02]  /*1880*/  FSEL R0, R3, R4, P2 ;  /* 0x0000000403007208 */ /* 0x000fe40001000000 */
[C---:B------:R-:W-:Y:S02]  /*1890*/  ISETP.GT.U32.AND P1, PT, R2.reuse, 0x40, PT ;  /* 0x000000400200780c */ /* 0x040fe40003f24070 */
[----:B------:R-:W-:Y:S01]  /*18a0*/  FSEL R13, R13, R5, P2 ;  /* 0x000000050d0d7208 */ /* 0x000fe20001000000 */
[----:B------:R-:W-:Y:S01]  /*18b0*/  IMAD.MOV.U32 R12, RZ, RZ, R0 ;  /* 0x000000ffff0c7224 */ /* 0x000fe200078e0000 */
[----:B------:R-:W-:Y:S01]  /*18c0*/  ISETP.GT.U32.AND P2, PT, R2, 0x60, PT ;  /* 0x000000600200780c */ /* 0x000fe20003f44070 */
[----:B------:R-:W0:Y:S04]  /*18d0*/  LDS.128 R4, [UR4+0x30] ;  /* 0x00003004ff047984 */ /* 0x000e280008000c00 */
[----:B------:R-:W-:-:S06]  /*18e0*/  DSETP.GEU.AND P3, PT, R12, R14, PT ;  /* 0x0000000e0c00722a */ /* 0x000fcc0003f6e000 */
[----:B------:R-:W-:Y:S02]  /*18f0*/  @P1 FSEL R0, R14, R0, !P3 ;  /* 0x000000000e001208 */ /* 0x000fe40005800000 */
[----:B------:R-:W-:Y:S02]  /*1900*/  @P1 FSEL R13, R15, R13, !P3 ;  /* 0x0000000d0f0d1208 */ /* 0x000fe40005800000 */
[----:B------:R-:W-:Y:S01]  /*1910*/  ISETP.GT.U32.AND P1, PT, R2, 0x80, PT ;  /* 0x000000800200780c */ /* 0x000fe20003f24070 */
[----:B------:R-:W-:-:S06]  /*1920*/  IMAD.MOV.U32 R12, RZ, RZ, R0 ;  /* 0x000000ffff0c7224 */ /* 0x000fcc00078e0000 */
[----:B-1----:R-:W-:-:S06]  /*1930*/  DSETP.GEU.AND P3, PT, R12, R8, PT ;  /* 0x000000080c00722a */ /* 0x002fcc0003f6e000 */
[----:B------:R-:W-:Y:S02]  /*1940*/  @P2 FSEL R0, R8, R0, !P3 ;  /* 0x0000000008002208 */ /* 0x000fe40005800000 */
[----:B------:R-:W-:Y:S02]  /*1950*/  @P2 FSEL R13, R9, R13, !P3 ;  /* 0x0000000d090d2208 */ /* 0x000fe40005800000 */
[----:B------:R-:W-:Y:S01]  /*1960*/  ISETP.GT.U32.AND P2, PT, R2, 0xa0, PT ;  /* 0x000000a00200780c */ /* 0x000fe20003f44070 */
[----:B------:R-:W-:Y:S01]  /*1970*/  IMAD.MOV.U32 R12, RZ, RZ, R0 ;  /* 0x000000ffff0c7224 */ /* 0x000fe200078e0000 */
[----:B------:R-:W1:Y:S05]  /*1980*/  LDS.64 R8, [UR4+0x40] ;  /* 0x00004004ff087984 */ /* 0x000e6a0008000a00 */
[----:B------:R-:W-:-:S06]  /*1990*/  DSETP.GEU.AND P3, PT, R12, R10, PT ;  /* 0x0000000a0c00722a */ /* 0x000fcc0003f6e000 */
[----:B------:R-:W-:Y:S02]  /*19a0*/  @P1 FSEL R0, R10, R0, !P3 ;  /* 0x000000000a001208 */ /* 0x000fe40005800000 */
[----:B------:R-:W-:Y:S02]  /*19b0*/  @P1 FSEL R13, R11, R13, !P3 ;  /* 0x0000000d0b0d1208 */ /* 0x000fe40005800000 */
[----:B------:R-:W-:Y:S01]  /*19c0*/  ISETP.GT.U32.AND P1, PT, R2, 0xc0, PT ;  /* 0x000000c00200780c */ /* 0x000fe20003f24070 */
[----:B------:R-:W-:Y:S02]  /*19d0*/  IMAD.MOV.U32 R10, RZ, RZ, R0 ;  /* 0x000000ffff0a7224 */ /* 0x000fe400078e0000 */
[----:B------:R-:W-:-:S06]  /*19e0*/  IMAD.MOV.U32 R11, RZ, RZ, R13 ;  /* 0x000000ffff0b7224 */ /* 0x000fcc00078e000d */
[----:B0-----:R-:W-:-:S06]  /*19f0*/  DSETP.GEU.AND P3, PT, R10, R4, PT ;  /* 0x000000040a00722a */ /* 0x001fcc0003f6e000 */
[----:B------:R-:W-:Y:S02]  /*1a00*/  @P2 FSEL R0, R4, R0, !P3 ;  /* 0x0000000004002208 */ /* 0x000fe40005800000 */
[----:B------:R-:W-:Y:S02]  /*1a10*/  @P2 FSEL R13, R5, R13, !P3 ;  /* 0x0000000d050d2208 */ /* 0x000fe40005800000 */
[----:B------:R-:W-:Y:S01]  /*1a20*/  ISETP.GT.U32.AND P2, PT, R2, 0xe0, PT ;  /* 0x000000e00200780c */ /* 0x000fe20003f44070 */
        /* <DEDUP_REMOVED lines=13> */
.L_x_174:
[----:B------:R-:W0:Y:S01]  /*1b00*/  S2R R0, SR_TID.X ;  /* 0x0000000000007919 */ /* 0x000e220000002100 */
[----:B------:R-:W1:Y:S02]  /*1b10*/  LDCU.64 UR14, c[0x0][0x380] ;  /* 0x00007000ff0e77ac */ /* 0x000e640008000a00 */
[----:B-1----:R-:W-:Y:S02]  /*1b20*/  IMAD.U32 R6, RZ, RZ, UR14 ;  /* 0x0000000eff067e24 */ /* 0x002fe4000f8e00ff */
[----:B------:R-:W-:Y:S02]  /*1b30*/  IMAD.U32 R7, RZ, RZ, UR15 ;  /* 0x0000000fff077e24 */ /* 0x000fe4000f8e00ff */
[----:B0-----:R-:W-:-:S04]  /*1b40*/  VIADD R25, R0, UR6 ;  /* 0x0000000600197c36 */ /* 0x001fc80008000000 */
[----:B------:R-:W-:-:S05]  /*1b50*/  IMAD.WIDE.U32 R24, R25, 0x8, R6 ;  /* 0x0000000819187825 */ /* 0x000fca00078e0006 */
        /* <DEDUP_REMOVED lines=8> */
[----:B------:R-:W-:Y:S01]  /*1be0*/  ISETP.GE.U32.AND P1, PT, R2, UR4, PT ;  /* 0x0000000402007c0c */ /* 0x000fe2000bf26070 */
        /* <DEDUP_REMOVED lines=22> */
[----:B------:R-:W-:Y:S01]  /*1d50*/  ULEA UR11, UR13, UR6, 0xb ;  /* 0x000000060d0b7291 */ /* 0x000fe2000f8e58ff */
[----:B------:R-:W-:Y:S01]  /*1d60*/  VIADD R3, R4, 0xfffff800 ;  /* 0xfffff80004037836 */ /* 0x000fe20000000000 */
[----:B------:R-:W-:Y:S01]  /*1d70*/  LOP3.LUT R5, RZ, R0, RZ, 0x33, !PT ;  /* 0x00000000ff057212 */ /* 0x000fe200078e33ff */
[----:B------:R-:W-:-:S03]  /*1d80*/  UIADD3 UR5, UPT, UPT, UR4, UR6, URZ ;  /* 0x0000000604057290 */ /* 0x000fc6000fffe0ff */
[----:B------:R-:W-:Y:S02]  /*1d90*/  ISETP.LT.U32.AND P0, PT, R3, UR11, PT ;  /* 0x0000000b03007c0c */ /* 0x000fe4000bf01070 */
[----:B------:R-:W-:Y:S01]  /*1da0*/  IADD3 R5, PT, PT, R4, -UR4, R5 ;  /* 0x8000000404057c10 */ /* 0x000fe2000fffe005 */
[----:B------:R-:W-:Y:S01]  /*1db0*/  IMAD.U32 R25, RZ, RZ, UR5 ;  /* 0x00000005ff197e24 */ /* 0x000fe2000f8e00ff */
[----:B------:R-:W-:-:S03]  /*1dc0*/  UMOV UR4, URZ ;  /* 0x000000ff00047c82 */ /* 0x000fc60008000000 */
[----:B------:R-:W-:Y:S01]  /*1dd0*/  VIADD R2, R5, -UR6 ;  /* 0x8000000605027c36 */ /* 0x000fe20008000000 */
[----:B------:R-:W-:Y:S01]  /*1de0*/  UMOV UR6, UR5 ;  /* 0x0000000500067c82 */ /* 0x000fe20008000000 */
[----:B------:R-:W-:-:S04]  /*1df0*/  IADD3 R25, PT, PT, R25, 0x800, R0 ;  /* 0x0000080019197810 */ /* 0x000fc80007ffe000 */
[----:B------:R-:W-:Y:S05]  /*1e00*/  @P0 BRA `(.L_x_191) ;  /* 0x0000000000c40947 */ /* 0x000fea0003800000 */
[----:B------:R-:W0:Y:S01]  /*1e10*/  LDC.64 R6, c[0x0][0x380] ;  /* 0x0000e000ff067b82 */ /* 0x000e220000000a00 */
[----:B------:R-:W1:Y:S01]  /*1e20*/  LDCU.64 UR12, c[0x0][0x3a8] ;  /* 0x00007500ff0c77ac */ /* 0x000e620008000a00 */
[----:B------:R-:W-:Y:S01]  /*1e30*/  NOP ;  /* 0x0000000000007918 */ /* 0x000fe20000000000 */
.L_x_192:
[----:B------:R-:W-:-:S04]  /*1e40*/  VIADD R19, R0, UR11 ;  /* 0x0000000b00137c36 */ /* 0x000fc80008000000 */
[----:B0-----:R-:W-:-:S05]  /*1e50*/  IMAD.WIDE.U32 R18, R19, 0x8, R6 ;  /* 0x0000000813127825 */ /* 0x001fca00078e0006 */
        /* <DEDUP_REMOVED lines=26> */
[----:B-1----:R-:W-:-:S04]  /*2000*/  USHF.L.U32 UR7, UR13, 0xb, URZ ;  /* 0x0000000b0d077899 */ /* 0x002fc800080006ff */
[----:B------:R-:W-:Y:S02]  /*2010*/  UIADD3 UR6, UPT, UPT, UR7, UR6, URZ ;  /* 0x0000000607067290 */ /* 0x000fe4000fffe0ff */
[----:B------:R-:W-:Y:S02]  /*2020*/  VIADD R2, R2, -UR7 ;  /* 0x8000000702027c36 */ /* 0x000fe40008000000 */
[----:B------:R-:W-:Y:S01]  /*2030*/  VIADD R25, R25, UR7 ;  /* 0x0000000719197c36 */ /* 0x000fe20008000000 */
[----:B--2---:R-:W-:-:S06]  /*2040*/  DSETP.GEU.AND P0, PT, R4, R20, PT ;  /* 0x000000140400722a */ /* 0x004fcc0003f0e000 */
[----:B------:R-:W-:Y:S01]  /*2050*/  FSEL R8, R20, R4, !P0 ;  /* 0x0000000414087208 */ /* 0x000fe20004000000 */
[----:B------:R-:W-:Y:S01]  /*2060*/  IMAD.U32 R4, RZ, RZ, UR12 ;  /* 0x0000000cff047e24 */ /* 0x000fe2000f8e00ff */
[----:B------:R-:W-:-:S03]  /*2070*/  FSEL R9, R21, R5, !P0 ;  /* 0x0000000515097208 */ /* 0x000fc60004000000 */
[----:B------:R-:W-:-:S05]  /*2080*/  VIADD R5, R4, -UR11 ;  /* 0x8000000b04057c36 */ /* 0x000fca0008000000 */
[----:B------:R-:W-:Y:S01]  /*2090*/  ISETP.GE.U32.AND P1, PT, R5, UR7, PT ;  /* 0x0000000705007c0c */ /* 0x000fe2000bf26070 */
[----:B------:R-:W-:-:S06]  /*20a0*/  DSETP.GEU.AND P0, PT, R8, R22, PT ;  /* 0x000000160800722a */ /* 0x000fcc0003f0e000 */
[----:B------:R-:W-:Y:S02]  /*20b0*/  FSEL R14, R22, R8, !P0 ;  /* 0x00000008160e7208 */ /* 0x000fe40004000000 */
[----:B------:R-:W-:-:S04]  /*20c0*/  FSEL R15, R23, R9, !P0 ;  /* 0x00000009170f7208 */ /* 0x000fc80004000000 */
[----:B------:R-:W-:Y:S05]  /*20d0*/  @!P1 BRA `(.L_x_190) ;  /* 0x0000000c00a09947 */ /* 0x000fea0003800000 */
[----:B------:R-:W-:Y:S02]  /*20e0*/  ULEA UR11, UR13, UR11, 0xb ;  /* 0x0000000b0d0b7291 */ /* 0x000fe4000f8e58ff */
[----:B------:R-:W-:-:S04]  /*20f0*/  UIADD3 UR4, UPT, UPT, UR4, 0x1, URZ ;  /* 0x0000000104047890 */ /* 0x000fc8000fffe0ff */
[----:B------:R-:W-:-:S13]  /*2100*/  ISETP.LT.U32.AND P0, PT, R3, UR11, PT ;  /* 0x0000000b03007c0c */ /* 0x000fda000bf01070 */
[----:B------:R-:W-:Y:S05]  /*2110*/  @!P0 BRA `(.L_x_192) ;  /* 0xfffffffc00488947 */ /* 0x000fea000383ffff */
.L_x_191:
[----:B------:R-:W-:Y:S01]  /*2120*/  VIADD R3, R4, -UR11 ;  /* 0x8000000b04037c36 */ /* 0x000fe20008000000 */
[----:B------:R-:W-:Y:S04]  /*2130*/  BSSY.RECONVERGENT B1, `(.L_x_190) ;  /* 0x00000e2000017945 */ /* 0x000fe80003800200 */
[----:B------:R-:W-:-:S04]  /*2140*/  ISETP.GE.AND P0, PT, R0, R3, PT ;  /* 0x000000030000720c */ /* 0x000fc80003f06270 */
[----:B------:R-:W-:-:S13]  /*2150*/  ISETP.LE.U32.OR P0, PT, R4, UR11, P0 ;  /* 0x0000000b04007c0c */ /* 0x000fda0008703470 */
[----:B------:R-:W-:Y:S05]  /*2160*/  @P0 BRA `(.L_x_193) ;  /* 0x0000000c00780947 */ /* 0x000fea0003800000 */
[----:B------:R-:W-:Y:S01]  /*2170*/  UIMAD UR7, UR4, UR13, URZ ;  /* 0x0000000d040772a4 */ /* 0x000fe2000f8e02ff */
[----:B------:R-:W-:Y:S01]  /*2180*/  LOP3.LUT R3, RZ, R0, RZ, 0x33, !PT ;  /* 0x00000000ff037212 */ /* 0x000fe200078e33ff */
[----:B------:R-:W-:Y:S03]  /*2190*/  BSSY.RECONVERGENT B2, `(.L_x_194) ;  /* 0x0000074000027945 */ /* 0x000fe60003800200 */
[----:B------:R-:W-:Y:S01]  /*21a0*/  IADD3 R4, PT, PT, R4, -UR5, R3 ;  /* 0x8000000504047c10 */ /* 0x000fe2000fffe003 */
[----:B------:R-:W-:-:S04]  /*21b0*/  IMAD.U32 R3, RZ, RZ, UR7 ;  /* 0x00000007ff037e24 */ /* 0x000fc8000f8e00ff */
[----:B------:R-:W-:Y:S02]  /*21c0*/  IMAD R4, R3, -0x800, R4 ;  /* 0xfffff80003047824 */ /* 0x000fe400078e0204 */
[----:B------:R-:W-:-:S03]  /*21d0*/  IMAD.MOV.U32 R3, RZ, RZ, R0 ;  /* 0x000000ffff037224 */ /* 0x000fc600078e0000 */
[C---:B------:R-:W-:Y:S02]  /*21e0*/  ISETP.GE.U32.AND P0, PT, R4.reuse, 0xf00, PT ;  /* 0x00000f000400780c */ /* 0x040fe40003f06070 */
[----:B------:R-:W-:-:S04]  /*21f0*/  LEA.HI R4, R4, 0x1, RZ, 0x18 ;  /* 0x0000000104047811 */ /* 0x000fc800078fc0ff */
[----:B------:R-:W-:-:S07]  /*2200*/  LOP3.LUT R5, R4, 0xf, RZ, 0xc0, !PT ;  /* 0x0000000f04057812 */ /* 0x000fce00078ec0ff */
[----:B------:R-:W-:Y:S05]  /*2210*/  @!P0 BRA `(.L_x_195) ;  /* 0x0000000400ac8947 */ /* 0x000fea0003800000 */
[----:B------:R-:W-:Y:S01]  /*2220*/  LEA.HI R3, R2, 0x1, RZ, 0x18 ;  /* 0x0000000102037811 */ /* 0x000fe200078fc0ff */
[----:B------:R-:W-:Y:S03]  /*2230*/  BSSY.RECONVERGENT B3, `(.L_x_196) ;  /* 0x0000068000037945 */ /* 0x000fe60003800200 */
[----:B------:R-:W-:Y:S02]  /*2240*/  LOP3.LUT R24, R3, 0x1fffff0, RZ, 0xc0, !PT ;  /* 0x01fffff003187812 */ /* 0x000fe400078ec0ff */
[----:B------:R-:W-:-:S03]  /*2250*/  LOP3.LUT R3, R0, 0x800, RZ, 0xfc, !PT ;  /* 0x0000080000037812 */ /* 0x000fc600078efcff */
[----:B------:R-:W-:-:S07]  /*2260*/  IMAD.MOV R24, RZ, RZ, -R24 ;  /* 0x000000ffff187224 */ /* 0x000fce00078e0a18 */
.L_x_197:
[----:B------:R-:W-:-:S04]  /*2270*/  VIADD R9, R25, 0xfffff800 ;  /* 0xfffff80019097836 */ /* 0x000fc80000000000 */
[----:B------:R-:W-:-:S06]  /*2280*/  IMAD.WIDE.U32 R8, R9, 0x8, R6 ;  /* 0x0000000809087825 */ /* 0x000fcc00078e0006 */
[----:B------:R-:W2:Y:S01]  /*2290*/  LDG.E.64 R8, desc[UR8][R8.64] ;  /* 0x0000000808087981 */ /* 0x000ea2000c1e1b00 */
[----:B------:R-:W-:-:S04]  /*22a0*/  VIADD R23, R25, 0xfffff900 ;  /* 0xfffff90019177836 */ /* 0x000fc80000000000 */
        /* <DEDUP_REMOVED lines=8> */
[----:B------:R-:W5:Y:S02]  /*2330*/  LDG.E.64 R18, desc[UR8][R18.64] ;  /* 0x0000000812127981 */ /* 0x000f64000c1e1b00 */
[----:B------:R-:W-:-:S04]  /*2340*/  IMAD.WIDE.U32 R16, R17, 0x8, R6 ;  /* 0x0000000811107825 */ /* 0x000fc800078e0006 */
[----:B------:R-:W-:Y:S02]  /*2350*/  VIADD R13, R25, 0xfffffd00 ;  /* 0xfffffd00190d7836 */ /* 0x000fe40000000000 */
[----:B------:R-:W5:Y:S02]  /*2360*/  LDG.E.64 R16, desc[UR8][R16.64] ;  /* 0x0000000810107981 */ /* 0x000f64000c1e1b00 */
[----:B------:R-:W-:-:S04]  /*2370*/  IMAD.WIDE.U32 R12, R13, 0x8, R6 ;  /* 0x000000080d0c7825 */ /* 0x000fc800078e0006 */
[----:B------:R-:W-:Y:S02]  /*2380*/  VIADD R11, R25, 0xfffffe00 ;  /* 0xfffffe00190b7836 */ /* 0x000fe40000000000 */
[----:B------:R-:W5:Y:S02]  /*2390*/  LDG.E.64 R12, desc[UR8][R12.64] ;  /* 0x000000080c0c7981 */ /* 0x000f64000c1e1b00 */
[----:B------:R-:W-:-:S06]  /*23a0*/  IMAD.WIDE.U32 R10, R11, 0x8, R6 ;  /* 0x000000080b0a7825 */ /* 0x000fcc00078e0006 */
[----:B------:R-:W5:Y:S01]  /*23b0*/  LDG.E.64 R10, desc[UR8][R10.64] ;  /* 0x000000080a0a7981 */ /* 0x000f62000c1e1b00 */
[----:B--2---:R-:W-:-:S06]  /*23c0*/  DSETP.GEU.AND P0, PT, R14, R8, PT ;  /* 0x000000080e00722a */ /* 0x004fcc0003f0e000 */
[----:B------:R-:W-:Y:S01]  /*23d0*/  FSEL R15, R9, R15, !P0 ;  /* 0x0000000f090f7208 */ /* 0x000fe20004000000 */
[----:B------:R-:W-:Y:S01]  /*23e0*/  VIADD R9, R25, 0xffffff00 ;  /* 0xffffff0019097836 */ /* 0x000fe20000000000 */
[----:B------:R-:W-:-:S03]  /*23f0*/  FSEL R14, R8, R14, !P0 ;  /* 0x0000000e080e7208 */ /* 0x000fc60004000000 */
[----:B------:R-:W-:-:S03]  /*2400*/  IMAD.WIDE.U32 R8, R9, 0x8, R6 ;  /* 0x0000000809087825 */ /* 0x000fc600078e0006 */
[----:B---3--:R-:W-:-:S03]  /*2410*/  DSETP.GEU.AND P0, PT, R14, R22, PT ;  /* 0x000000160e00722a */ /* 0x008fc60003f0e000 */
[----:B------:R-:W2:Y:S03]  /*2420*/  LDG.E.64 R8, desc[UR8][R8.64] ;  /* 0x0000000808087981 */ /* 0x000ea6000c1e1b00 */
[----:B------:R-:W-:Y:S02]  /*2430*/  FSEL R14, R22, R14, !P0 ;  /* 0x0000000e160e7208 */ /* 0x000fe40004000000 */
[----:B------:R-:W-:Y:S01]  /*2440*/  FSEL R15, R23, R15, !P0 ;  /* 0x0000000f170f7208 */ /* 0x000fe20004000000 */
[----:B------:R-:W-:-:S06]  /*2450*/  IMAD.WIDE.U32 R22, R25, 0x8, R6 ;  /* 0x0000000819167825 */ /* 0x000fcc00078e0006 */
[----:B------:R-:W3:Y:S01]  /*2460*/  LDG.E.64 R22, desc[UR8][R22.64] ;  /* 0x0000000816167981 */ /* 0x000ee2000c1e1b00 */
[----:B----4-:R-:W-:-:S06]  /*2470*/  DSETP.GEU.AND P0, PT, R14, R20, PT ;  /* 0x000000140e00722a */ /* 0x010fcc0003f0e000 */
[----:B------:R-:W-:Y:S02]  /*2480*/  FSEL R14, R20, R14, !P0 ;  /* 0x0000000e140e7208 */ /* 0x000fe40004000000 */
[----:B------:R-:W-:Y:S01]  /*2490*/  FSEL R15, R21, R15, !P0 ;  /* 0x0000000f150f7208 */ /* 0x000fe20004000000 */
[----:B------:R-:W-:-:S04]  /*24a0*/  VIADD R21, R25, 0x100 ;  /* 0x0000010019157836 */ /* 0x000fc80000000000 */
[----:B------:R-:W-:Y:S01]  /*24b0*/  IMAD.WIDE.U32 R20, R21, 0x8, R6 ;  /* 0x0000000815147825 */ /* 0x000fe200078e0006 */
[----:B-----5:R-:W-:-:S05]  /*24c0*/  DSETP.GEU.AND P0, PT, R14, R18, PT ;  /* 0x000000120e00722a */ /* 0x020fca0003f0e000 */
[----:B------:R-:W4:Y:S01]  /*24d0*/  LDG.E.64 R20, desc[UR8][R20.64] ;  /* 0x0000000814147981 */ /* 0x000f22000c1e1b00 */
[----:B------:R-:W-:Y:S02]  /*24e0*/  FSEL R14, R18, R14, !P0 ;  /* 0x0000000e120e7208 */ /* 0x000fe40004000000 */
[----:B------:R-:W-:Y:S01]  /*24f0*/  FSEL R15, R19, R15, !P0 ;  /* 0x0000000f130f7208 */ /* 0x000fe20004000000 */
[----:B------:R-:W-:-:S04]  /*2500*/  VIADD R19, R25, 0x200 ;  /* 0x0000020019137836 */ /* 0x000fc80000000000 */
[----:B------:R-:W-:Y:S01]  /*2510*/  IMAD.WIDE.U32 R18, R19, 0x8, R6 ;  /* 0x0000000813127825 */ /* 0x000fe200078e0006 */
[----:B------:R-:W-:-:S05]  /*2520*/  DSETP.GEU.AND P0, PT, R14, R16, PT ;  /* 0x000000100e00722a */ /* 0x000fca0003f0e000 */
[----:B------:R-:W5:Y:S01]  /*2530*/  LDG.E.64 R18, desc[UR8][R18.64] ;  /* 0x0000000812127981 */ /* 0x000f62000c1e1b00 */
        /* <DEDUP_REMOVED lines=15> */
[----:B------:R-:W-:-:S06]  /*2630*/  IMAD.WIDE.U32 R12, R13, 0x8, R6 ;  /* 0x000000080d0c7825 */ /* 0x000fcc00078e0006 */
[----:B------:R-:W5:Y:S01]  /*2640*/  LDG.E.64 R12, desc[UR8][R12.64] ;  /* 0x000000080c0c7981 */ /* 0x000f62000c1e1b00 */
        /* <DEDUP_REMOVED lines=39> */
.L_x_196:
[----:B------:R-:W-:-:S07]  /*28c0*/  VIADD R3, R3, 0xfffff800 ;  /* 0xfffff80003037836 */ /* 0x000fce0000000000 */
.L_x_195:
[----:B------:R-:W-:Y:S05]  /*28d0*/  BSYNC.RECONVERGENT B2 ;  /* 0x0000000000027941 */ /* 0x000fea0003800200 */
.L_x_194:
[----:B------:R-:W-:-:S13]  /*28e0*/  ISETP.NE.AND P0, PT, R5, RZ, PT ;  /* 0x000000ff0500720c */ /* 0x000fda0003f05270 */
[----:B------:R-:W-:Y:S05]  /*28f0*/  @!P0 BRA `(.L_x_193) ;  /* 0x0000000400948947 */ /* 0x000fea0003800000 */
[----:B------:R-:W-:Y:S01]  /*2900*/  ISETP.GE.U32.AND P1, PT, R5, 0x8, PT ;  /* 0x000000080500780c */ /* 0x000fe20003f26070 */
[----:B------:R-:W-:Y:S01]  /*2910*/  BSSY.RECONVERGENT B2, `(.L_x_198) ;  /* 0x0000035000027945 */ /* 0x000fe20003800200 */
[----:B------:R-:W-:-:S04]  /*2920*/  LOP3.LUT R26, R4, 0x7, RZ, 0xc0, !PT ;  /* 0x00000007041a7812 */ /* 0x000fc800078ec0ff */
[----:B------:R-:W-:-:S07]  /*2930*/  ISETP.NE.AND P0, PT, R26, RZ, PT ;  /* 0x000000ff1a00720c */ /* 0x000fce0003f05270 */
[----:B------:R-:W-:Y:S06]  /*2940*/  @!P1 BRA `(.L_x_199) ;  /* 0x0000000000c49947 */ /* 0x000fec0003800000 */
[----:B------:R-:W-:-:S04]  /*2950*/  VIADD R5, R3, UR11 ;  /* 0x0000000b03057c36 */ /* 0x000fc80008000000 */
[----:B------:R-:W-:-:S04]  /*2960*/  IMAD.WIDE.U32 R8, R5, 0x8, R6 ;  /* 0x0000000805087825 */ /* 0x000fc800078e0006 */
[----:B------:R-:W-:Y:S02]  /*2970*/  VIADD R11, R5, 0x100 ;  /* 0x00000100050b7836 */ /* 0x000fe40000000000 */
[----:B------:R-:W2:Y:S02]  /*2980*/  LDG.E.64 R8, desc[UR8][R8.64] ;  /* 0x0000000808087981 */ /* 0x000ea4000c1e1b00 */
        /* <DEDUP_REMOVED lines=45> */
.L_x_199:
[----:B------:R-:W-:Y:S05]  /*2c60*/  BSYNC.RECONVERGENT B2 ;  /* 0x0000000000027941 */ /* 0x000fea0003800200 */
.L_x_198:
[----:B------:R-:W-:Y:S05]  /*2c70*/  @!P0 BRA `(.L_x_193) ;  /* 0x0000000000b48947 */ /* 0x000fea0003800000 */
[----:B------:R-:W-:Y:S01]  /*2c80*/  ISETP.GE.U32.AND P1, PT, R26, 0x4, PT ;  /* 0x000000041a00780c */ /* 0x000fe20003f26070 */
[----:B------:R-:W-:Y:S01]  /*2c90*/  BSSY.RECONVERGENT B2, `(.L_x_200) ;  /* 0x000001c000027945 */ /* 0x000fe20003800200 */
[----:B------:R-:W-:-:S11]  /*2ca0*/  LOP3.LUT P0, RZ, R4, 0x3, RZ, 0xc0, !PT ;  /* 0x0000000304ff7812 */ /* 0x000fd6000780c0ff */
[----:B------:R-:W-:Y:S05]  /*2cb0*/  @!P1 BRA `(.L_x_201) ;  /* 0x0000000000649947 */ /* 0x000fea0003800000 */
        /* <DEDUP_REMOVED lines=25> */
.L_x_201:
[----:B------:R-:W-:Y:S05]  /*2e50*/  BSYNC.RECONVERGENT B2 ;  /* 0x0000000000027941 */ /* 0x000fea0003800200 */
.L_x_200:
[----:B------:R-:W-:Y:S05]  /*2e60*/  @!P0 BRA `(.L_x_193) ;  /* 0x0000000000388947 */ /* 0x000fea0003800000 */
[----:B------:R-:W-:Y:S01]  /*2e70*/  LOP3.LUT R2, R2, 0xffff, RZ, 0xc0, !PT ;  /* 0x0000ffff02027812 */ /* 0x000fe200078ec0ff */
[----:B------:R-:W-:-:S03]  /*2e80*/  VIADD R5, R3, UR6 ;  /* 0x0000000603057c36 */ /* 0x000fc60008000000 */
[----:B------:R-:W-:-:S04]  /*2e90*/  LEA.HI R2, R2, 0x1, RZ, 0x18 ;  /* 0x0000000102027811 */ /* 0x000fc800078fc0ff */
[----:B------:R-:W-:-:S05]  /*2ea0*/  LOP3.LUT R2, R2, 0x3, RZ, 0xc0, !PT ;  /* 0x0000000302027812 */ /* 0x000fca00078ec0ff */
[----:B------:R-:W-:-:S07]  /*2eb0*/  IMAD.MOV R4, RZ, RZ, -R2 ;  /* 0x000000ffff047224 */ /* 0x000fce00078e0a02 */
.L_x_202:
[----:B------:R-:W-:-:S06]  /*2ec0*/  IMAD.WIDE.U32 R2, R5, 0x8, R6 ;  /* 0x0000000805027825 */ /* 0x000fcc00078e0006 */
[----:B------:R-:W2:Y:S01]  /*2ed0*/  LDG.E.64 R2, desc[UR8][R2.64] ;  /* 0x0000000802027981 */ /* 0x000ea2000c1e1b00 */
[----:B------:R-:W-:Y:S02]  /*2ee0*/  VIADD R4, R4, 0x1 ;  /* 0x0000000104047836 */ /* 0x000fe40000000000 */
[----:B------:R-:W-:Y:S01]  /*2ef0*/  VIADD R5, R5, 0x100 ;  /* 0x0000010005057836 */ /* 0x000fe20000000000 */
[----:B--2---:R-:W-:-:S06]  /*2f00*/  DSETP.GEU.AND P0, PT, R14, R2, PT ;  /* 0x000000020e00722a */ /* 0x004fcc0003f0e000 */
[----:B------:R-:W-:Y:S02]  /*2f10*/  FSEL R14, R2, R14, !P0 ;  /* 0x0000000e020e7208 */ /* 0x000fe40004000000 */
[----:B------:R-:W-:Y:S02]  /*2f20*/  FSEL R15, R3, R15, !P0 ;  /* 0x0000000f030f7208 */ /* 0x000fe40004000000 */
[----:B------:R-:W-:-:S13]  /*2f30*/  ISETP.NE.AND P0, PT, R4, RZ, PT ;  /* 0x000000ff0400720c */ /* 0x000fda0003f05270 */
[----:B------:R-:W-:Y:S05]  /*2f40*/  @P0 BRA `(.L_x_202) ;  /* 0xfffffffc00dc0947 */ /* 0x000fea000383ffff */
.L_x_193:
[----:B------:R-:W-:Y:S05]  /*2f50*/  BSYNC.RECONVERGENT B1 ;  /* 0x0000000000017941 */ /* 0x000fea0003800200 */
.L_x_190:
        /* <DEDUP_REMOVED lines=43> */
[----:B------:R-:W-:-:S03]  /*3210*/  FSEL R3, R3, R5, P1 ;  /* 0x0000000503037208 */ /* 0x000fc60000800000 */
[----:B0-----:R-:W-:Y:S02]  /*3220*/  IMAD.MOV.U32 R4, RZ, RZ, R2 ;  /* 0x000000ffff047224 */ /* 0x001fe400078e0002 */
[----:B------:R-:W-:Y:S01]  /*3230*/  IMAD.MOV.U32 R5, RZ, RZ, R3 ;  /* 0x000000ffff057224 */ /* 0x000fe200078e0003 */
[----:B------:R-:W-:Y:S06]  /*3240*/  BAR.SYNC.DEFER_BLOCKING 0x0 ;  /* 0x0000000000007b1d */ /* 0x000fec0000010000 */
[----:B------:R-:W-:Y:S05]  /*3250*/  @P0 BRA `(.L_x_189) ;  /* 0x0000000000700947 */ /* 0x000fea0003800000 */
[----:B------:R-:W0:Y:S01]  /*3260*/  S2UR UR5, SR_CgaCtaId ;  /* 0x00000000000579c3 */ /* 0x000e220000008800 */
[----:B------:R-:W-:Y:S02]  /*3270*/  UMOV UR4, 0x400 ;  /* 0x0000040000047882 */ /* 0x000fe40000000000 */
[----:B0-----:R-:W-:-:S09]  /*3280*/  ULEA UR4, UR5, UR4, 0x18 ;  /* 0x0000000405047291 */ /* 0x001fd2000f8ec0ff */
[----:B------:R-:W0:Y:S04]  /*3290*/  LDS.128 R12, [UR4+0x10] ;  /* 0x00001004ff0c7984 */ /* 0x000e280008000c00 */
        /* <DEDUP_REMOVED lines=24> */
.L_x_189:
[----:B------:R-:W-:Y:S05]  /*3420*/  BSYNC.RECONVERGENT B0 ;  /* 0x0000000000007941 */ /* 0x000fea0003800200 */
.L_x_173:
[----:B------:R-:W-:Y:S05]  /*3430*/  @P0 EXIT ;  /* 0x000000000000094d */ /* 0x000fea0003800000 */
[----:B------:R-:W1:Y:S02]  /*3440*/  LDCU.64 UR4, c[0x0][0x388] ;  /* 0x00007100ff0477ac */ /* 0x000e640008000a00 */
[----:B-1----:R-:W-:-:S06]  /*3450*/  UIMAD.WIDE.U32 UR4, UR10, 0x8, UR4 ;  /* 0x000000080a0478a5 */ /* 0x002fcc000f8e0004 */
[----:B------:R-:W-:Y:S02]  /*3460*/  IMAD.U32 R2, RZ, RZ, UR4 ;  /* 0x00000004ff027e24 */ /* 0x000fe4000f8e00ff */
[----:B------:R-:W-:-:S05]  /*3470*/  IMAD.U32 R3, RZ, RZ, UR5 ;  /* 0x00000005ff037e24 */ /* 0x000fca000f8e00ff */
[----:B------:R-:W-:Y:S01]  /*3480*/  STG.E.64 desc[UR8][R2.64], R4 ;  /* 0x0000000402007986 */ /* 0x000fe2000c101b08 */
[----:B------:R-:W-:Y:S05]  /*3490*/  EXIT ;  /* 0x000000000000794d */ /* 0x000fea0003800000 */
.L_x_203:
        /* <DEDUP_REMOVED lines=14> */
.L_x_241:


//--------------------- .text._ZN3cub18CUB_300001_SM_10006detail6reduce28DeviceReduceSingleTileKernelINS2_10policy_hubIdjN4cuda3__47maximumIdEEE10Policy1000EN6thrust24THRUST_300001_SM_1000_NS10device_ptrIdEEPdjS8_ddNS5_3std3__410__identityEEEvT0_T1_T2_T3_T4_T6_ --------------------------
	.section	.text._ZN3cub18CUB_300001_SM_10006detail6reduce28DeviceReduceSingleTileKernelINS2_10policy_hubIdjN4cuda3__47maximumIdEEE10Policy1000EN6thrust24THRUST_300001_SM_1000_NS10device_ptrIdEEPdjS8_ddNS5_3std3__410__identityEEEvT0_T1_T2_T3_T4_T6_,"ax",@progbits
	.align	128
        .global         _ZN3cub18CUB_300001_SM_10006detail6reduce28DeviceReduceSingleTileKernelINS2_10policy_hubIdjN4cuda3__47maximumIdEEE10Policy1000EN6thrust24THRUST_300001_SM_1000_NS10device_ptrIdEEPdjS8_ddNS5_3std3__410__identityEEEvT0_T1_T2_T3_T4_T6_
        .type           _ZN3cub18CUB_300001_SM_10006detail6reduce28DeviceReduceSingleTileKernelINS2_10policy_hubIdjN4cuda3__47maximumIdEEE10Policy1000EN6thrust24THRUST_300001_SM_1000_NS10device_ptrIdEEPdjS8_ddNS5_3std3__410__identityEEEvT0_T1_T2_T3_T4_T6_,@function
        .size           _ZN3cub18CUB_300001_SM_10006detail6reduce28DeviceReduceSingleTileKernelINS2_10policy_hubIdjN4cuda3__47maximumIdEEE10Policy1000EN6thrust24THRUST_300001_SM_1000_NS10device_ptrIdEEPdjS8_ddNS5_3std3__410__identityEEEvT0_T1_T2_T3_T4_T6_,(.L_x_242 - _ZN3cub18CUB_300001_SM_10006detail6reduce28DeviceReduceSingleTileKernelINS2_10policy_hubIdjN4cuda3__47maximumIdEEE10Policy1000EN6thrust24THRUST_300001_SM_1000_NS10device_ptrIdEEPdjS8_ddNS5_3std3__410__identityEEEvT0_T1_T2_T3_T4_T6_)
        .other          _ZN3cub18CUB_300001_SM_10006detail6reduce28DeviceReduceSingleTileKernelINS2_10policy_hubIdjN4cuda3__47maximumIdEEE10Policy1000EN6thrust24THRUST_300001_SM_1000_NS10device_ptrIdEEPdjS8_ddNS5_3std3__410__identityEEEvT0_T1_T2_T3_T4_T6_,@"STO_CUDA_ENTRY STV_DEFAULT"
_ZN3cub18CUB_300001_SM_10006detail6reduce28DeviceReduceSingleTileKernelINS2_10policy_hubIdjN4cuda3__47maximumIdEEE10Policy1000EN6thrust24THRUST_300001_SM_1000_NS10device_ptrIdEEPdjS8_ddNS5_3std3__410__identityEEEvT0_T1_T2_T3_T4_T6_:
.text._ZN3cub18CUB_300001_SM_10006detail6reduce28DeviceReduceSingleTileKernelINS2_10policy_hubIdjN4cuda3__47maximumIdEEE10Policy1000EN6thrust24THRUST_300001_SM_1000_NS10device_ptrIdEEPdjS8_ddNS5_3std3__410__identityEEEvT0_T1_T2_T3_T4_T6_:
        /* <DEDUP_REMOVED lines=13> */
.L_x_204:
[----:B------:R-:W-:Y:S01]  /*00d0*/  ISETP.GT.U32.AND P0, PT, R2, 0x7ff, PT ;  /* 0x000007ff0200780c */ /* 0x000fe20003f04070 */
[----:B------:R-:W-:-:S12]  /*00e0*/  BSSY.RECONVERGENT B0, `(.L_x_205) ;  /* 0x00002f1000007945 */ /* 0x000fd80003800200 */
        /* <DEDUP_REMOVED lines=11> */
.L_x_208:
[----:B------:R-:W-:Y:S05]  /*01a0*/  BSYNC.RECONVERGENT B1 ;  /* 0x0000000000017941 */ /* 0x000fea0003800200 */
.L_x_207:
        /* <DEDUP_REMOVED lines=17> */
.L_x_213:
        /* <DEDUP_REMOVED lines=70> */
.L_x_212:
[----:B------:R-:W-:Y:S05]  /*0720*/  BSYNC.RECONVERGENT B2 ;  /* 0x0000000000027941 */ /* 0x000fea0003800200 */
.L_x_211:
[----:B------:R-:W-:Y:S05]  /*0730*/  @!P0 BRA `(.L_x_210) ;  /* 0x0000000400508947 */ /* 0x000fea0003800000 */
[----:B------:R-:W-:Y:S01]  /*0740*/  ISETP.GE.U32.AND P1, PT, R42, 0x8, PT ;  /* 0x000000082a00780c */ /* 0x000fe20003f26070 */
[----:B------:R-:W-:Y:S01]  /*0750*/  BSSY.RECONVERGENT B2, `(.L_x_214) ;  /* 0x0000027000027945 */ /* 0x000fe20003800200 */
[----:B------:R-:W-:-:S04]  /*0760*/  LOP3.LUT R22, R40, 0x7, RZ, 0xc0, !PT ;  /* 0x0000000728167812 */ /* 0x000fc800078ec0ff */
[----:B------:R-:W-:-:S07]  /*0770*/  ISETP.NE.AND P0, PT, R22, RZ, PT ;  /* 0x000000ff1600720c */ /* 0x000fce0003f05270 */
[----:B------:R-:W-:Y:S06]  /*0780*/  @!P1 BRA `(.L_x_215) ;  /* 0x00000000008c9947 */ /* 0x000fec0003800000 */
[----:B------:R-:W0:Y:S02]  /*0790*/  LDC.64 R4, c[0x0][0x380] ;  /* 0x0000e000ff047b82 */ /* 0x000e240000000a00 */
[----:B0-----:R-:W-:-:S05]  /*07a0*/  IMAD.WIDE.U32 R20, R41, 0x8, R4 ;  /* 0x0000000829147825 */ /* 0x001fca00078e0004 */
        /* <DEDUP_REMOVED lines=33> */
.L_x_215:
[----:B------:R-:W-:Y:S05]  /*09c0*/  BSYNC.RECONVERGENT B2 ;  /* 0x0000000000027941 */ /* 0x000fea0003800200 */
.L_x_214:
        /* <DEDUP_REMOVED lines=25> */
.L_x_217:
[----:B------:R-:W-:Y:S05]  /*0b60*/  BSYNC.RECONVERGENT B2 ;  /* 0x0000000000027941 */ /* 0x000fea0003800200 */
.L_x_216:
[----:B------:R-:W-:Y:S05]  /*0b70*/  @!P0 BRA `(.L_x_210) ;  /* 0x0000000000408947 */ /* 0x000fea0003800000 */
[----:B------:R-:W0:Y:S01]  /*0b80*/  LDC.64 R4, c[0x0][0x380] ;  /* 0x0000e000ff047b82 */ /* 0x000e220000000a00 */
[----:B------:R-:W-:Y:S02]  /*0b90*/  IMAD.MOV R0, RZ, RZ, -R0 ;  /* 0x000000ffff007224 */ /* 0x000fe400078e0a00 */
[----:B0-----:R-:W-:-:S04]  /*0ba0*/  IMAD.WIDE.U32 R4, R41, 0x8, R4 ;  /* 0x0000000829047825 */ /* 0x001fc800078e0004 */
[----:B------:R-:W-:Y:S02]  /*0bb0*/  IMAD.MOV.U32 R6, RZ, RZ, R4 ;  /* 0x000000ffff067224 */ /* 0x000fe400078e0004 */
[----:B------:R-:W-:-:S07]  /*0bc0*/  IMAD.MOV.U32 R7, RZ, RZ, R5 ;  /* 0x000000ffff077224 */ /* 0x000fce00078e0005 */
.L_x_218:
[----:B------:R-:W-:Y:S02]  /*0bd0*/  IMAD.MOV.U32 R4, RZ, RZ, R6 ;  /* 0x000000ffff047224 */ /* 0x000fe400078e0006 */
[----:B------:R-:W-:-:S06]  /*0be0*/  IMAD.MOV.U32 R5, RZ, RZ, R7 ;  /* 0x000000ffff057224 */ /* 0x000fcc00078e0007 */
[----:B------:R-:W2:Y:S01]  /*0bf0*/  LDG.E.64 R4, desc[UR6][R4.64] ;  /* 0x0000000604047981 */ /* 0x000ea2000c1e1b00 */
[----:B------:R-:W-:Y:S01]  /*0c00*/  VIADD R0, R0, 0x1 ;  /* 0x0000000100007836 */ /* 0x000fe20000000000 */
[----:B------:R-:W-:-:S04]  /*0c10*/  IADD3 R6, P2, PT, R6, 0x800, RZ ;  /* 0x0000080006067810 */ /* 0x000fc80007f5e0ff */
[----:B------:R-:W-:Y:S01]  /*0c20*/  ISETP.NE.AND P1, PT, R0, RZ, PT ;  /* 0x000000ff0000720c */ /* 0x000fe20003f25270 */
[----:B------:R-:W-:Y:S01]  /*0c30*/  IMAD.X R7, RZ, RZ, R7, P2 ;  /* 0x000000ffff077224 */ /* 0x000fe200010e0607 */
[----:B--2--5:R-:W-:-:S06]  /*0c40*/  DSETP.GEU.AND P0, PT, R36, R4, PT ;  /* 0x000000042400722a */ /* 0x024fcc0003f0e000 */
[----:B------:R-:W-:Y:S02]  /*0c50*/  FSEL R36, R4, R36, !P0 ;  /* 0x0000002404247208 */ /* 0x000fe40004000000 */
[----:B------:R-:W-:-:S03]  /*0c60*/  FSEL R37, R5, R37, !P0 ;  /* 0x0000002505257208 */ /* 0x000fc60004000000 */
[----:B------:R-:W-:Y:S05]  /*0c70*/  @P1 BRA `(.L_x_218) ;  /* 0xfffffffc00d41947 */ /* 0x000fea000383ffff */
.L_x_210:
[----:B------:R-:W-:Y:S05]  /*0c80*/  BSYNC.RECONVERGENT B1 ;  /* 0x0000000000017941 */ /* 0x000fea0003800200 */
.L_x_209:
        /* <DEDUP_REMOVED lines=85> */
.L_x_219:
        /* <DEDUP_REMOVED lines=18> */
[----:B------:R-:W-:-:S03]  /*1300*/  VIADD R0, R8, 0x4 ;  /* 0x0000000408007836 */ /* 0x000fc60000000000 */
[----:B------:R-:W0:Y:S02]  /*1310*/  SHFL.DOWN PT, R5, R7, 0x2, R9 ;  /* 0x0840000007057989 */ /* 0x000e2400000e0009 */
[----:B0-----:R-:W-:-:S06]  /*1320*/  DSETP.GEU.AND P1, PT, R6, R4, PT ;  /* 0x000000040600722a */ /* 0x001fcc0003f2e000 */
[----:B------:R-:W-:Y:S02]  /*1330*/  @!P0 FSEL R6, R4, R6, !P1 ;  /* 0x0000000604068208 */ /* 0x000fe40004800000 */
[----:B------:R-:W-:Y:S02]  /*1340*/  @!P0 FSEL R7, R5, R7, !P1 ;  /* 0x0000000705078208 */ /* 0x000fe40004800000 */
        /* <DEDUP_REMOVED lines=9> */
[C---:B------:R-:W-:Y:S01]  /*13e0*/  ISETP.NE.AND P0, PT, R8.reuse, RZ, PT ;  /* 0x000000ff0800720c */ /* 0x040fe20003f05270 */
[----:B------:R-:W-:Y:S02]  /*13f0*/  VIADD R0, R8, 0x10 ;  /* 0x0000001008007836 */ /* 0x000fe40000000000 */
[----:B------:R-:W0:Y:S10]  /*1400*/  SHFL.DOWN PT, R5, R7, 0x8, R9 ;  /* 0x0900000007057989 */ /* 0x000e3400000e0009 */
[----:B------:R-:W1:Y:S01]  /*1410*/  @!P0 S2R R11, SR_CgaCtaId ;  /* 0x00000000000b8919 */ /* 0x000e620000008800 */
[----:B------:R-:W-:Y:S01]  /*1420*/  @!P0 MOV R8, 0x400 ;  /* 0x0000040000088802 */ /* 0x000fe20000000f00 */
[----:B0-----:R-:W-:-:S06]  /*1430*/  DSETP.GEU.AND P2, PT, R6, R4, PT ;  /* 0x000000040600722a */ /* 0x001fcc0003f4e000 */
[----:B------:R-:W-:Y:S02]  /*1440*/  @!P1 FSEL R6, R4, R6, !P2 ;  /* 0x0000000604069208 */ /* 0x000fe40005000000 */
[----:B------:R-:W-:Y:S02]  /*1450*/  @!P1 FSEL R7, R5, R7, !P2 ;  /* 0x0000000705079208 */ /* 0x000fe40005000000 */
[----:B------:R-:W-:Y:S01]  /*1460*/  ISETP.GT.AND P1, PT, R0, R9, PT ;  /* 0x000000090000720c */ /* 0x000fe20003f24270 */
[----:B------:R-:W-:Y:S01]  /*1470*/  SHFL.DOWN PT, R4, R6, 0x10, R9 ;  /* 0x0a00000006047989 */ /* 0x000fe200000e0009 */
[----:B------:R-:W-:-:S03]  /*1480*/  @!P0 SHF.R.U32.HI R0, RZ, 0x2, R3 ;  /* 0x00000002ff008819 */ /* 0x000fc60000011603 */
[----:B------:R-:W0:Y:S01]  /*1490*/  SHFL.DOWN PT, R5, R7, 0x10, R9 ;  /* 0x0a00000007057989 */ /* 0x000e2200000e0009 */
[----:B------:R-:W-:Y:S02]  /*14a0*/  @!P0 LOP3.LUT R0, R0, 0xf8, RZ, 0xc0, !PT ;  /* 0x000000f800008812 */ /* 0x000fe400078ec0ff */
[----:B-1----:R-:W-:-:S05]  /*14b0*/  @!P0 LEA R11, R11, R8, 0x18 ;  /* 0x000000080b0b8211 */ /* 0x002fca00078ec0ff */
[----:B------:R-:W-:Y:S01]  /*14c0*/  @!P0 IMAD.IADD R11, R0, 0x1, R11 ;  /* 0x00000001000b8824 */ /* 0x000fe200078e020b */
[----:B0-----:R-:W-:-:S06]  /*14d0*/  DSETP.GEU.AND P2, PT, R6, R4, PT ;  /* 0x000000040600722a */ /* 0x001fcc0003f4e000 */
[----:B------:R-:W-:Y:S02]  /*14e0*/  @!P1 FSEL R6, R4, R6, !P2 ;  /* 0x0000000604069208 */ /* 0x000fe40005000000 */
[----:B------:R-:W-:-:S03]  /*14f0*/  @!P1 FSEL R7, R5, R7, !P2 ;  /* 0x0000000705079208 */ /* 0x000fc60005000000 */
[----:B------:R-:W-:Y:S02]  /*1500*/  IMAD.MOV.U32 R4, RZ, RZ, R6 ;  /* 0x000000ffff047224 */ /* 0x000fe400078e0006 */
        /* <DEDUP_REMOVED lines=14> */
[C---:B------:R-:W-:Y:S02]  /*15f0*/  ISETP.GT.U32.AND P1, PT, R2.reuse, 0x40, PT ;  /* 0x000000400200780c */ /* 0x040fe40003f24070 */
[----:B------:R-:W-:Y:S02]  /*1600*/  FSEL R12, R3, R4, P2 ;  /* 0x00000004030c7208 */ /* 0x000fe40001000000 */
[----:B------:R-:W-:Y:S02]  /*1610*/  FSEL R13, R13, R5, P2 ;  /* 0x000000050d0d7208 */ /* 0x000fe40001000000 */
[----:B------:R-:W0:Y:S01]  /*1620*/  LDS.128 R4, [UR4+0x30] ;  /* 0x00003004ff047984 */ /* 0x000e220008000c00 */
[----:B------:R-:W-:-:S03]  /*1630*/  ISETP.GT.U32.AND P2, PT, R2, 0x60, PT ;  /* 0x000000600200780c */ /* 0x000fc60003f44070 */
[----:B------:R-:W-:-:S06]  /*1640*/  DSETP.GEU.AND P3, PT, R12, R14, PT ;  /* 0x0000000e0c00722a */ /* 0x000fcc0003f6e000 */
[----:B------:R-:W-:Y:S02]  /*1650*/  @P1 FSEL R12, R14, R12, !P3 ;  /* 0x0000000c0e0c1208 */ /* 0x000fe40005800000 */
[----:B------:R-:W-:Y:S02]  /*1660*/  @P1 FSEL R13, R15, R13, !P3 ;  /* 0x0000000d0f0d1208 */ /* 0x000fe40005800000 */
[----:B------:R-:W-:-:S04]  /*1670*/  ISETP.GT.U32.AND P1, PT, R2, 0x80, PT ;  /* 0x000000800200780c */ /* 0x000fc80003f24070 */
[----:B-1----:R-:W-:-:S06]  /*1680*/  DSETP.GEU.AND P3, PT, R12, R8, PT ;  /* 0x000000080c00722a */ /* 0x002fcc0003f6e000 */
[----:B------:R-:W-:Y:S02]  /*1690*/  @P2 FSEL R12, R8, R12, !P3 ;  /* 0x0000000c080c2208 */ /* 0x000fe40005800000 */
[----:B------:R-:W-:Y:S02]  /*16a0*/  @P2 FSEL R13, R9, R13, !P3 ;  /* 0x0000000d090d2208 */ /* 0x000fe40005800000 */
[----:B------:R-:W-:Y:S01]  /*16b0*/  ISETP.GT.U32.AND P2, PT, R2, 0xa0, PT ;  /* 0x000000a00200780c */ /* 0x000fe20003f44070 */
[----:B------:R-:W1:Y:S03]  /*16c0*/  LDS.64 R8, [UR4+0x40] ;  /* 0x00004004ff087984 */ /* 0x000e660008000a00 */
        /* <DEDUP_REMOVED lines=23> */
.L_x_206:
[----:B------:R-:W0:Y:S01]  /*1840*/  S2R R0, SR_TID.X ;  /* 0x0000000000007919 */ /* 0x000e220000002100 */
[----:B------:R-:W1:Y:S02]  /*1850*/  LDCU.64 UR4, c[0x0][0x380] ;  /* 0x00007000ff0477ac */ /* 0x000e640008000a00 */
[----:B-1----:R-:W-:Y:S02]  /*1860*/  IMAD.U32 R6, RZ, RZ, UR4 ;  /* 0x00000004ff067e24 */ /* 0x002fe4000f8e00ff */
[----:B------:R-:W-:Y:S02]  /*1870*/  IMAD.U32 R7, RZ, RZ, UR5 ;  /* 0x00000005ff077e24 */ /* 0x000fe4000f8e00ff */
        /* <DEDUP_REMOVED lines=9> */
[----:B------:R-:W-:Y:S01]  /*1910*/  VIADD R24, R2, 0xfffff800 ;  /* 0xfffff80002187836 */ /* 0x000fe20000000000 */
[----:B------:R-:W-:-:S04]  /*1920*/  UMOV UR4, 0x800 ;  /* 0x0000080000047882 */ /* 0x000fc80000000000 */
[----:B------:R-:W-:Y:S01]  /*1930*/  ISETP.GE.U32.AND P1, PT, R24, 0x800, PT ;  /* 0x000008001800780c */ /* 0x000fe20003f26070 */
        /* <DEDUP_REMOVED lines=23> */
[----:B------:R-:W-:-:S07]  /*1ab0*/  UMOV UR4, 0x800 ;  /* 0x0000080000047882 */ /* 0x000fce0000000000 */
[----:B------:R-:W1:Y:S02]  /*1ac0*/  LDC.64 R6, c[0x0][0x380] ;  /* 0x0000e000ff067b82 */ /* 0x000e640000000a00 */
.L_x_223:
[----:B------:R-:W-:-:S04]  /*1ad0*/  VIADD R3, R0, UR4 ;  /* 0x0000000400037c36 */ /* 0x000fc80008000000 */
[----:B-1----:R-:W-:-:S05]  /*1ae0*/  IMAD.WIDE.U32 R2, R3, 0x8, R6 ;  /* 0x0000000803027825 */ /* 0x002fca00078e0006 */
[----:B------:R-:W2:Y:S04]  /*1af0*/  LDG.E.64 R10, desc[UR6][R2.64] ;  /* 0x00000006020a7981 */ /* 0x000ea8000c1e1b00 */
[----:B------:R-:W3:Y:S04]  /*1b00*/  LDG.E.64 R12, desc[UR6][R2.64+0x800] ;  /* 0x00080006020c7981 */ /* 0x000ee8000c1e1b00 */
[----:B------:R-:W4:Y:S04]  /*1b10*/  LDG.E.64 R14, desc[UR6][R2.64+0x1000] ;  /* 0x00100006020e7981 */ /* 0x000f28000c1e1b00 */
[----:B------:R-:W5:Y:S04]  /*1b20*/  LDG.E.64 R16, desc[UR6][R2.64+0x1800] ;  /* 0x0018000602107981 */ /* 0x000f68000c1e1b00 */
[----:B------:R-:W5:Y:S04]  /*1b30*/  LDG.E.64 R18, desc[UR6][R2.64+0x2000] ;  /* 0x0020000602127981 */ /* 0x000f68000c1e1b00 */
[----:B------:R-:W5:Y:S04]  /*1b40*/  LDG.E.64 R20, desc[UR6][R2.64+0x2800] ;  /* 0x0028000602147981 */ /* 0x000f68000c1e1b00 */
[----:B------:R-:W5:Y:S04]  /*1b50*/  LDG.E.64 R22, desc[UR6][R2.64+0x3000] ;  /* 0x0030000602167981 */ /* 0x000f68000c1e1b00 */
[----:B------:R1:W5:Y:S01]  /*1b60*/  LDG.E.64 R4, desc[UR6][R2.64+0x3800] ;  /* 0x0038000602047981 */ /* 0x000362000c1e1b00 */
        /* <DEDUP_REMOVED lines=10> */
[----:B-1----:R-:W-:Y:S02]  /*1c10*/  FSEL R2, R16, R8, !P0 ;  /* 0x0000000810027208 */ /* 0x002fe40004000000 */
        /* <DEDUP_REMOVED lines=10> */
[----:B------:R-:W-:-:S03]  /*1cc0*/  FSEL R9, R23, R3, !P0 ;  /* 0x0000000317097208 */ /* 0x000fc60004000000 */
[----:B------:R-:W-:-:S03]  /*1cd0*/  VIADD R3, R2, -UR4 ;  /* 0x8000000402037c36 */ /* 0x000fc60008000000 */
[----:B------:R-:W-:Y:S02]  /*1ce0*/  DSETP.GEU.AND P0, PT, R8, R4, PT ;  /* 0x000000040800722a */ /* 0x000fe40003f0e000 */
[----:B------:R-:W-:-:S04]  /*1cf0*/  ISETP.GE.U32.AND P1, PT, R3, 0x800, PT ;  /* 0x000008000300780c */ /* 0x000fc80003f26070 */
[----:B------:R-:W-:Y:S02]  /*1d00*/  FSEL R8, R4, R8, !P0 ;  /* 0x0000000804087208 */ /* 0x000fe40004000000 */
[----:B------:R-:W-:-:S07]  /*1d10*/  FSEL R9, R5, R9, !P0 ;  /* 0x0000000905097208 */ /* 0x000fce0004000000 */
[----:B------:R-:W-:Y:S05]  /*1d20*/  @!P1 BRA `(.L_x_222) ;  /* 0x0000000c00889947 */ /* 0x000fea0003800000 */
[----:B------:R-:W-:-:S06]  /*1d30*/  UIADD3 UR4, UPT, UPT, UR4, 0x800, URZ ;  /* 0x0000080004047890 */ /* 0x000fcc000fffe0ff */
[----:B------:R-:W-:-:S13]  /*1d40*/  ISETP.LT.U32.AND P0, PT, R24, UR4, PT ;  /* 0x0000000418007c0c */ /* 0x000fda000bf01070 */
[----:B------:R-:W-:Y:S05]  /*1d50*/  @!P0 BRA `(.L_x_223) ;  /* 0xfffffffc005c8947 */ /* 0x000fea000383ffff */
.L_x_221:
[----:B------:R-:W-:Y:S01]  /*1d60*/  VIADD R3, R2, -UR4 ;  /* 0x8000000402037c36 */ /* 0x000fe20008000000 */
[----:B------:R-:W-:Y:S04]  /*1d70*/  BSSY.RECONVERGENT B1, `(.L_x_222) ;  /* 0x00000dd000017945 */ /* 0x000fe80003800200 */
[----:B------:R-:W-:-:S04]  /*1d80*/  ISETP.GE.AND P0, PT, R0, R3, PT ;  /* 0x000000030000720c */ /* 0x000fc80003f06270 */
[----:B------:R-:W-:-:S13]  /*1d90*/  ISETP.LE.U32.OR P0, PT, R2, UR4, P0 ;  /* 0x0000000402007c0c */ /* 0x000fda0008703470 */
[----:B------:R-:W-:Y:S05]  /*1da0*/  @P0 BRA `(.L_x_224) ;  /* 0x0000000c00640947 */ /* 0x000fea0003800000 */
[----:B------:R-:W-:Y:S01]  /*1db0*/  LOP3.LUT R3, RZ, R0, RZ, 0x33, !PT ;  /* 0x00000000ff037212 */ /* 0x000fe200078e33ff */
[----:B------:R-:W-:Y:S01]  /*1dc0*/  BSSY.RECONVERGENT B2, `(.L_x_225) ;  /* 0x0000072000027945 */ /* 0x000fe20003800200 */
[----:B------:R-:W-:Y:S02]  /*1dd0*/  IMAD.MOV.U32 R5, RZ, RZ, R0 ;  /* 0x000000ffff057224 */ /* 0x000fe400078e0000 */
[----:B------:R-:W-:-:S04]  /*1de0*/  IADD3 R2, PT, PT, R2, -UR4, R3 ;  /* 0x8000000402027c10 */ /* 0x000fc8000fffe003 */
[C---:B------:R-:W-:Y:S02]  /*1df0*/  ISETP.GE.U32.AND P0, PT, R2.reuse, 0xf00, PT ;  /* 0x00000f000200780c */ /* 0x040fe40003f06070 */
[----:B------:R-:W-:-:S04]  /*1e00*/  LEA.HI R2, R2, 0x1, RZ, 0x18 ;  /* 0x0000000102027811 */ /* 0x000fc800078fc0ff */
[----:B------:R-:W-:-:S07]  /*1e10*/  LOP3.LUT R3, R2, 0xf, RZ, 0xc0, !PT ;  /* 0x0000000f02037812 */ /* 0x000fce00078ec0ff */
[----:B------:R-:W-:Y:S05]  /*1e20*/  @!P0 BRA `(.L_x_226) ;  /* 0x0000000400ac8947 */ /* 0x000fea0003800000 */
[----:B------:R-:W-:Y:S01]  /*1e30*/  LOP3.LUT R42, R2, 0x1fffff0, RZ, 0xc0, !PT ;  /* 0x01fffff0022a7812 */ /* 0x000fe200078ec0ff */
[----:B------:R-:W-:Y:S01]  /*1e40*/  BSSY.RECONVERGENT B3, `(.L_x_227) ;  /* 0x0000068000037945 */ /* 0x000fe20003800200 */
[C---:B------:R-:W-:Y:S01]  /*1e50*/  LOP3.LUT R5, R0.reuse, 0x800, RZ, 0xfc, !PT ;  /* 0x0000080000057812 */ /* 0x040fe200078efcff */
[----:B------:R-:W-:Y:S02]  /*1e60*/  VIADD R4, R0, UR4 ;  /* 0x0000000400047c36 */ /* 0x000fe40008000000 */
[----:B------:R-:W-:-:S07]  /*1e70*/  IMAD.MOV R42, RZ, RZ, -R42 ;  /* 0x000000ffff2a7224 */ /* 0x000fce00078e0a2a */
.L_x_228:
        /* <DEDUP_REMOVED lines=47> */
[----:B------:R-:W-:Y:S02]  /*2170*/  VIADD R42, R42, 0x10 ;  /* 0x000000102a2a7836 */ /* 0x000fe40000000000 */
[----:B------:R-:W-:Y:S02]  /*2180*/  VIADD R5, R5, 0x1000 ;  /* 0x0000100005057836 */ /* 0x000fe40000000000 */
[----:B------:R-:W-:Y:S01]  /*2190*/  VIADD R4, R4, 0x1000 ;  /* 0x0000100004047836 */ /* 0x000fe20000000000 */
[----:B------:R-:W-:Y:S01]  /*21a0*/  ISETP.NE.AND P1, PT, R42, RZ, PT ;  /* 0x000000ff2a00720c */ /* 0x000fe20003f25270 */
        /* <DEDUP_REMOVED lines=49> */
[----:B------:R-:W-:Y:S05]  /*24c0*/  BSYNC.RECONVERGENT B3 ;  /* 0x0000000000037941 */ /* 0x000fea0003800200 */
.L_x_227:
[----:B------:R-:W-:-:S07]  /*24d0*/  VIADD R5, R5, 0xfffff800 ;  /* 0xfffff80005057836 */ /* 0x000fce0000000000 */
.L_x_226:
[----:B------:R-:W-:Y:S05]  /*24e0*/  BSYNC.RECONVERGENT B2 ;  /* 0x0000000000027941 */ /* 0x000fea0003800200 */
.L_x_225:
        /* <DEDUP_REMOVED lines=56> */
.L_x_230:
[----:B------:R-:W-:Y:S05]  /*2870*/  BSYNC.RECONVERGENT B2 ;  /* 0x0000000000027941 */ /* 0x000fea0003800200 */
.L_x_229:
        /* <DEDUP_REMOVED lines=31> */
.L_x_232:
[----:B------:R-:W-:Y:S05]  /*2a70*/  BSYNC.RECONVERGENT B2 ;  /* 0x0000000000027941 */ /* 0x000fea0003800200 */
.L_x_231:
[----:B------:R-:W-:Y:S05]  /*2a80*/  @!P0 BRA `(.L_x_224) ;  /* 0x00000000002c8947 */ /* 0x000fea0003800000 */
[----:B------:R-:W-:Y:S02]  /*2a90*/  VIADD R5, R5, UR4 ;  /* 0x0000000405057c36 */ /* 0x000fe40008000000 */
[----:B------:R-:W-:-:S07]  /*2aa0*/  IMAD.MOV R4, RZ, RZ, -R16 ;  /* 0x000000ffff047224 */ /* 0x000fce00078e0a10 */
.L_x_233:
[----:B------:R-:W-:-:S06]  /*2ab0*/  IMAD.WIDE.U32 R2, R5, 0x8, R6 ;  /* 0x0000000805027825 */ /* 0x000fcc00078e0006 */
[----:B------:R-:W2:Y:S01]  /*2ac0*/  LDG.E.64 R2, desc[UR6][R2.64] ;  /* 0x0000000602027981 */ /* 0x000ea2000c1e1b00 */
[----:B------:R-:W-:Y:S02]  /*2ad0*/  VIADD R4, R4, 0x1 ;  /* 0x0000000104047836 */ /* 0x000fe40000000000 */
[----:B------:R-:W-:-:S03]  /*2ae0*/  VIADD R5, R5, 0x100 ;  /* 0x0000010005057836 */ /* 0x000fc60000000000 */
[----:B------:R-:W-:Y:S01]  /*2af0*/  ISETP.NE.AND P1, PT, R4, RZ, PT ;  /* 0x000000ff0400720c */ /* 0x000fe20003f25270 */
[----:B--2---:R-:W-:-:S06]  /*2b00*/  DSETP.GEU.AND P0, PT, R8, R2, PT ;  /* 0x000000020800722a */ /* 0x004fcc0003f0e000 */
[----:B------:R-:W-:Y:S02]  /*2b10*/  FSEL R8, R2, R8, !P0 ;  /* 0x0000000802087208 */ /* 0x000fe40004000000 */
[----:B------:R-:W-:-:S04]  /*2b20*/  FSEL R9, R3, R9, !P0 ;  /* 0x0000000903097208 */ /* 0x000fc80004000000 */
[----:B------:R-:W-:Y:S05]  /*2b30*/  @P1 BRA `(.L_x_233) ;  /* 0xfffffffc00dc1947 */ /* 0x000fea000383ffff */
.L_x_224:
[----:B------:R-:W-:Y:S05]  /*2b40*/  BSYNC.RECONVERGENT B1 ;  /* 0x0000000000017941 */ /* 0x000fea0003800200 */
.L_x_222:
        /* <DEDUP_REMOVED lines=50> */
[----:B------:R-:W2:Y:S01]  /*2e70*/  LDS.128 R12, [UR4+0x20] ;  /* 0x00002004ff0c7984 */ /* 0x000ea20008000c00 */
[----:B0-----:R-:W-:-:S06]  /*2e80*/  DSETP.GEU.AND P1, PT, R4, R8, PT ;  /* 0x000000080400722a */ /* 0x001fcc0003f2e000 */
[----:B-1----:R-:W-:Y:S02]  /*2e90*/  FSEL R2, R8, R4, !P1 ;  /* 0x0000000408027208 */ /* 0x002fe40004800000 */
        /* <DEDUP_REMOVED lines=21> */
.L_x_220:
[----:B------:R-:W-:Y:S05]  /*2ff0*/  BSYNC.RECONVERGENT B0 ;  /* 0x0000000000007941 */ /* 0x000fea0003800200 */
.L_x_205:
[----:B------:R-:W-:Y:S05]  /*3000*/  @P0 EXIT ;  /* 0x000000000000094d */ /* 0x000fea0003800000 */
[----:B------:R-:W2:Y:S01]  /*3010*/  LDCU.64 UR8, c[0x0][0x398] ;  /* 0x00007300ff0877ac */ /* 0x000ea20008000a00 */
[----:B01----:R-:W0:Y:S01]  /*3020*/  LDC.64 R6, c[0x0][0x388] ;  /* 0x0000e200ff067b82 */ /* 0x003e220000000a00 */
[----:B------:R-:W1:Y:S01]  /*3030*/  LDCU.64 UR4, c[0x0][0x398] ;  /* 0x00007300ff0477ac */ /* 0x000e620008000a00 */
[----:B--2---:R-:W-:-:S06]  /*3040*/  DSETP.GT.AND P0, PT, R4, UR8, PT ;  /* 0x0000000804007e2a */ /* 0x004fcc000bf04000 */
[----:B-1----:R-:W-:Y:S02]  /*3050*/  FSEL R2, R4, UR4, P0 ;  /* 0x0000000404027c08 */ /* 0x002fe40008000000 */
[----:B------:R-:W-:-:S05]  /*3060*/  FSEL R3, R5, UR5, P0 ;  /* 0x0000000505037c08 */ /* 0x000fca0008000000 */
[----:B0-----:R-:W-:Y:S01]  /*3070*/  STG.E.64 desc[UR6][R6.64], R2 ;  /* 0x0000000206007986 */ /* 0x001fe2000c101b06 */
[----:B------:R-:W-:Y:S05]  /*3080*/  EXIT ;  /* 0x000000000000794d */ /* 0x000fea0003800000 */
.L_x_234:
        /* <DEDUP_REMOVED lines=15> */
.L_x_242:


//--------------------- .text._ZN3cub18CUB_300001_SM_10006detail11EmptyKernelIvEEvv --------------------------
	.section	.text._ZN3cub18CUB_300001_SM_10006detail11EmptyKernelIvEEvv,"ax",@progbits
	.align	128
        .global         _ZN3cub18CUB_300001_SM_10006detail11EmptyKernelIvEEvv
        .type           _ZN3cub18CUB_300001_SM_10006detail11EmptyKernelIvEEvv,@function
        .size           _ZN3cub18CUB_300001_SM_10006detail11EmptyKernelIvEEvv,(.L_x_243 - _ZN3cub18CUB_300001_SM_10006detail11EmptyKernelIvEEvv)
        .other          _ZN3cub18CUB_300001_SM_10006detail11EmptyKernelIvEEvv,@"STO_CUDA_ENTRY STV_DEFAULT"
_ZN3cub18CUB_300001_SM_10006detail11EmptyKernelIvEEvv:
.text._ZN3cub18CUB_300001_SM_10006detail11EmptyKernelIvEEvv:
[----:B------:R-:W-:Y:S01]  /*0000*/  LDC R1, c[0x0][0x37c] ;  /* 0x0000df00ff017b82 */ /* 0x000fe20000000800 */
[----:B------:R-:W-:Y:S05]  /*0010*/  EXIT ;  /* 0x000000000000794d */ /* 0x000fea0003800000 */
.L_x_235:
        /* <DEDUP_REMOVED lines=14> */
.L_x_243:


//--------------------- .text._Z11jacobi_stepiiPKdPdS1_ --------------------------
	.section	.text._Z11jacobi_stepiiPKdPdS1_,"ax",@progbits
	.align	128
        .global         _Z11jacobi_stepiiPKdPdS1_
        .type           _Z11jacobi_stepiiPKdPdS1_,@function
        .size           _Z11jacobi_stepiiPKdPdS1_,(.L_x_244 - _Z11jacobi_stepiiPKdPdS1_)
        .other          _Z11jacobi_stepiiPKdPdS1_,@"STO_CUDA_ENTRY STV_DEFAULT"
_Z11jacobi_stepiiPKdPdS1_:
.text._Z11jacobi_stepiiPKdPdS1_:
[----:B------:R-:W-:Y:S01]  /*0000*/  LDC R1, c[0x0][0x37c] ;  /* 0x0000df00ff017b82 */ /* 0x000fe20000000800 */
[----:B------:R-:W0:Y:S07]  /*0010*/  S2R R5, SR_TID.X ;  /* 0x0000000000057919 */ /* 0x000e2e0000002100 */
[----:B------:R-:W0:Y:S01]  /*0020*/  LDC R0, c[0x0][0x360] ;  /* 0x0000d800ff007b82 */ /* 0x000e220000000800 */
[----:B------:R-:W1:Y:S07]  /*0030*/  S2R R7, SR_TID.Y ;  /* 0x0000000000077919 */ /* 0x000e6e0000002200 */
[----:B------:R-:W0:Y:S08]  /*0040*/  S2UR UR4, SR_CTAID.X ;  /* 0x00000000000479c3 */ /* 0x000e300000002500 */
[----:B------:R-:W1:Y:S08]  /*0050*/  S2UR UR5, SR_CTAID.Y ;  /* 0x00000000000579c3 */ /* 0x000e700000002600 */
[----:B------:R-:W1:Y:S08]  /*0060*/  LDC R6, c[0x0][0x364] ;  /* 0x0000d900ff067b82 */ /* 0x000e700000000800 */
[----:B------:R-:W2:Y:S01]  /*0070*/  LDC.64 R2, c[0x0][0x380] ;  /* 0x0000e000ff027b82 */ /* 0x000ea20000000a00 */
[----:B0-----:R-:W-:-:S02]  /*0080*/  IMAD R0, R0, UR4, R5 ;  /* 0x0000000400007c24 */ /* 0x001fc4000f8e0205 */
[----:B-1----:R-:W-:-:S03]  /*0090*/  IMAD R6, R6, UR5, R7 ;  /* 0x0000000506067c24 */ /* 0x002fc6000f8e0207 */
[----:B------:R-:W-:Y:S02]  /*00a0*/  IADD3 R7, PT, PT, R0, 0x1, RZ ;  /* 0x0000000100077810 */ /* 0x000fe40007ffe0ff */
[----:B--2---:R-:W-:-:S04]  /*00b0*/  ISETP.GE.AND P0, PT, R6, R3, PT ;  /* 0x000000030600720c */ /* 0x004fc80003f06270 */
[----:B------:R-:W-:-:S13]  /*00c0*/  ISETP.GT.OR P0, PT, R7, R2, P0 ;  /* 0x000000020700720c */ /* 0x000fda0000704670 */
[----:B------:R-:W-:Y:S05]  /*00d0*/  @P0 EXIT ;  /* 0x000000000000094d */ /* 0x000fea0003800000 */
[----:B------:R-:W0:Y:S01]  /*00e0*/  LDC.64 R4, c[0x0][0x388] ;  /* 0x0000e200ff047b82 */ /* 0x000e220000000a00 */
[----:B------:R-:W-:Y:S01]  /*00f0*/  IADD3 R3, PT, PT, R2, 0x2, RZ ;  /* 0x0000000202037810 */ /* 0x000fe20007ffe0ff */
[----:B------:R-:W1:Y:S01]  /*0100*/  LDCU.64 UR6, c[0x0][0x388] ;  /* 0x00007100ff0677ac */ /* 0x000e620008000a00 */
[----:B------:R-:W-:Y:S01]  /*0110*/  SHF.R.S32.HI R0, RZ, 0x1f, R2 ;  /* 0x0000001fff007819 */ /* 0x000fe20000011402 */
[----:B------:R-:W2:Y:S02]  /*0120*/  LDCU.64 UR4, c[0x0][0x358] ;  /* 0x00006b00ff0477ac */ /* 0x000ea40008000a00 */
[----:B------:R-:W-:Y:S02]  /*0130*/  IMAD R6, R6, R3, R3 ;  /* 0x0000000306067224 */ /* 0x000fe400078e0203 */
[----:B------:R-:W3:Y:S03]  /*0140*/  LDC.64 R16, c[0x0][0x398] ;  /* 0x0000e600ff107b82 */ /* 0x000ee60000000a00 */
[----:B------:R-:W-:-:S04]  /*0150*/  IADD3 R3, PT, PT, R7, R6, RZ ;  /* 0x0000000607037210 */ /* 0x000fc80007ffe0ff */
[----:B------:R-:W-:-:S04]  /*0160*/  IADD3 R6, P0, PT, R3, -R2, RZ ;  /* 0x8000000203067210 */ /* 0x000fc80007f1e0ff */
[C---:B------:R-:W-:Y:S02]  /*0170*/  LEA.HI.X.SX32 R7, R3.reuse, ~R0, 0x1, P0 ;  /* 0x8000000003077211 */ /* 0x040fe400000f0eff */
[----:B-1----:R-:W-:Y:S01]  /*0180*/  LEA R12, P0, R6, UR6, 0x3 ;  /* 0x00000006060c7c11 */ /* 0x002fe2000f8018ff */
[----:B0-----:R-:W-:-:S03]  /*0190*/  IMAD.WIDE R4, R3, 0x8, R4 ;  /* 0x0000000803047825 */ /* 0x001fc600078e0204 */
[----:B------:R-:W-:Y:S02]  /*01a0*/  LEA.HI.X R13, R6, UR7, R7, 0x3, P0 ;  /* 0x00000007060d7c11 */ /* 0x000fe400080f1c07 */
[----:B--2---:R-:W2:Y:S04]  /*01b0*/  LDG.E.64.CONSTANT R8, desc[UR4][R4.64+0x8] ;  /* 0x0000080404087981 */ /* 0x004ea8000c1e9b00 */
[----:B------:R-:W2:Y:S01]  /*01c0*/  LDG.E.64.CONSTANT R10, desc[UR4][R4.64+-0x8] ;  /* 0xfffff804040a7981 */ /* 0x000ea2000c1e9b00 */
[----:B------:R-:W-:-:S03]  /*01d0*/  IMAD.WIDE R14, R2, 0x8, R4 ;  /* 0x00000008020e7825 */ /* 0x000fc600078e0204 */
[----:B------:R-:W4:Y:S04]  /*01e0*/  LDG.E.64.CONSTANT R12, desc[UR4][R12.64+-0x10] ;  /* 0xfffff0040c0c7981 */ /* 0x000f28000c1e9b00 */
[----:B------:R-:W5:Y:S04]  /*01f0*/  LDG.E.64.CONSTANT R14, desc[UR4][R14.64+0x10] ;  /* 0x000010040e0e7981 */ /* 0x000f68000c1e9b00 */
[----:B------:R-:W3:Y:S01]  /*0200*/  LDG.E.64.CONSTANT R6, desc[UR4][R4.64] ;  /* 0x0000000404067981 */ /* 0x000ee2000c1e9b00 */
[----:B--2---:R-:W-:Y:S01]  /*0210*/  DADD R8, R8, R10 ;  /* 0x0000000008087229 */ /* 0x004fe2000000000a */
[----:B------:R-:W0:Y:S07]  /*0220*/  LDC.64 R10, c[0x0][0x390] ;  /* 0x0000e400ff0a7b82 */ /* 0x000e2e0000000a00 */
[----:B----4-:R-:W-:-:S08]  /*0230*/  DADD R8, R8, R12 ;  /* 0x0000000008087229 */ /* 0x010fd0000000000c */
[----:B-----5:R-:W-:-:S08]  /*0240*/  DADD R8, R8, R14 ;  /* 0x0000000008087229 */ /* 0x020fd0000000000e */
[----:B------:R-:W-:-:S08]  /*0250*/  DMUL R8, R8, 0.25 ;  /* 0x3fd0000008087828 */ /* 0x000fd00000000000 */
[----:B---3--:R-:W-:-:S08]  /*0260*/  DADD R6, -R6, R8 ;  /* 0x0000000006067229 */ /* 0x008fd00000000108 */
[----:B------:R-:W-:Y:S01]  /*0270*/  DADD R12, -RZ, |R6| ;  /* 0x00000000ff0c7229 */ /* 0x000fe20000000506 */
[----:B0-----:R-:W-:-:S04]  /*0280*/  IMAD.WIDE R6, R3, 0x8, R10 ;  /* 0x0000000803067825 */ /* 0x001fc800078e020a */
[----:B------:R-:W-:Y:S01]  /*0290*/  IMAD.WIDE R2, R3, 0x8, R16 ;  /* 0x0000000803027825 */ /* 0x000fe200078e0210 */
[----:B------:R-:W-:Y:S04]  /*02a0*/  STG.E.64 desc[UR4][R6.64], R8 ;  /* 0x0000000806007986 */ /* 0x000fe8000c101b04 */
[----:B------:R-:W-:Y:S01]  /*02b0*/  STG.E.64 desc[UR4][R2.64], R12 ;  /* 0x0000000c02007986 */ /* 0x000fe2000c101b04 */
[----:B------:R-:W-:Y:S05]  /*02c0*/  EXIT ;  /* 0x000000000000794d */ /* 0x000fea0003800000 */
.L_x_236:
        /* <DEDUP_REMOVED lines=11> */
.L_x_244:


//--------------------- .nv.shared._ZN3cub18CUB_300001_SM_10006detail6reduce28DeviceReduceSingleTileKernelINS2_10policy_hubIdyN4cuda3__47maximumIdEEE10Policy1000EPdSB_iS8_ddNS5_3std3__410__identityEEEvT0_T1_T2_T3_T4_T6_ --------------------------
	.section	.nv.shared._ZN3cub18CUB_300001_SM_10006detail6reduce28DeviceReduceSingleTileKernelINS2_10policy_hubIdyN4cuda3__47maximumIdEEE10Policy1000EPdSB_iS8_ddNS5_3std3__410__identityEEEvT0_T1_T2_T3_T4_T6_,"aw",@nobits
	.sectionflags	@""
	.align	8
.nv.shared._ZN3cub18CUB_300001_SM_10006detail6reduce28DeviceReduceSingleTileKernelINS2_10policy_hubIdyN4cuda3__47maximumIdEEE10Policy1000EPdSB_iS8_ddNS5_3std3__410__identityEEEvT0_T1_T2_T3_T4_T6_:
	.zero		1104


//--------------------- .nv.shared.reserved.0     --------------------------
	.section	.nv.shared.reserved.0,"aw",@nobits
	.weak		__nv_reservedSMEM_offset_0_alias
	.size		__nv_reservedSMEM_offset_0_alias, 0, 64
	.other		__nv_reservedSMEM_offset_0_alias,@"STO_CUDA_RESERVED_SHARED STV_DEFAULT"
__nv_reservedSMEM_offset_0_alias:
	.zero		0
	.zero		64


//--------------------- .nv.global                --------------------------
	.section	.nv.global,"aw",@nobits
.nv.global:
	.type		_ZN34_INTERNAL_45b64057_4_k_cu_9ca2f61d6thrust24THRUST_300001_SM_1000_NS3seqE,@object
	.size		_ZN34_INTERNAL_45b64057_4_k_cu_9ca2f61d6thrust24THRUST_300001_SM_1000_NS3seqE,(_ZN34_INTERNAL_45b64057_4_k_cu_9ca2f61d4cuda3std3__48in_placeE - _ZN34_INTERNAL_45b64057_4_k_cu_9ca2f61d6thrust24THRUST_300001_SM_1000_NS3seqE)
_ZN34_INTERNAL_45b64057_4_k_cu_9ca2f61d6thrust24THRUST_300001_SM_1000_NS3seqE:
	.zero		1
	.type		_ZN34_INTERNAL_45b64057_4_k_cu_9ca2f61d4cuda3std3__48in_placeE,@object
	.size		_ZN34_INTERNAL_45b64057_4_k_cu_9ca2f61d4cuda3std3__48in_placeE,(_ZN34_INTERNAL_45b64057_4_k_cu_9ca2f61d4cuda3std6ranges3__45__cpo4sizeE - _ZN34_INTERNAL_45b64057_4_k_cu_9ca2f61d4cuda3std3__48in_placeE)
_ZN34_INTERNAL_45b64057_4_k_cu_9ca2f61d4cuda3std3__48in_placeE:
	.zero		1
	.type		_ZN34_INTERNAL_45b64057_4_k_cu_9ca2f61d4cuda3std6ranges3__45__cpo4sizeE,@object
	.size		_ZN34_INTERNAL_45b64057_4_k_cu_9ca2f61d4cuda3std6ranges3__45__cpo4sizeE,(_ZN34_INTERNAL_45b64057_4_k_cu_9ca2f61d6thrust24THRUST_300001_SM_1000_NS12placeholders2_3E - _ZN34_INTERNAL_45b64057_4_k_cu_9ca2f61d4cuda3std6ranges3__45__cpo4sizeE)
_ZN34_INTERNAL_45b64057_4_k_cu_9ca2f61d4cuda3std6ranges3__45__cpo4sizeE:
	.zero		1
	.type		_ZN34_INTERNAL_45b64057_4_k_cu_9ca2f61d6thrust24THRUST_300001_SM_1000_NS12placeholders2_3E,@object
	.size		_ZN34_INTERNAL_45b64057_4_k_cu_9ca2f61d6thrust24THRUST_300001_SM_1000_NS12placeholders2_3E,(_ZN34_INTERNAL_45b64057_4_k_cu_9ca2f61d4cuda3std3__45__cpo6cbeginE - _ZN34_INTERNAL_45b64057_4_k_cu_9ca2f61d6thrust24THRUST_300001_SM_1000_NS12placeholders2_3E)
_ZN34_INTERNAL_45b64057_4_k_cu_9ca2f61d6thrust24THRUST_300001_SM_1000_NS12placeholders2_3E:
	.zero		1
	.type		_ZN34_INTERNAL_45b64057_4_k_cu_9ca2f61d4cuda3std3__45__cpo6cbeginE,@object
	.size		_ZN34_INTERNAL_45b64057_4_k_cu_9ca2f61d4cuda3std3__45__cpo6cbeginE,(_ZN34_INTERNAL_45b64057_4_k_cu_9ca2f61d4cuda3std6ranges3__45__cpo6cbeginE - _ZN34_INTERNAL_45b64057_4_k_cu_9ca2f61d4cuda3std3__45__cpo6cbeginE)
_ZN34_INTERNAL_45b64057_4_k_cu_9ca2f61d4cuda3std3__45__cpo6cbeginE:
	.zero		1
	.type		_ZN34_INTERNAL_45b64057_4_k_cu_9ca2f61d4cuda3std6ranges3__45__cpo6cbeginE,@object
	.size		_ZN34_INTERNAL_45b64057_4_k_cu_9ca2f61d4cuda3std6ranges3__45__cpo6cbeginE,(_ZN34_INTERNAL_45b64057_4_k_cu_9ca2f61d6thrust24THRUST_300001_SM_1000_NS12placeholders2_7E - _ZN34_INTERNAL_45b64057_4_k_cu_9ca2f61d4cuda3std6ranges3__45__cpo6cbeginE)
_ZN34_INTERNAL_45b64057_4_k_cu_9ca2f61d4cuda3std6ranges3__45__cpo6cbeginE:
	.zero		1
	.type		_ZN34_INTERNAL_45b64057_4_k_cu_9ca2f61d6thrust24THRUST_300001_SM_1000_NS12placeholders2_7E,@object
	.size		_ZN34_INTERNAL_45b64057_4_k_cu_9ca2f61d6thrust24THRUST_300001_SM_1000_NS12placeholders2_7E,(_ZN34_INTERNAL_45b64057_4_k_cu_9ca2f61d4cuda3std3__45__cpo7crbeginE - _ZN34_INTERNAL_45b64057_4_k_cu_9ca2f61d6thrust24THRUST_300001_SM_1000_NS12placeholders2_7E)
_ZN34_INTERNAL_45b64057_4_k_cu_9ca2f61d6thrust24THRUST_300001_SM_1000_NS12placeholders2_7E:
	.zero		1
	.type		_ZN34_INTERNAL_45b64057_4_k_cu_9ca2f61d4cuda3std3__45__cpo7crbeginE,@object
	.size		_ZN34_INTERNAL_45b64057_4_k_cu_9ca2f61d4cuda3std3__45__cpo7crbeginE,(_ZN34_INTERNAL_45b64057_4_k_cu_9ca2f61d4cuda3std6ranges3__45__cpo4nextE - _ZN34_INTERNAL_45b64057_4_k_cu_9ca2f61d4cuda3std3__45__cpo7crbeginE)
_ZN34_INTERNAL_45b64057_4_k_cu_9ca2f61d4cuda3std3__45__cpo7crbeginE:
	.zero		1
	.type		_ZN34_INTERNAL_45b64057_4_k_cu_9ca2f61d4cuda3std6ranges3__45__cpo4nextE,@object
	.size		_ZN34_INTERNAL_45b64057_4_k_cu_9ca2f61d4cuda3std6ranges3__45__cpo4nextE,(_ZN34_INTERNAL_45b64057_4_k_cu_9ca2f61d4cuda3std6ranges3__45__cpo4swapE - _ZN34_INTERNAL_45b64057_4_k_cu_9ca2f61d4cuda3std6ranges3__45__cpo4nextE)
_ZN34_INTERNAL_45b64057_4_k_cu_9ca2f61d4cuda3std6ranges3__45__cpo4nextE:
	.zero		1
	.type		_ZN34_INTERNAL_45b64057_4_k_cu_9ca2f61d4cuda3std6ranges3__45__cpo4swapE,@object
	.size		_ZN34_INTERNAL_45b64057_4_k_cu_9ca2f61d4cuda3std6ranges3__45__cpo4swapE,(_ZN34_INTERNAL_45b64057_4_k_cu_9ca2f61d6thrust24THRUST_300001_SM_1000_NS8cuda_cub10par_nosyncE - _ZN34_INTERNAL_45b64057_4_k_cu_9ca2f61d4cuda3std6ranges3__45__cpo4swapE)
_ZN34_INTERNAL_45b64057_4_k_cu_9ca2f61d4cuda3std6ranges3__45__cpo4swapE:
	.zero		1
	.type		_ZN34_INTERNAL_45b64057_4_k_cu_9ca2f61d6thrust24THRUST_300001_SM_1000_NS8cuda_cub10par_nosyncE,@object
	.size		_ZN34_INTERNAL_45b64057_4_k_cu_9ca2f61d6thrust24THRUST_300001_SM_1000_NS8cuda_cub10par_nosyncE,(_ZN34_INTERNAL_45b64057_4_k_cu_9ca2f61d6thrust24THRUST_300001_SM_1000_NS12placeholders2_9E - _ZN34_INTERNAL_45b64057_4_k_cu_9ca2f61d6thrust24THRUST_300001_SM_1000_NS8cuda_cub10par_nosyncE)
_ZN34_INTERNAL_45b64057_4_k_cu_9ca2f61d6thrust24THRUST_300001_SM_1000_NS8cuda_cub10par_nosyncE:
	.zero		1
	.type		_ZN34_INTERNAL_45b64057_4_k_cu_9ca2f61d6thrust24THRUST_300001_SM_1000_NS12placeholders2_9E,@object
	.size		_ZN34_INTERNAL_45b64057_4_k_cu_9ca2f61d6thrust24THRUST_300001_SM_1000_NS12placeholders2_9E,(_ZN34_INTERNAL_45b64057_4_k_cu_9ca2f61d4cuda3std3__436_GLOBAL__N__45b64057_4_k_cu_9ca2f61d6ignoreE - _ZN34_INTERNAL_45b64057_4_k_cu_9ca2f61d6thrust24THRUST_300001_SM_1000_NS12placeholders2_9E)
_ZN34_INTERNAL_45b64057_4_k_cu_9ca2f61d6thrust24THRUST_300001_SM_1000_NS12placeholders2_9E:
	.zero		1
	.type		_ZN34_INTERNAL_45b64057_4_k_cu_9ca2f61d4cuda3std3__436_GLOBAL__N__45b64057_4_k_cu_9ca2f61d6ignoreE,@object
	.size		_ZN34_INTERNAL_45b64057_4_k_cu_9ca2f61d4cuda3std3__436_GLOBAL__N__45b64057_4_k_cu_9ca2f61d6ignoreE,(_ZN34_INTERNAL_45b64057_4_k_cu_9ca2f61d4cuda3std6ranges3__45__cpo4dataE - _ZN34_INTERNAL_45b64057_4_k_cu_9ca2f61d4cuda3std3__436_GLOBAL__N__45b64057_4_k_cu_9ca2f61d6ignoreE)
_ZN34_INTERNAL_45b64057_4_k_cu_9ca2f61d4cuda3std3__436_GLOBAL__N__45b64057_4_k_cu_9ca2f61d6ignoreE:
	.zero		1
	.type		_ZN34_INTERNAL_45b64057_4_k_cu_9ca2f61d4cuda3std6ranges3__45__cpo4dataE,@object
	.size		_ZN34_INTERNAL_45b64057_4_k_cu_9ca2f61d4cuda3std6ranges3__45__cpo4dataE,(_ZN34_INTERNAL_45b64057_4_k_cu_9ca2f61d6thrust24THRUST_300001_SM_1000_NS12placeholders2_1E - _ZN34_INTERNAL_45b64057_4_k_cu_9ca2f61d4cuda3std6ranges3__45__cpo4dataE)
_ZN34_INTERNAL_45b64057_4_k_cu_9ca2f61d4cuda3std6ranges3__45__cpo4dataE:
	.zero		1
	.type		_ZN34_INTERNAL_45b64057_4_k_cu_9ca2f61d6thrust24THRUST_300001_SM_1000_NS12placeholders2_1E,@object
	.size		_ZN34_INTERNAL_45b64057_4_k_cu_9ca2f61d6thrust24THRUST_300001_SM_1000_NS12placeholders2_1E,(_ZN34_INTERNAL_45b64057_4_k_cu_9ca2f61d4cuda3std3__45__cpo5beginE - _ZN34_INTERNAL_45b64057_4_k_cu_9ca2f61d6thrust24THRUST_300001_SM_1000_NS12placeholders2_1E)
_ZN34_INTERNAL_45b64057_4_k_cu_9ca2f61d6thrust24THRUST_300001_SM_1000_NS12placeholders2_1E:
	.zero		1
	.type		_ZN34_INTERNAL_45b64057_4_k_cu_9ca2f61d4cuda3std3__45__cpo5beginE,@object
	.size		_ZN34_INTERNAL_45b64057_4_k_cu_9ca2f61d4cuda3std3__45__cpo5beginE,(_ZN34_INTERNAL_45b64057_4_k_cu_9ca2f61d4cuda3std6ranges3__45__cpo5beginE - _ZN34_INTERNAL_45b64057_4_k_cu_9ca2f61d4cuda3std3__45__cpo5beginE)
_ZN34_INTERNAL_45b64057_4_k_cu_9ca2f61d4cuda3std3__45__cpo5beginE:
	.zero		1
	.type		_ZN34_INTERNAL_45b64057_4_k_cu_9ca2f61d4cuda3std6ranges3__45__cpo5beginE,@object
	.size		_ZN34_INTERNAL_45b64057_4_k_cu_9ca2f61d4cuda3std6ranges3__45__cpo5beginE,(_ZN34_INTERNAL_45b64057_4_k_cu_9ca2f61d6thrust24THRUST_300001_SM_1000_NS12placeholders2_5E - _ZN34_INTERNAL_45b64057_4_k_cu_9ca2f61d4cuda3std6ranges3__45__cpo5beginE)
_ZN34_INTERNAL_45b64057_4_k_cu_9ca2f61d4cuda3std6ranges3__45__cpo5beginE:
	.zero		1
	.type		_ZN34_INTERNAL_45b64057_4_k_cu_9ca2f61d6thrust24THRUST_300001_SM_1000_NS12placeholders2_5E,@object
	.size		_ZN34_INTERNAL_45b64057_4_k_cu_9ca2f61d6thrust24THRUST_300001_SM_1000_NS12placeholders2_5E,(_ZN34_INTERNAL_45b64057_4_k_cu_9ca2f61d4cuda3std3__45__cpo6rbeginE - _ZN34_INTERNAL_45b64057_4_k_cu_9ca2f61d6thrust24THRUST_300001_SM_1000_NS12placeholders2_5E)
_ZN34_INTERNAL_45b64057_4_k_cu_9ca2f61d6thrust24THRUST_300001_SM_1000_NS12placeholders2_5E:
	.zero		1
	.type		_ZN34_INTERNAL_45b64057_4_k_cu_9ca2f61d4cuda3std3__45__cpo6rbeginE,@object
	.size		_ZN34_INTERNAL_45b64057_4_k_cu_9ca2f61d4cuda3std3__45__cpo6rbeginE,(_ZN34_INTERNAL_45b64057_4_k_cu_9ca2f61d4cuda3std6ranges3__45__cpo7advanceE - _ZN34_INTERNAL_45b64057_4_k_cu_9ca2f61d4cuda3std3__45__cpo6rbeginE)
_ZN34_INTERNAL_45b64057_4_k_cu_9ca2f61d4cuda3std3__45__cpo6rbeginE:
	.zero		1
	.type		_ZN34_INTERNAL_45b64057_4_k_cu_9ca2f61d4cuda3std6ranges3__45__cpo7advanceE,@object
	.size		_ZN34_INTERNAL_45b64057_4_k_cu_9ca2f61d4cuda3std6ranges3__45__cpo7advanceE,(_ZN34_INTERNAL_45b64057_4_k_cu_9ca2f61d4cuda3std3__47nulloptE - _ZN34_INTERNAL_45b64057_4_k_cu_9ca2f61d4cuda3std6ranges3__45__cpo7advanceE)
_ZN34_INTERNAL_45b64057_4_k_cu_9ca2f61d4cuda3std6ranges3__45__cpo7advanceE:
	.zero		1
	.type		_ZN34_INTERNAL_45b64057_4_k_cu_9ca2f61d4cuda3std3__47nulloptE,@object
	.size		_ZN34_INTERNAL_45b64057_4_k_cu_9ca2f61d4cuda3std3__47nulloptE,(_ZN34_INTERNAL_45b64057_4_k_cu_9ca2f61d4cuda3std6ranges3__45__cpo8distanceE - _ZN34_INTERNAL_45b64057_4_k_cu_9ca2f61d4cuda3std3__47nulloptE)
_ZN34_INTERNAL_45b64057_4_k_cu_9ca2f61d4cuda3std3__47nulloptE:
	.zero		1
	.type		_ZN34_INTERNAL_45b64057_4_k_cu_9ca2f61d4cuda3std6ranges3__45__cpo8distanceE,@object
	.size		_ZN34_INTERNAL_45b64057_4_k_cu_9ca2f61d4cuda3std6ranges3__45__cpo8distanceE,(_ZN34_INTERNAL_45b64057_4_k_cu_9ca2f61d6thrust24THRUST_300001_SM_1000_NS12placeholders3_10E - _ZN34_INTERNAL_45b64057_4_k_cu_9ca2f61d4cuda3std6ranges3__45__cpo8distanceE)
_ZN34_INTERNAL_45b64057_4_k_cu_9ca2f61d4cuda3std6ranges3__45__cpo8distanceE:
	.zero		1
	.type		_ZN34_INTERNAL_45b64057_4_k_cu_9ca2f61d6thrust24THRUST_300001_SM_1000_NS12placeholders3_10E,@object
	.size		_ZN34_INTERNAL_45b64057_4_k_cu_9ca2f61d6thrust24THRUST_300001_SM_1000_NS12placeholders3_10E,(_ZN34_INTERNAL_45b64057_4_k_cu_9ca2f61d4cuda3std3__419piecewise_constructE - _ZN34_INTERNAL_45b64057_4_k_cu_9ca2f61d6thrust24THRUST_300001_SM_1000_NS12placeholders3_10E)
_ZN34_INTERNAL_45b64057_4_k_cu_9ca2f61d6thrust24THRUST_300001_SM_1000_NS12placeholders3_10E:
	.zero		1
	.type		_ZN34_INTERNAL_45b64057_4_k_cu_9ca2f61d4cuda3std3__419piecewise_constructE,@object
	.size		_ZN34_INTERNAL_45b64057_4_k_cu_9ca2f61d4cuda3std3__419piecewise_constructE,(_ZN34_INTERNAL_45b64057_4_k_cu_9ca2f61d4cuda3std6ranges3__45__cpo5cdataE - _ZN34_INTERNAL_45b64057_4_k_cu_9ca2f61d4cuda3std3__419piecewise_constructE)
_ZN34_INTERNAL_45b64057_4_k_cu_9ca2f61d4cuda3std3__419piecewise_constructE:
	.zero		1
	.type		_ZN34_INTERNAL_45b64057_4_k_cu_9ca2f61d4cuda3std6ranges3__45__cpo5cdataE,@object
	.size		_ZN34_INTERNAL_45b64057_4_k_cu_9ca2f61d4cuda3std6ranges3__45__cpo5cdataE,(_ZN34_INTERNAL_45b64057_4_k_cu_9ca2f61d6thrust24THRUST_300001_SM_1000_NS12placeholders2_2E - _ZN34_INTERNAL_45b64057_4_k_cu_9ca2f61d4cuda3std6ranges3__45__cpo5cdataE)
_ZN34_INTERNAL_45b64057_4_k_cu_9ca2f61d4cuda3std6ranges3__45__cpo5cdataE:
	.zero		1
	.type		_ZN34_INTERNAL_45b64057_4_k_cu_9ca2f61d6thrust24THRUST_300001_SM_1000_NS12placeholders2_2E,@object
	.size		_ZN34_INTERNAL_45b64057_4_k_cu_9ca2f61d6thrust24THRUST_300001_SM_1000_NS12placeholders2_2E,(_ZN34_INTERNAL_45b64057_4_k_cu_9ca2f61d4cuda3std3__45__cpo3endE - _ZN34_INTERNAL_45b64057_4_k_cu_9ca2f61d6thrust24THRUST_300001_SM_1000_NS12placeholders2_2E)
_ZN34_INTERNAL_45b64057_4_k_cu_9ca2f61d6thrust24THRUST_300001_SM_1000_NS12placeholders2_2E:
	.zero		1
	.type		_ZN34_INTERNAL_45b64057_4_k_cu_9ca2f61d4cuda3std3__45__cpo3endE,@object
	.size		_ZN34_INTERNAL_45b64057_4_k_cu_9ca2f61d4cuda3std3__45__cpo3endE,(_ZN34_INTERNAL_45b64057_4_k_cu_9ca2f61d4cuda3std6ranges3__45__cpo3endE - _ZN34_INTERNAL_45b64057_4_k_cu_9ca2f61d4cuda3std3__45__cpo3endE)
_ZN34_INTERNAL_45b64057_4_k_cu_9ca2f61d4cuda3std3__45__cpo3endE:
	.zero		1
	.type		_ZN34_INTERNAL_45b64057_4_k_cu_9ca2f61d4cuda3std6ranges3__45__cpo3endE,@object
	.size		_ZN34_INTERNAL_45b64057_4_k_cu_9ca2f61d4cuda3std6ranges3__45__cpo3endE,(_ZN34_INTERNAL_45b64057_4_k_cu_9ca2f61d6thrust24THRUST_300001_SM_1000_NS12placeholders2_6E - _ZN34_INTERNAL_45b64057_4_k_cu_9ca2f61d4cuda3std6ranges3__45__cpo3endE)
_ZN34_INTERNAL_45b64057_4_k_cu_9ca2f61d4cuda3std6ranges3__45__cpo3endE:
	.zero		1
	.type		_ZN34_INTERNAL_45b64057_4_k_cu_9ca2f61d6thrust24THRUST_300001_SM_1000_NS12placeholders2_6E,@object
	.size		_ZN34_INTERNAL_45b64057_4_k_cu_9ca2f61d6thrust24THRUST_300001_SM_1000_NS12placeholders2_6E,(_ZN34_INTERNAL_45b64057_4_k_cu_9ca2f61d4cuda3std3__45__cpo4rendE - _ZN34_INTERNAL_45b64057_4_k_cu_9ca2f61d6thrust24THRUST_300001_SM_1000_NS12placeholders2_6E)
_ZN34_INTERNAL_45b64057_4_k_cu_9ca2f61d6thrust24THRUST_300001_SM_1000_NS12placeholders2_6E:
	.zero		1
	.type		_ZN34_INTERNAL_45b64057_4_k_cu_9ca2f61d4cuda3std3__45__cpo4rendE,@object
	.size		_ZN34_INTERNAL_45b64057_4_k_cu_9ca2f61d4cuda3std3__45__cpo4rendE,(_ZN34_INTERNAL_45b64057_4_k_cu_9ca2f61d4cuda3std6ranges3__45__cpo9iter_swapE - _ZN34_INTERNAL_45b64057_4_k_cu_9ca2f61d4cuda3std3__45__cpo4rendE)
_ZN34_INTERNAL_45b64057_4_k_cu_9ca2f61d4cuda3std3__45__cpo4rendE:
	.zero		1
	.type		_ZN34_INTERNAL_45b64057_4_k_cu_9ca2f61d4cuda3std6ranges3__45__cpo9iter_swapE,@object
	.size		_ZN34_INTERNAL_45b64057_4_k_cu_9ca2f61d4cuda3std6ranges3__45__cpo9iter_swapE,(_ZN34_INTERNAL_45b64057_4_k_cu_9ca2f61d4cuda3std3__48unexpectE - _ZN34_INTERNAL_45b64057_4_k_cu_9ca2f61d4cuda3std6ranges3__45__cpo9iter_swapE)
_ZN34_INTERNAL_45b64057_4_k_cu_9ca2f61d4cuda3std6ranges3__45__cpo9iter_swapE:
	.zero		1
	.type		_ZN34_INTERNAL_45b64057_4_k_cu_9ca2f61d4cuda3std3__48unexpectE,@object
	.size		_ZN34_INTERNAL_45b64057_4_k_cu_9ca2f61d4cuda3std3__48unexpectE,(_ZN34_INTERNAL_45b64057_4_k_cu_9ca2f61d6thrust24THRUST_300001_SM_1000_NS8cuda_cub3parE - _ZN34_INTERNAL_45b64057_4_k_cu_9ca2f61d4cuda3std3__48unexpectE)
_ZN34_INTERNAL_45b64057_4_k_cu_9ca2f61d4cuda3std3__48unexpectE:
	.zero		1
	.type		_ZN34_INTERNAL_45b64057_4_k_cu_9ca2f61d6thrust24THRUST_300001_SM_1000_NS8cuda_cub3parE,@object
	.size		_ZN34_INTERNAL_45b64057_4_k_cu_9ca2f61d6thrust24THRUST_300001_SM_1000_NS8cuda_cub3parE,(_ZN34_INTERNAL_45b64057_4_k_cu_9ca2f61d6thrust24THRUST_300001_SM_1000_NS12placeholders2_4E - _ZN34_INTERNAL_45b64057_4_k_cu_9ca2f61d6thrust24THRUST_300001_SM_1000_NS8cuda_cub3parE)
_ZN34_INTERNAL_45b64057_4_k_cu_9ca2f61d6thrust24THRUST_300001_SM_1000_NS8cuda_cub3parE:
	.zero		1
	.type		_ZN34_INTERNAL_45b64057_4_k_cu_9ca2f61d6thrust24THRUST_300001_SM_1000_NS12placeholders2_4E,@object
	.size		_ZN34_INTERNAL_45b64057_4_k_cu_9ca2f61d6thrust24THRUST_300001_SM_1000_NS12placeholders2_4E,(_ZN34_INTERNAL_45b64057_4_k_cu_9ca2f61d4cuda3std3__45__cpo4cendE - _ZN34_INTERNAL_45b64057_4_k_cu_9ca2f61d6thrust24THRUST_300001_SM_1000_NS12placeholders2_4E)
_ZN34_INTERNAL_45b64057_4_k_cu_9ca2f61d6thrust24THRUST_300001_SM_1000_NS12placeholders2_4E:
	.zero		1
	.type		_ZN34_INTERNAL_45b64057_4_k_cu_9ca2f61d4cuda3std3__45__cpo4cendE,@object
	.size		_ZN34_INTERNAL_45b64057_4_k_cu_9ca2f61d4cuda3std3__45__cpo4cendE,(_ZN34_INTERNAL_45b64057_4_k_cu_9ca2f61d4cuda3std6ranges3__45__cpo4cendE - _ZN34_INTERNAL_45b64057_4_k_cu_9ca2f61d4cuda3std3__45__cpo4cendE)
_ZN34_INTERNAL_45b64057_4_k_cu_9ca2f61d4cuda3std3__45__cpo4cendE:
	.zero		1
	.type		_ZN34_INTERNAL_45b64057_4_k_cu_9ca2f61d4cuda3std6ranges3__45__cpo4cendE,@object
	.size		_ZN34_INTERNAL_45b64057_4_k_cu_9ca2f61d4cuda3std6ranges3__45__cpo4cendE,(_ZN34_INTERNAL_45b64057_4_k_cu_9ca2f61d4cuda3std3__420unreachable_sentinelE - _ZN34_INTERNAL_45b64057_4_k_cu_9ca2f61d4cuda3std6ranges3__45__cpo4cendE)
_ZN34_INTERNAL_45b64057_4_k_cu_9ca2f61d4cuda3std6ranges3__45__cpo4cendE:
	.zero		1
	.type		_ZN34_INTERNAL_45b64057_4_k_cu_9ca2f61d4cuda3std3__420unreachable_sentinelE,@object
	.size		_ZN34_INTERNAL_45b64057_4_k_cu_9ca2f61d4cuda3std3__420unreachable_sentinelE,(_ZN34_INTERNAL_45b64057_4_k_cu_9ca2f61d4cuda3std6ranges3__45__cpo5ssizeE - _ZN34_INTERNAL_45b64057_4_k_cu_9ca2f61d4cuda3std3__420unreachable_sentinelE)
_ZN34_INTERNAL_45b64057_4_k_cu_9ca2f61d4cuda3std3__420unreachable_sentinelE:
	.zero		1
	.type		_ZN34_INTERNAL_45b64057_4_k_cu_9ca2f61d4cuda3std6ranges3__45__cpo5ssizeE,@object
	.size		_ZN34_INTERNAL_45b64057_4_k_cu_9ca2f61d4cuda3std6ranges3__45__cpo5ssizeE,(_ZN34_INTERNAL_45b64057_4_k_cu_9ca2f61d6thrust24THRUST_300001_SM_1000_NS12placeholders2_8E - _ZN34_INTERNAL_45b64057_4_k_cu_9ca2f61d4cuda3std6ranges3__45__cpo5ssizeE)
_ZN34_INTERNAL_45b64057_4_k_cu_9ca2f61d4cuda3std6ranges3__45__cpo5ssizeE:
	.zero		1
	.type		_ZN34_INTERNAL_45b64057_4_k_cu_9ca2f61d6thrust24THRUST_300001_SM_1000_NS12placeholders2_8E,@object
	.size		_ZN34_INTERNAL_45b64057_4_k_cu_9ca2f61d6thrust24THRUST_300001_SM_1000_NS12placeholders2_8E,(_ZN34_INTERNAL_45b64057_4_k_cu_9ca2f61d4cuda3std3__45__cpo5crendE - _ZN34_INTERNAL_45b64057_4_k_cu_9ca2f61d6thrust24THRUST_300001_SM_1000_NS12placeholders2_8E)
_ZN34_INTERNAL_45b64057_4_k_cu_9ca2f61d6thrust24THRUST_300001_SM_1000_NS12placeholders2_8E:
	.zero		1
	.type		_ZN34_INTERNAL_45b64057_4_k_cu_9ca2f61d4cuda3std3__45__cpo5crendE,@object
	.size		_ZN34_INTERNAL_45b64057_4_k_cu_9ca2f61d4cuda3std3__45__cpo5crendE,(_ZN34_INTERNAL_45b64057_4_k_cu_9ca2f61d4cuda3std6ranges3__45__cpo4prevE - _ZN34_INTERNAL_45b64057_4_k_cu_9ca2f61d4cuda3std3__45__cpo5crendE)
_ZN34_INTERNAL_45b64057_4_k_cu_9ca2f61d4cuda3std3__45__cpo5crendE:
	.zero		1
	.type		_ZN34_INTERNAL_45b64057_4_k_cu_9ca2f61d4cuda3std6ranges3__45__cpo4prevE,@object
	.size		_ZN34_INTERNAL_45b64057_4_k_cu_9ca2f61d4cuda3std6ranges3__45__cpo4prevE,(_ZN34_INTERNAL_45b64057_4_k_cu_9ca2f61d4cuda3std6ranges3__45__cpo9iter_moveE - _ZN34_INTERNAL_45b64057_4_k_cu_9ca2f61d4cuda3std6ranges3__45__cpo4prevE)
_ZN34_INTERNAL_45b64057_4_k_cu_9ca2f61d4cuda3std6ranges3__45__cpo4prevE:
	.zero		1
	.type		_ZN34_INTERNAL_45b64057_4_k_cu_9ca2f61d4cuda3std6ranges3__45__cpo9iter_moveE,@object
	.size		_ZN34_INTERNAL_45b64057_4_k_cu_9ca2f61d4cuda3std6ranges3__45__cpo9iter_moveE,(_ZN34_INTERNAL_45b64057_4_k_cu_9ca2f61d6thrust24THRUST_300001_SM_1000_NS6system6detail10sequential3seqE - _ZN34_INTERNAL_45b64057_4_k_cu_9ca2f61d4cuda3std6ranges3__45__cpo9iter_moveE)
_ZN34_INTERNAL_45b64057_4_k_cu_9ca2f61d4cuda3std6ranges3__45__cpo9iter_moveE:
	.zero		1
	.type		_ZN34_INTERNAL_45b64057_4_k_cu_9ca2f61d6thrust24THRUST_300001_SM_1000_NS6system6detail10sequential3seqE,@object
	.size		_ZN34_INTERNAL_45b64057_4_k_cu_9ca2f61d6thrust24THRUST_300001_SM_1000_NS6system6detail10sequential3seqE,(.L_31 - _ZN34_INTERNAL_45b64057_4_k_cu_9ca2f61d6thrust24THRUST_300001_SM_1000_NS6system6detail10sequential3seqE)
_ZN34_INTERNAL_45b64057_4_k_cu_9ca2f61d6thrust24THRUST_300001_SM_1000_NS6system6detail10sequential3seqE:
	.zero		1
.L_31:


//--------------------- .nv.shared._ZN3cub18CUB_300001_SM_10006detail6reduce18DeviceReduceKernelINS2_10policy_hubIdyN4cuda3__47maximumIdEEE10Policy1000EN6thrust24THRUST_300001_SM_1000_NS10device_ptrIdEEyS8_dNS5_3std3__410__identityEEEvT0_PT3_T1_NS0_13GridEvenShareISL_EET2_T4_ --------------------------
	.section	.nv.shared._ZN3cub18CUB_300001_SM_10006detail6reduce18DeviceReduceKernelINS2_10policy_hubIdyN4cuda3__47maximumIdEEE10Policy1000EN6thrust24THRUST_300001_SM_1000_NS10device_ptrIdEEyS8_dNS5_3std3__410__identityEEEvT0_PT3_T1_NS0_13GridEvenShareISL_EET2_T4_,"aw",@nobits
	.sectionflags	@""
	.align	8
.nv.shared._ZN3cub18CUB_300001_SM_10006detail6reduce18DeviceReduceKernelINS2_10policy_hubIdyN4cuda3__47maximumIdEEE10Policy1000EN6thrust24THRUST_300001_SM_1000_NS10device_ptrIdEEyS8_dNS5_3std3__410__identityEEEvT0_PT3_T1_NS0_13GridEvenShareISL_EET2_T4_:
	.zero		1104


//--------------------- .nv.shared._ZN3cub18CUB_300001_SM_10006detail6reduce28DeviceReduceSingleTileKernelINS2_10policy_hubIdyN4cuda3__47maximumIdEEE10Policy1000EN6thrust24THRUST_300001_SM_1000_NS10device_ptrIdEEPdyS8_ddNS5_3std3__410__identityEEEvT0_T1_T2_T3_T4_T6_ --------------------------
	.section	.nv.shared._ZN3cub18CUB_300001_SM_10006detail6reduce28DeviceReduceSingleTileKernelINS2_10policy_hubIdyN4cuda3__47maximumIdEEE10Policy1000EN6thrust24THRUST_300001_SM_1000_NS10device_ptrIdEEPdyS8_ddNS5_3std3__410__identityEEEvT0_T1_T2_T3_T4_T6_,"aw",@nobits
	.sectionflags	@""
	.align	8
.nv.shared._ZN3cub18CUB_300001_SM_10006detail6reduce28DeviceReduceSingleTileKernelINS2_10policy_hubIdyN4cuda3__47maximumIdEEE10Policy1000EN6thrust24THRUST_300001_SM_1000_NS10device_ptrIdEEPdyS8_ddNS5_3std3__410__identityEEEvT0_T1_T2_T3_T4_T6_:
	.zero		1104


//--------------------- .nv.shared._ZN3cub18CUB_300001_SM_10006detail6reduce28DeviceReduceSingleTileKernelINS2_10policy_hubIdjN4cuda3__47maximumIdEEE10Policy1000EPdSB_iS8_ddNS5_3std3__410__identityEEEvT0_T1_T2_T3_T4_T6_ --------------------------
	.section	.nv.shared._ZN3cub18CUB_300001_SM_10006detail6reduce28DeviceReduceSingleTileKernelINS2_10policy_hubIdjN4cuda3__47maximumIdEEE10Policy1000EPdSB_iS8_ddNS5_3std3__410__identityEEEvT0_T1_T2_T3_T4_T6_,"aw",@nobits
	.sectionflags	@""
	.align	8
.nv.shared._ZN3cub18CUB_300001_SM_10006detail6reduce28DeviceReduceSingleTileKernelINS2_10policy_hubIdjN4cuda3__47maximumIdEEE10Policy1000EPdSB_iS8_ddNS5_3std3__410__identityEEEvT0_T1_T2_T3_T4_T6_:
	.zero		1104


//--------------------- .nv.shared._ZN3cub18CUB_300001_SM_10006detail6reduce18DeviceReduceKernelINS2_10policy_hubIdjN4cuda3__47maximumIdEEE10Policy1000EN6thrust24THRUST_300001_SM_1000_NS10device_ptrIdEEjS8_dNS5_3std3__410__identityEEEvT0_PT3_T1_NS0_13GridEvenShareISL_EET2_T4_ --------------------------
	.section	.nv.shared._ZN3cub18CUB_300001_SM_10006detail6reduce18DeviceReduceKernelINS2_10policy_hubIdjN4cuda3__47maximumIdEEE10Policy1000EN6thrust24THRUST_300001_SM_1000_NS10device_ptrIdEEjS8_dNS5_3std3__410__identityEEEvT0_PT3_T1_NS0_13GridEvenShareISL_EET2_T4_,"aw",@nobits
	.sectionflags	@""
	.align	8
.nv.shared._ZN3cub18CUB_300001_SM_10006detail6reduce18DeviceReduceKernelINS2_10policy_hubIdjN4cuda3__47maximumIdEEE10Policy1000EN6thrust24THRUST_300001_SM_1000_NS10device_ptrIdEEjS8_dNS5_3std3__410__identityEEEvT0_PT3_T1_NS0_13GridEvenShareISL_EET2_T4_:
	.zero		1104


//--------------------- .nv.shared._ZN3cub18CUB_300001_SM_10006detail6reduce28DeviceReduceSingleTileKernelINS2_10policy_hubIdjN4cuda3__47maximumIdEEE10Policy1000EN6thrust24THRUST_300001_SM_1000_NS10device_ptrIdEEPdjS8_ddNS5_3std3__410__identityEEEvT0_T1_T2_T3_T4_T6_ --------------------------
	.section	.nv.shared._ZN3cub18CUB_300001_SM_10006detail6reduce28DeviceReduceSingleTileKernelINS2_10policy_hubIdjN4cuda3__47maximumIdEEE10Policy1000EN6thrust24THRUST_300001_SM_1000_NS10device_ptrIdEEPdjS8_ddNS5_3std3__410__identityEEEvT0_T1_T2_T3_T4_T6_,"aw",@nobits
	.sectionflags	@""
	.align	8
.nv.shared._ZN3cub18CUB_300001_SM_10006detail6reduce28DeviceReduceSingleTileKernelINS2_10policy_hubIdjN4cuda3__47maximumIdEEE10Policy1000EN6thrust24THRUST_300001_SM_1000_NS10device_ptrIdEEPdjS8_ddNS5_3std3__410__identityEEEvT0_T1_T2_T3_T4_T6_:
	.zero		1104


//--------------------- .nv.constant0._ZN3cub18CUB_300001_SM_10006detail6reduce28DeviceReduceSingleTileKernelINS2_10policy_hubIdyN4cuda3__47maximumIdEEE10Policy1000EPdSB_iS8_ddNS5_3std3__410__identityEEEvT0_T1_T2_T3_T4_T6_ --------------------------
	.section	.nv.constant0._ZN3cub18CUB_300001_SM_10006detail6reduce28DeviceReduceSingleTileKernelINS2_10policy_hubIdyN4cuda3__47maximumIdEEE10Policy1000EPdSB_iS8_ddNS5_3std3__410__identityEEEvT0_T1_T2_T3_T4_T6_,"a",@progbits
	.sectionflags	@""
	.align	4
.nv.constant0._ZN3cub18CUB_300001_SM_10006detail6reduce28DeviceReduceSingleTileKernelINS2_10policy_hubIdyN4cuda3__47maximumIdEEE10Policy1000EPdSB_iS8_ddNS5_3std3__410__identityEEEvT0_T1_T2_T3_T4_T6_:
	.zero		929


//--------------------- .nv.constant0._ZN3cub18CUB_300001_SM_10006detail6reduce18DeviceReduceKernelINS2_10policy_hubIdyN4cuda3__47maximumIdEEE10Policy1000EN6thrust24THRUST_300001_SM_1000_NS10device_ptrIdEEyS8_dNS5_3std3__410__identityEEEvT0_PT3_T1_NS0_13GridEvenShareISL_EET2_T4_ --------------------------
	.section	.nv.constant0._ZN3cub18CUB_300001_SM_10006detail6reduce18DeviceReduceKernelINS2_10policy_hubIdyN4cuda3__47maximumIdEEE10Policy1000EN6thrust24THRUST_300001_SM_1000_NS10device_ptrIdEEyS8_dNS5_3std3__410__identityEEEvT0_PT3_T1_NS0_13GridEvenShareISL_EET2_T4_,"a",@progbits
	.sectionflags	@""
	.align	4
.nv.constant0._ZN3cub18CUB_300001_SM_10006detail6reduce18DeviceReduceKernelINS2_10policy_hubIdyN4cuda3__47maximumIdEEE10Policy1000EN6thrust24THRUST_300001_SM_1000_NS10device_ptrIdEEyS8_dNS5_3std3__410__identityEEEvT0_PT3_T1_NS0_13GridEvenShareISL_EET2_T4_:
	.zero		994


//--------------------- .nv.constant0._ZN3cub18CUB_300001_SM_10006detail6reduce28DeviceReduceSingleTileKernelINS2_10policy_hubIdyN4cuda3__47maximumIdEEE10Policy1000EN6thrust24THRUST_300001_SM_1000_NS10device_ptrIdEEPdyS8_ddNS5_3std3__410__identityEEEvT0_T1_T2_T3_T4_T6_ --------------------------
	.section	.nv.constant0._ZN3cub18CUB_300001_SM_10006detail6reduce28DeviceReduceSingleTileKernelINS2_10policy_hubIdyN4cuda3__47maximumIdEEE10Policy1000EN6thrust24THRUST_300001_SM_1000_NS10device_ptrIdEEPdyS8_ddNS5_3std3__410__identityEEEvT0_T1_T2_T3_T4_T6_,"a",@progbits
	.sectionflags	@""
	.align	4
.nv.constant0._ZN3cub18CUB_300001_SM_10006detail6reduce28DeviceReduceSingleTileKernelINS2_10policy_hubIdyN4cuda3__47maximumIdEEE10Policy1000EN6thrust24THRUST_300001_SM_1000_NS10device_ptrIdEEPdyS8_ddNS5_3std3__410__identityEEEvT0_T1_T2_T3_T4_T6_:
	.zero		937


//--------------------- .nv.constant0._ZN3cub18CUB_300001_SM_10006detail6reduce28DeviceReduceSingleTileKernelINS2_10policy_hubIdjN4cuda3__47maximumIdEEE10Policy1000EPdSB_iS8_ddNS5_3std3__410__identityEEEvT0_T1_T2_T3_T4_T6_ --------------------------
	.section	.nv.constant0._ZN3cub18CUB_300001_SM_10006detail6reduce28DeviceReduceSingleTileKernelINS2_10policy_hubIdjN4cuda3__47maximumIdEEE10Policy1000EPdSB_iS8_ddNS5_3std3__410__identityEEEvT0_T1_T2_T3_T4_T6_,"a",@progbits
	.sectionflags	@""
	.align	4
.nv.constant0._ZN3cub18CUB_300001_SM_10006detail6reduce28DeviceReduceSingleTileKernelINS2_10policy_hubIdjN4cuda3__47maximumIdEEE10Policy1000EPdSB_iS8_ddNS5_3std3__410__identityEEEvT0_T1_T2_T3_T4_T6_:
	.zero		929


//--------------------- .nv.constant0._ZN3cub18CUB_300001_SM_10006detail6reduce18DeviceReduceKernelINS2_10policy_hubIdjN4cuda3__47maximumIdEEE10Policy1000EN6thrust24THRUST_300001_SM_1000_NS10device_ptrIdEEjS8_dNS5_3std3__410__identityEEEvT0_PT3_T1_NS0_13GridEvenShareISL_EET2_T4_ --------------------------
	.section	.nv.constant0._ZN3cub18CUB_300001_SM_10006detail6reduce18DeviceReduceKernelINS2_10policy_hubIdjN4cuda3__47maximumIdEEE10Policy1000EN6thrust24THRUST_300001_SM_1000_NS10device_ptrIdEEjS8_dNS5_3std3__410__identityEEEvT0_PT3_T1_NS0_13GridEvenShareISL_EET2_T4_,"a",@progbits
	.sectionflags	@""
	.align	4
.nv.constant0._ZN3cub18CUB_300001_SM_10006detail6reduce18DeviceReduceKernelINS2_10policy_hubIdjN4cuda3__47maximumIdEEE10Policy1000EN6thrust24THRUST_300001_SM_1000_NS10device_ptrIdEEjS8_dNS5_3std3__410__identityEEEvT0_PT3_T1_NS0_13GridEvenShareISL_EET2_T4_:
	.zero		958


//--------------------- .nv.constant0._ZN3cub18CUB_300001_SM_10006detail6reduce28DeviceReduceSingleTileKernelINS2_10policy_hubIdjN4cuda3__47maximumIdEEE10Policy1000EN6thrust24THRUST_300001_SM_1000_NS10device_ptrIdEEPdjS8_ddNS5_3std3__410__identityEEEvT0_T1_T2_T3_T4_T6_ --------------------------
	.section	.nv.constant0._ZN3cub18CUB_300001_SM_10006detail6reduce28DeviceReduceSingleTileKernelINS2_10policy_hubIdjN4cuda3__47maximumIdEEE10Policy1000EN6thrust24THRUST_300001_SM_1000_NS10device_ptrIdEEPdjS8_ddNS5_3std3__410__identityEEEvT0_T1_T2_T3_T4_T6_,"a",@progbits
	.sectionflags	@""
	.align	4
.nv.constant0._ZN3cub18CUB_300001_SM_10006detail6reduce28DeviceReduceSingleTileKernelINS2_10policy_hubIdjN4cuda3__47maximumIdEEE10Policy1000EN6thrust24THRUST_300001_SM_1000_NS10device_ptrIdEEPdjS8_ddNS5_3std3__410__identityEEEvT0_T1_T2_T3_T4_T6_:
	.zero		929


//--------------------- .nv.constant0._ZN3cub18CUB_300001_SM_10006detail11EmptyKernelIvEEvv --------------------------
	.section	.nv.constant0._ZN3cub18CUB_300001_SM_10006detail11EmptyKernelIvEEvv,"a",@progbits
	.sectionflags	@""
	.align	4
.nv.constant0._ZN3cub18CUB_300001_SM_10006detail11EmptyKernelIvEEvv:
	.zero		896


//--------------------- .nv.constant0._Z11jacobi_stepiiPKdPdS1_ --------------------------
	.section	.nv.constant0._Z11jacobi_stepiiPKdPdS1_,"a",@progbits
	.sectionflags	@""
	.align	4
.nv.constant0._Z11jacobi_stepiiPKdPdS1_:
	.zero		928


//--------------------- SYMBOLS --------------------------

	.type		.nv.reservedSmem.offset0,@object
	.size		.nv.reservedSmem.offset0,0x4
	.type		.nv.reservedSmem.cap,@object
	.size		.nv.reservedSmem.cap,0x4
